def matmul_kernel(
    a_ptr,
    b_ptr,
    c_ptr,
    M,
    N,
    K,
    stride_am,
    stride_ak,
    stride_bk,
    stride_bn,
    stride_cm,
    stride_cn,
    BLOCK_M: tl.constexpr,
    BLOCK_N: tl.constexpr,
    BLOCK_K: tl.constexpr,
    GROUP_M: tl.constexpr,
):
    pid = tl.program_id(axis=0)
    num_pid_m = tl.cdiv(M, BLOCK_M)
    num_pid_n = tl.cdiv(N, BLOCK_N)
    num_pid_in_group = GROUP_M * num_pid_n
    group_id = pid // num_pid_in_group
    first_pid_m = group_id * GROUP_M
    group_size_m = min(num_pid_m - first_pid_m, GROUP_M)
    pid_m = first_pid_m + ((pid % num_pid_in_group) % group_size_m)
    pid_n = (pid % num_pid_in_group) // group_size_m

    offs_am = (pid_m * BLOCK_M + tl.arange(0, BLOCK_M)) % M
    offs_bn = (pid_n * BLOCK_N + tl.arange(0, BLOCK_N)) % N
    offs_k = tl.arange(0, BLOCK_K)
    a_ptrs = a_ptr + offs_am[:, None] * stride_am + offs_k[None, :] * stride_ak
    b_ptrs = b_ptr + offs_k[:, None] * stride_bk + offs_bn[None, :] * stride_bn

    acc = tl.zeros((BLOCK_M, BLOCK_N), dtype=tl.float32)
    for kk in range(0, tl.cdiv(K, BLOCK_K)):
        a = tl.load(a_ptrs, mask=offs_k[None, :] < K - kk * BLOCK_K, other=0.0)
        b = tl.load(b_ptrs, mask=offs_k[:, None] < K - kk * BLOCK_K, other=0.0)
        acc = tl.dot(a, b, acc)
        a_ptrs += BLOCK_K * stride_ak
        b_ptrs += BLOCK_K * stride_bk

    c = acc.to(c_ptr.dtype.element_ty)
    offs_cm = pid_m * BLOCK_M + tl.arange(0, BLOCK_M)
    offs_cn = pid_n * BLOCK_N + tl.arange(0, BLOCK_N)
    c_ptrs = c_ptr + offs_cm[:, None] * stride_cm + offs_cn[None, :] * stride_cn
    mask = (offs_cm[:, None] < M) & (offs_cn[None, :] < N)
    tl.store(c_ptrs, c, mask=mask)

# config = {"BLOCK_K": 64, "BLOCK_M": 128, "BLOCK_N": 256, "GROUP_M": 8, "arch": "sm_100", "dtype": "fp8e4m3", "num_ctas": 1, "num_stages": 3, "num_warps": 8}
# arch = sm_100


// ===== COMPILED SASS (sm_100a) =====

	.target	sm_100a

	.elftype	@"ET_EXEC"


//--------------------- .note.nv.tkinfo           --------------------------
	.section	.note.nv.tkinfo,"",@"SHT_NOTE"
	.sectionflags	@"SHF_NOTE_NV_TKINFO"
	.tkinfo
        /*0018*/ 	.word	0x00000081
        /*0030*/ 	.string	""
        /*0030*/ 	.string	"ptxas-blackwell"
        /*0030*/ 	.string	"Cuda compilation tools, release 12.9, V12.9.86"
        /*0030*/ 	.string	"Build cuda_12.9.r12.9/compiler.36037853_0"
        /*0030*/ 	.string	"-v  -suppress-debug-info  -lineinfo  -arch sm_100a "



//--------------------- .note.nv.cuver            --------------------------
	.section	.note.nv.cuver,"",@"SHT_NOTE"
	.sectionflags	@"SHF_NOTE_NV_CUVER"
        /*0018*/ 	.short	0x0001
        /*001a*/ 	.short	0x0064
        /*001c*/ 	.short	0x0001
        /*001e*/ 	.short	0x0000
        /*0020*/ 	.short	0x0001
        /*0022*/ 	.short	0x0000


//--------------------- .nv.info                  --------------------------
	.section	.nv.info,"",@"SHT_CUDA_INFO"
	.align	4


	//----- nvinfo : EIATTR_REGCOUNT
	.align		4
        /*0000*/ 	.byte	0x04, 0x2f
        /*0002*/ 	.short	(.L_4 - .L_3)
	.align		4
.L_3:
        /*0004*/ 	.word	index@(matmul_kernel)
        /*0008*/ 	.word	0x000000ff


	//----- nvinfo : EIATTR_FRAME_SIZE
	.align		4
.L_4:
        /*000c*/ 	.byte	0x04, 0x11
        /*000e*/ 	.short	(.L_6 - .L_5)
	.align		4
.L_5:
        /*0010*/ 	.word	index@($__internal_2_$__cuda_sm10x_tcgen05_guardrail_trap_unallocated_columns_being_dealloced)
        /*0014*/ 	.word	0x00000000


	//----- nvinfo : EIATTR_FRAME_SIZE
	.align		4
.L_6:
        /*0018*/ 	.byte	0x04, 0x11
        /*001a*/ 	.short	(.L_8 - .L_7)
	.align		4
.L_7:
        /*001c*/ 	.word	index@($__internal_1_$__cuda_sm10x_tcgen05_guardrail_trap_phase_invalid_during_alloc)
        /*0020*/ 	.word	0x00000000


	//----- nvinfo : EIATTR_FRAME_SIZE
	.align		4
.L_8:
        /*0024*/ 	.byte	0x04, 0x11
        /*0026*/ 	.short	(.L_10 - .L_9)
	.align		4
.L_9:
        /*0028*/ 	.word	index@($__internal_0_$__cuda_sm10x_tcgen05_guardrail_trap_col_being_dealloced_not_returned_by_alloc)
        /*002c*/ 	.word	0x00000000


	//----- nvinfo : EIATTR_FRAME_SIZE
	.align		4
.L_10:
        /*0030*/ 	.byte	0x04, 0x11
        /*0032*/ 	.short	(.L_12 - .L_11)
	.align		4
.L_11:
        /*0034*/ 	.word	index@(matmul_kernel)
        /*0038*/ 	.word	0x00000000


	//----- nvinfo : EIATTR_MIN_STACK_SIZE
	.align		4
.L_12:
        /*003c*/ 	.byte	0x04, 0x12
        /*003e*/ 	.short	(.L_14 - .L_13)
	.align		4
.L_13:
        /*0040*/ 	.word	index@(matmul_kernel)
        /*0044*/ 	.word	0x00000000
.L_14:


//--------------------- .nv.info.matmul_kernel    --------------------------
	.section	.nv.info.matmul_kernel,"",@"SHT_CUDA_INFO"
	.sectionflags	@""
	.align	4


	//----- nvinfo : EIATTR_CUDA_API_VERSION
	.align		4
        /*0000*/ 	.byte	0x04, 0x37
        /*0002*/ 	.short	(.L_16 - .L_15)
.L_15:
        /*0004*/ 	.word	0x00000081


	//----- nvinfo : EIATTR_KPARAM_INFO
	.align		4
.L_16:
        /*0008*/ 	.byte	0x04, 0x17
        /*000a*/ 	.short	(.L_18 - .L_17)
.L_17:
        /*000c*/ 	.word	0x00000000
        /*0010*/ 	.short	0x000d
        /*0012*/ 	.short	0x0048
        /*0014*/ 	.byte	0x00, 0xf4, 0x21, 0x00


	//----- nvinfo : EIATTR_KPARAM_INFO
	.align		4
.L_18:
        /*0018*/ 	.byte	0x04, 0x17
        /*001a*/ 	.short	(.L_20 - .L_19)
.L_19:
        /*001c*/ 	.word	0x00000000
        /*0020*/ 	.short	0x000c
        /*0022*/ 	.short	0x0040
        /*0024*/ 	.byte	0x00, 0xf4, 0x21, 0x00


	//----- nvinfo : EIATTR_KPARAM_INFO
	.align		4
.L_20:
        /*0028*/ 	.byte	0x04, 0x17
        /*002a*/ 	.short	(.L_22 - .L_21)
.L_21:
        /*002c*/ 	.word	0x00000000
        /*0030*/ 	.short	0x000b
        /*0032*/ 	.short	0x0038
        /*0034*/ 	.byte	0x00, 0xf0, 0x11, 0x00


	//----- nvinfo : EIATTR_KPARAM_INFO
	.align		4
.L_22:
        /*0038*/ 	.byte	0x04, 0x17
        /*003a*/ 	.short	(.L_24 - .L_23)
.L_23:
        /*003c*/ 	.word	0x00000000
        /*0040*/ 	.short	0x000a
        /*0042*/ 	.short	0x0034
        /*0044*/ 	.byte	0x00, 0xf0, 0x11, 0x00


	//----- nvinfo : EIATTR_KPARAM_INFO
	.align		4
.L_24:
        /*0048*/ 	.byte	0x04, 0x17
        /*004a*/ 	.short	(.L_26 - .L_25)
.L_25:
        /*004c*/ 	.word	0x00000000
        /*0050*/ 	.short	0x0009
        /*0052*/ 	.short	0x0030
        /*0054*/ 	.byte	0x00, 0xf0, 0x11, 0x00


	//----- nvinfo : EIATTR_KPARAM_INFO
	.align		4
.L_26:
        /*0058*/ 	.byte	0x04, 0x17
        /*005a*/ 	.short	(.L_28 - .L_27)
.L_27:
        /*005c*/ 	.word	0x00000000
        /*0060*/ 	.short	0x0008
        /*0062*/ 	.short	0x002c
        /*0064*/ 	.byte	0x00, 0xf0, 0x11, 0x00


	//----- nvinfo : EIATTR_KPARAM_INFO
	.align		4
.L_28:
        /*0068*/ 	.byte	0x04, 0x17
        /*006a*/ 	.short	(.L_30 - .L_29)
.L_29:
        /*006c*/ 	.word	0x00000000
        /*0070*/ 	.short	0x0007
        /*0072*/ 	.short	0x0028
        /*0074*/ 	.byte	0x00, 0xf0, 0x11, 0x00


	//----- nvinfo : EIATTR_KPARAM_INFO
	.align		4
.L_30:
        /*0078*/ 	.byte	0x04, 0x17
        /*007a*/ 	.short	(.L_32 - .L_31)
.L_31:
        /*007c*/ 	.word	0x00000000
        /*0080*/ 	.short	0x0006
        /*0082*/ 	.short	0x0024
        /*0084*/ 	.byte	0x00, 0xf0, 0x11, 0x00


	//----- nvinfo : EIATTR_KPARAM_INFO
	.align		4
.L_32:
        /*0088*/ 	.byte	0x04, 0x17
        /*008a*/ 	.short	(.L_34 - .L_33)
.L_33:
        /*008c*/ 	.word	0x00000000
        /*0090*/ 	.short	0x0005
        /*0092*/ 	.short	0x0020
        /*0094*/ 	.byte	0x00, 0xf0, 0x11, 0x00


	//----- nvinfo : EIATTR_KPARAM_INFO
	.align		4
.L_34:
        /*0098*/ 	.byte	0x04, 0x17
        /*009a*/ 	.short	(.L_36 - .L_35)
.L_35:
        /*009c*/ 	.word	0x00000000
        /*00a0*/ 	.short	0x0004
        /*00a2*/ 	.short	0x001c
        /*00a4*/ 	.byte	0x00, 0xf0, 0x11, 0x00


	//----- nvinfo : EIATTR_KPARAM_INFO
	.align		4
.L_36:
        /*00a8*/ 	.byte	0x04, 0x17
        /*00aa*/ 	.short	(.L_38 - .L_37)
.L_37:
        /*00ac*/ 	.word	0x00000000
        /*00b0*/ 	.short	0x0003
        /*00b2*/ 	.short	0x0018
        /*00b4*/ 	.byte	0x00, 0xf0, 0x11, 0x00


	//----- nvinfo : EIATTR_KPARAM_INFO
	.align		4
.L_38:
        /*00b8*/ 	.byte	0x04, 0x17
        /*00ba*/ 	.short	(.L_40 - .L_39)
.L_39:
        /*00bc*/ 	.word	0x00000000
        /*00c0*/ 	.short	0x0002
        /*00c2*/ 	.short	0x0010
        /*00c4*/ 	.byte	0x00, 0xf4, 0x21, 0x00


	//----- nvinfo : EIATTR_KPARAM_INFO
	.align		4
.L_40:
        /*00c8*/ 	.byte	0x04, 0x17
        /*00ca*/ 	.short	(.L_42 - .L_41)
.L_41:
        /*00cc*/ 	.word	0x00000000
        /*00d0*/ 	.short	0x0001
        /*00d2*/ 	.short	0x0008
        /*00d4*/ 	.byte	0x00, 0xf4, 0x21, 0x00


	//----- nvinfo : EIATTR_KPARAM_INFO
	.align		4
.L_42:
        /*00d8*/ 	.byte	0x04, 0x17
        /*00da*/ 	.short	(.L_44 - .L_43)
.L_43:
        /*00dc*/ 	.word	0x00000000
        /*00e0*/ 	.short	0x0000
        /*00e2*/ 	.short	0x0000
        /*00e4*/ 	.byte	0x00, 0xf4, 0x21, 0x00


	//----- nvinfo : EIATTR_AT_ENTRY_FRAGMENTS
	.align		4
.L_44:
        /*00e8*/ 	.byte	0x04, 0x4f
        /*00ea*/ 	.short	(.L_46 - .L_45)


	//   ....[0]....
.L_45:
        /*00ec*/ 	.word	0x00000004


	//----- nvinfo : EIATTR_RESERVED_SMEM_USED
	.align		4
.L_46:
        /*00f0*/ 	.byte	0x01, 0x41
	.zero		2


	//----- nvinfo : EIATTR_SPARSE_MMA_MASK
	.align		4
        /*00f4*/ 	.byte	0x03, 0x50
        /*00f6*/ 	.short	0x0000


	//----- nvinfo : EIATTR_TCGEN05_1CTA_USED
	.align		4
        /*00f8*/ 	.byte	0x01, 0x51
	.zero		2


	//----- nvinfo : EIATTR_MAXREG_COUNT
	.align		4
        /*00fc*/ 	.byte	0x03, 0x1b
        /*00fe*/ 	.short	0x00ff


	//----- nvinfo : EIATTR_NUM_BARRIERS
	.align		4
        /*0100*/ 	.byte	0x02, 0x4c
        /*0102*/ 	.byte	0x01
	.zero		1


	//----- nvinfo : EIATTR_INT_WARP_WIDE_INSTR_OFFSETS
	.align		4
        /*0104*/ 	.byte	0x04, 0x31
        /*0106*/ 	.short	(.L_48 - .L_47)


	//   ....[0]....
.L_47:
        /*0108*/ 	.word	0x000031b0


	//   ....[1]....
        /*010c*/ 	.word	0x000031c0


	//   ....[2]....
        /*0110*/ 	.word	0x00005370


	//   ....[3]....
        /*0114*/ 	.word	0x00010270


	//   ....[4]....
        /*0118*/ 	.word	0x000102c0


	//----- nvinfo : EIATTR_COOP_GROUP_MASK_REGIDS
	.align		4
.L_48:
        /*011c*/ 	.byte	0x04, 0x29
        /*011e*/ 	.short	(.L_50 - .L_49)


	//   ....[0]....
.L_49:
        /*0120*/ 	.word	0xffffffff


	//   ....[1]....
        /*0124*/ 	.word	0xffffffff


	//   ....[2]....
        /*0128*/ 	.word	0xffffffff


	//   ....[3]....
        /*012c*/ 	.word	0xffffffff


	//----- nvinfo : EIATTR_COOP_GROUP_INSTR_OFFSETS
	.align		4
.L_50:
        /*0130*/ 	.byte	0x04, 0x28
        /*0132*/ 	.short	(.L_52 - .L_51)


	//   ....[0]....
.L_51:
        /*0134*/ 	.word	0x00000070


	//   ....[1]....
        /*0138*/ 	.word	0x00000330


	//   ....[2]....
        /*013c*/ 	.word	0x00010100


	//   ....[3]....
        /*0140*/ 	.word	0x00010370


	//----- nvinfo : EIATTR_VRC_CTA_INIT_COUNT
	.align		4
.L_52:
        /*0144*/ 	.byte	0x02, 0x4a
        /*0146*/ 	.byte	0x80
	.zero		1


	//----- nvinfo : EIATTR_MBARRIER_INSTR_OFFSETS
	.align		4
        /*0148*/ 	.byte	0x04, 0x39
        /*014a*/ 	.short	(.L_54 - .L_53)


	//   ....[0]....
.L_53:
        /*014c*/ 	.word	0x00003380
        /*0150*/ 	.word	0x000000ff
        /*0154*/ 	.word	0x00000000
        /*0158*/ 	.short	0x0100
        /*015a*/ 	.byte	0x0f
	.zero		1


	//   ....[1]....
        /*015c*/ 	.word	0x000053b0
        /*0160*/ 	.word	0x000000ff
        /*0164*/ 	.word	0x0000c008
        /*0168*/ 	.short	0x0100
        /*016a*/ 	.byte	0x0d
	.zero		1


	//   ....[2]....
        /*016c*/ 	.word	0x00008100
        /*0170*/ 	.word	0x000000ff
        /*0174*/ 	.word	0x00000000
        /*0178*/ 	.short	0x010a
        /*017a*/ 	.byte	0x0f
	.zero		1


	//   ....[3]....
        /*017c*/ 	.word	0x0000aa40
        /*0180*/ 	.word	0x000000ff
        /*0184*/ 	.word	0x00000000
        /*0188*/ 	.short	0x010a
        /*018a*/ 	.byte	0x0f
	.zero		1


	//   ....[4]....
        /*018c*/ 	.word	0x0000ab70
        /*0190*/ 	.word	0x000000ff
        /*0194*/ 	.word	0x0000c000
        /*0198*/ 	.short	0x0108
        /*019a*/ 	.byte	0x0d
	.zero		1


	//   ....[5]....
        /*019c*/ 	.word	0x0000ac70
        /*01a0*/ 	.word	0x000000ff
        /*01a4*/ 	.word	0x0000c008
        /*01a8*/ 	.short	0x0108
        /*01aa*/ 	.byte	0x0d
	.zero		1


	//   ....[6]....
        /*01ac*/ 	.word	0x00010390
        /*01b0*/ 	.word	0x000000ff
        /*01b4*/ 	.word	0x00000000
        /*01b8*/ 	.short	0x010a
        /*01ba*/ 	.byte	0x0f
	.zero		1


	//   ....[7]....
        /*01bc*/ 	.word	0x000103c0
        /*01c0*/ 	.word	0x000000ff
        /*01c4*/ 	.word	0x00000000
        /*01c8*/ 	.short	0x010a
        /*01ca*/ 	.byte	0x0f
	.zero		1


	//----- nvinfo : EIATTR_NUM_MBARRIERS
	.align		4
.L_54:
        /*01cc*/ 	.byte	0x03, 0x38
        /*01ce*/ 	.short	0x0002


	//----- nvinfo : EIATTR_EXIT_INSTR_OFFSETS
	.align		4
        /*01d0*/ 	.byte	0x04, 0x1c
        /*01d2*/ 	.short	(.L_56 - .L_55)


	//   ....[0]....
.L_55:
        /*01d4*/ 	.word	0x00010380


	//----- nvinfo : EIATTR_REQNTID
	.align		4
.L_56:
        /*01d8*/ 	.byte	0x04, 0x10
        /*01da*/ 	.short	(.L_58 - .L_57)
.L_57:
        /*01dc*/ 	.word	0x00000100
        /*01e0*/ 	.word	0x00000001
        /*01e4*/ 	.word	0x00000001


	//----- nvinfo : EIATTR_CRS_STACK_SIZE
	.align		4
.L_58:
        /*01e8*/ 	.byte	0x04, 0x1e
        /*01ea*/ 	.short	(.L_60 - .L_59)
.L_59:
        /*01ec*/ 	.word	0x00000000


	//----- nvinfo : EIATTR_CBANK_PARAM_SIZE
	.align		4
.L_60:
        /*01f0*/ 	.byte	0x03, 0x19
        /*01f2*/ 	.short	0x0050


	//----- nvinfo : EIATTR_PARAM_CBANK
	.align		4
        /*01f4*/ 	.byte	0x04, 0x0a
        /*01f6*/ 	.short	(.L_62 - .L_61)
	.align		4
.L_61:
        /*01f8*/ 	.word	index@(.nv.constant0.matmul_kernel)
        /*01fc*/ 	.short	0x0380
        /*01fe*/ 	.short	0x0050


	//----- nvinfo : EIATTR_SW_WAR
	.align		4
.L_62:
        /*0200*/ 	.byte	0x04, 0x36
        /*0202*/ 	.short	(.L_64 - .L_63)
.L_63:
        /*0204*/ 	.word	0x00000008
.L_64:


//--------------------- .nv.compat                --------------------------
	.section	.nv.compat,"",@"SHT_CUDA_COMPAT_INFO"
	.align	4
        /*0000*/ 	.byte	0x02, 0x02, 0x02, 0x00, 0x02, 0x05, 0x05, 0x00, 0x02, 0x03, 0x00, 0x00, 0x02, 0x06, 0x01, 0x00


//--------------------- .nv.callgraph             --------------------------
	.section	.nv.callgraph,"",@"SHT_CUDA_CALLGRAPH"
	.align	4
	.sectionentsize	8
	.align		4
        /*0000*/ 	.word	0x00000000
	.align		4
        /*0004*/ 	.word	0xffffffff
	.align		4
        /*0008*/ 	.word	0x00000000
	.align		4
        /*000c*/ 	.word	0xfffffffe
	.align		4
        /*0010*/ 	.word	0x00000000
	.align		4
        /*0014*/ 	.word	0xfffffffd
	.align		4
        /*0018*/ 	.word	0x00000000
	.align		4
        /*001c*/ 	.word	0xfffffffc


//--------------------- .text.matmul_kernel       --------------------------
	.section	.text.matmul_kernel,"ax",@progbits
	.align	128
        .global         matmul_kernel
        .type           matmul_kernel,@function
        .size           matmul_kernel,(.L_x_20 - matmul_kernel)
        .other          matmul_kernel,@"STO_CUDA_ENTRY STV_DEFAULT"
matmul_kernel:
.text.matmul_kernel:
[----:B------:R-:W0:Y:S01]  /*0000*/  LDC R1, c[0x0][0x37c] ;  /* 0x0000df00ff017b82 */ /* 0x000e220000000800 */
[----:B------:R-:W1:Y:S01]  /*0010*/  S2R R0, SR_TID.X ;  /* 0x0000000000007919 */ /* 0x000e620000002100 */
[----:B------:R-:W2:Y:S01]  /*0020*/  LDCU.64 UR26, c[0x0][0x358] ;  /* 0x00006b00ff1a77ac */ /* 0x000ea20008000a00 */
[----:B-1----:R-:W-:-:S13]  /*0030*/  ISETP.GE.U32.AND P0, PT, R0, 0x20, PT ;  /* 0x000000200000780c */ /* 0x002fda0003f06070 */
[----:B------:R-:W-:Y:S02]  /*0040*/  VOTEU.ANY UP0, P0 ;  /* 0x0000000000ff7886 */ /* 0x000fe40000000100 */
[----:B0-2---:R-:W-:Y:S05]  /*0050*/  BRA.U UP0, `(.L_x_0) ;  /* 0x0000000100b87547 */ /* 0x005fea000b800000 */
[----:B------:R-:W0:Y:S01]  /*0060*/  S2UR UR6, SR_CgaCtaId ;  /* 0x00000000000679c3 */ /* 0x000e220000008800 */
[----:B------:R-:W-:Y:S01]  /*0070*/  NOP ;  /* 0x0000000000007918 */ /* 0x000fe20000000000 */
[----:B------:R-:W-:Y:S02]  /*0080*/  UMOV UR4, 0x40 ;  /* 0x0000004000047882 */ /* 0x000fe40000000000 */
[----:B0-----:R-:W-:-:S09]  /*0090*/  ULEA UR4, UR6, UR4, 0x18 ;  /* 0x0000000406047291 */ /* 0x001fd2000f8ec0ff */
[----:B------:R-:W0:Y:S01]  /*00a0*/  LDS.U8 R0, [UR4] ;  /* 0x00000004ff007984 */ /* 0x000e220008000000 */
[----:B------:R-:W-:Y:S02]  /*00b0*/  UMOV UR4, 0x400 ;  /* 0x0000040000047882 */ /* 0x000fe40000000000 */
[----:B------:R-:W-:Y:S01]  /*00c0*/  ULEA UR4, UR6, UR4, 0x18 ;  /* 0x0000000406047291 */ /* 0x000fe2000f8ec0ff */
[----:B0-----:R-:W-:-:S13]  /*00d0*/  ISETP.NE.AND P0, PT, R0, RZ, PT ;  /* 0x000000ff0000720c */ /* 0x001fda0003f05270 */
[----:B------:R-:W-:Y:S05]  /*00e0*/  @P0 BRA `(.L_x_1) ;  /* 0x00000000007c0947 */ /* 0x000fea0003800000 */
[----:B------:R-:W-:-:S13]  /*00f0*/  ELECT P0, URZ, PT ;  /* 0x0000000000ff782f */ /* 0x000fda0003800000 */
[----:B------:R-:W-:Y:S05]  /*0100*/  @!P0 BRA `(.L_x_2) ;  /* 0x0000000000848947 */ /* 0x000fea0003800000 */
[----:B------:R-:W-:Y:S01]  /*0110*/  UMOV UR5, 0x8 ;  /* 0x0000000800057882 */ /* 0x000fe20000000000 */
[----:B------:R-:W-:Y:S02]  /*0120*/  IMAD.MOV.U32 R4, RZ, RZ, 0x1 ;  /* 0x00000001ff047424 */ /* 0x000fe400078e00ff */
[----:B------:R-:W-:Y:S02]  /*0130*/  IMAD.MOV.U32 R5, RZ, RZ, 0xff ;  /* 0x000000ffff057424 */ /* 0x000fe400078e00ff */
[----:B------:R-:W-:Y:S04]  /*0140*/  DEPBAR.LE SB0, 0x36 ;  /* 0x00008d800000791a */ /* 0x000fe80000000000 */
[----:B------:R-:W0:Y:S02]  /*0150*/  UTCATOMSWS.FIND_AND_SET.ALIGN UP1, UR5, UR5 ;  /* 0x00000005000575e3 */ /* 0x000e240008020800 */
[----:B0-----:R-:W-:-:S04]  /*0160*/  PLOP3.LUT P0, PT, PT, PT, UP1, 0x80, 0x8 ;  /* 0x000000000008781c */ /* 0x001fc80003f0f018 */
[----:B------:R-:W-:-:S04]  /*0170*/  SEL R0, RZ, 0xffffffff, !P0 ;  /* 0xffffffffff007807 */ /* 0x000fc80004000000 */
[----:B------:R-:W-:Y:S01]  /*0180*/  ISETP.NE.AND P0, PT, R0, RZ, PT ;  /* 0x000000ff0000720c */ /* 0x000fe20003f05270 */
[----:B------:R-:W-:-:S12]  /*0190*/  IMAD.U32 R0, RZ, RZ, UR5 ;  /* 0x00000005ff007e24 */ /* 0x000fd8000f8e00ff */
[----:B------:R-:W-:Y:S05]  /*01a0*/  @P0 BRA `(.L_x_3) ;  /* 0x0000000000240947 */ /* 0x000fea0003800000 */
.L_x_4:
[----:B------:R-:W-:Y:S05]  /*01b0*/  NANOSLEEP 0x64 ;  /* 0x000000640000795d */ /* 0x000fea0003800000 */
[----:B------:R-:W-:-:S05]  /*01c0*/  UMOV UR5, 0x8 ;  /* 0x0000000800057882 */ /* 0x000fca0000000000 */
[----:B------:R-:W-:Y:S04]  /*01d0*/  DEPBAR.LE SB0, 0x36 ;  /* 0x00008d800000791a */ /* 0x000fe80000000000 */
[----:B------:R-:W0:Y:S02]  /*01e0*/  UTCATOMSWS.FIND_AND_SET.ALIGN UP1, UR5, UR5 ;  /* 0x00000005000575e3 */ /* 0x000e240008020800 */
[----:B0-----:R-:W-:-:S04]  /*01f0*/  PLOP3.LUT P0, PT, PT, PT, UP1, 0x80, 0x8 ;  /* 0x000000000008781c */ /* 0x001fc80003f0f018 */
[----:B------:R-:W-:-:S04]  /*0200*/  SEL R0, RZ, 0xffffffff, !P0 ;  /* 0xffffffffff007807 */ /* 0x000fc80004000000 */
[----:B------:R-:W-:Y:S01]  /*0210*/  ISETP.NE.AND P0, PT, R0, RZ, PT ;  /* 0x000000ff0000720c */ /* 0x000fe20003f05270 */
[----:B------:R-:W-:-:S12]  /*0220*/  IMAD.U32 R0, RZ, RZ, UR5 ;  /* 0x00000005ff007e24 */ /* 0x000fd8000f8e00ff */
[----:B------:R-:W-:Y:S05]  /*0230*/  @!P0 BRA `(.L_x_4) ;  /* 0xfffffffc00dc8947 */ /* 0x000fea000383ffff */
.L_x_3:
[C---:B------:R-:W-:Y:S01]  /*0240*/  VIADD R3, R0.reuse, 0x10 ;  /* 0x0000001000037836 */ /* 0x040fe20000000000 */
[----:B------:R-:W-:Y:S01]  /*0250*/  UMOV UR5, 0x50 ;  /* 0x0000005000057882 */ /* 0x000fe20000000000 */
[----:B------:R-:W-:Y:S01]  /*0260*/  SHF.L.U32 R2, R5, R0, RZ ;  /* 0x0000000005027219 */ /* 0x000fe200000006ff */
[----:B------:R-:W-:Y:S01]  /*0270*/  ULEA UR5, UR6, UR5, 0x18 ;  /* 0x0000000506057291 */ /* 0x000fe2000f8ec0ff */
[----:B------:R-:W-:Y:S01]  /*0280*/  IMAD.SHL.U32 R0, R0, 0x20, RZ ;  /* 0x0000002000007824 */ /* 0x000fe200078e00ff */
[----:B------:R-:W-:-:S04]  /*0290*/  SHF.L.U32 R3, R4, R3, RZ ;  /* 0x0000000304037219 */ /* 0x000fc800000006ff */
[----:B------:R-:W-:-:S05]  /*02a0*/  LOP3.LUT R2, R3, R2, RZ, 0xfc, !PT ;  /* 0x0000000203027212 */ /* 0x000fca00078efcff */
[----:B------:R0:W-:Y:S04]  /*02b0*/  ATOMS.OR RZ, [UR5], R2 ;  /* 0x00000002ffff798c */ /* 0x0001e8000b000005 */
[----:B------:R0:W-:Y:S01]  /*02c0*/  STS [UR4], R0 ;  /* 0x00000000ff007988 */ /* 0x0001e20008000804 */
[----:B------:R-:W-:Y:S05]  /*02d0*/  BRA `(.L_x_2) ;  /* 0x0000000000107947 */ /* 0x000fea0003800000 */
.L_x_1:
[----:B------:R-:W-:Y:S01]  /*02e0*/  IMAD.MOV.U32 R0, RZ, RZ, -0x1 ;  /* 0xffffffffff007424 */ /* 0x000fe200078e00ff */
[----:B------:R-:W-:-:S04]  /*02f0*/  MOV R2, 0x320 ;  /* 0x0000032000027802 */ /* 0x000fc80000000f00 */
[----:B------:R0:W-:Y:S03]  /*0300*/  STS [UR4], R0 ;  /* 0x00000000ff007988 */ /* 0x0001e60008000804 */
[----:B0-----:R-:W-:Y:S05]  /*0310*/  CALL.REL.NOINC `($__internal_1_$__cuda_sm10x_tcgen05_guardrail_trap_phase_invalid_during_alloc) ;  /* 0x0000010000407944 */ /* 0x001fea0003c00000 */
.L_x_2:
[----:B------:R-:W-:Y:S05]  /*0320*/  WARPSYNC.ALL ;  /* 0x0000000000007948 */ /* 0x000fea0003800000 */
[----:B------:R-:W-:Y:S01]  /*0330*/  NOP ;  /* 0x0000000000007918 */ /* 0x000fe20000000000 */
.L_x_0:
[----:B------:R-:W1:Y:S01]  /*0340*/  LDC.64 R92, c[0x0][0x398] ;  /* 0x0000e600ff5c7b82 */ /* 0x000e620000000a00 */
[----:B------:R-:W2:Y:S01]  /*0350*/  S2R R5, SR_CTAID.X ;  /* 0x0000000000057919 */ /* 0x000ea20000002500 */
[----:B------:R-:W-:Y:S01]  /*0360*/  UMOV UR13, 0x400 ;  /* 0x00000400000d7882 */ /* 0x000fe20000000000 */
[----:B------:R-:W3:Y:S01]  /*0370*/  LDCU.64 UR10, c[0x0][0x3a8] ;  /* 0x00007500ff0a77ac */ /* 0x000ee20008000a00 */
[----:B------:R-:W-:Y:S01]  /*0380*/  PRMT R85, RZ, 0x7610, R85 ;  /* 0x00007610ff557816 */ /* 0x000fe20000000055 */
[----:B------:R-:W4:Y:S01]  /*0390*/  S2R R191, SR_TID.X ;  /* 0x0000000000bf7919 */ /* 0x000f220000002100 */
[----:B------:R-:W-:Y:S01]  /*03a0*/  PRMT R81, RZ, 0x7610, R81 ;  /* 0x00007610ff517816 */ /* 0x000fe20000000051 */
[----:B------:R-:W5:Y:S01]  /*03b0*/  LDCU UR4, c[0x0][0x3a4] ;  /* 0x00007480ff0477ac */ /* 0x000f620008000800 */
[----:B------:R-:W0:Y:S01]  /*03c0*/  S2UR UR6, SR_CgaCtaId ;  /* 0x00000000000679c3 */ /* 0x000e220000008800 */
[----:B------:R-:W0:Y:S01]  /*03d0*/  LDCU UR31, c[0x0][0x3a0] ;  /* 0x00007400ff1f77ac */ /* 0x000e220008000800 */
[----:B------:R-:W0:Y:S01]  /*03e0*/  LDCU.128 UR16, c[0x0][0x380] ;  /* 0x00007000ff1077ac */ /* 0x000e220008000c00 */
[----:B------:R-:W-:Y:S01]  /*03f0*/  UMOV UR7, 0x1 ;  /* 0x0000000100077882 */ /* 0x000fe20000000000 */
[----:B---3--:R-:W-:-:S02]  /*0400*/  IMAD.U32 R15, RZ, RZ, UR10 ;  /* 0x0000000aff0f7e24 */ /* 0x008fc4000f8e00ff */
[----:B------:R-:W-:Y:S02]  /*0410*/  IMAD.U32 R17, RZ, RZ, UR10 ;  /* 0x0000000aff117e24 */ /* 0x000fe4000f8e00ff */
[----:B------:R-:W-:Y:S01]  /*0420*/  BAR.SYNC.DEFER_BLOCKING 0x0 ;  /* 0x0000000000007b1d */ /* 0x000fe20000010000 */
[----:B01----:R-:W-:Y:S01]  /*0430*/  VIADD R0, R93, 0xff ;  /* 0x000000ff5d007836 */ /* 0x003fe20000000000 */
[----:B------:R-:W-:Y:S01]  /*0440*/  ISETP.NE.AND P4, PT, R92, RZ, PT ;  /* 0x000000ff5c00720c */ /* 0x000fe20003f85270 */
[----:B------:R-:W-:-:S03]  /*0450*/  UIADD3 UR33, UPT, UPT, UR31, 0x3f, URZ ;  /* 0x0000003f1f217890 */ /* 0x000fc6000fffe0ff */
[----:B------:R-:W-:Y:S01]  /*0460*/  SHF.R.S32.HI R3, RZ, 0x1f, R0 ;  /* 0x0000001fff037819 */ /* 0x000fe20000011400 */
[----:B------:R-:W-:Y:S01]  /*0470*/  ULEA UR13, UR6, UR13, 0x18 ;  /* 0x0000000d060d7291 */ /* 0x000fe2000f8ec0ff */
[----:B--2---:R-:W-:Y:S01]  /*0480*/  IABS R8, R5 ;  /* 0x0000000500087213 */ /* 0x004fe20000000000 */
[----:B------:R-:W-:Y:S01]  /*0490*/  UISETP.GT.AND UP1, UPT, UR33, 0x3f, UPT ;  /* 0x0000003f2100788c */ /* 0x000fe2000bf24270 */
[----:B------:R-:W-:Y:S01]  /*04a0*/  LEA.HI R3, R3, R0, RZ, 0x8 ;  /* 0x0000000003037211 */ /* 0x000fe200078f40ff */
[----:B------:R-:W-:Y:S01]  /*04b0*/  UIADD3 UR15, UPT, UPT, UR13, 0xc000, URZ ;  /* 0x0000c0000d0f7890 */ /* 0x000fe2000fffe0ff */
[----:B----4-:R-:W-:Y:S02]  /*04c0*/  SHF.R.U32.HI R20, RZ, 0x6, R191 ;  /* 0x00000006ff147819 */ /* 0x010fe400000116bf */
[----:B------:R-:W-:Y:S02]  /*04d0*/  SHF.R.S32.HI R3, RZ, 0x8, R3 ;  /* 0x00000008ff037819 */ /* 0x000fe40000011403 */
[----:B------:R-:W-:-:S02]  /*04e0*/  SGXT.U32 R20, R20, 0x2 ;  /* 0x000000021414781a */ /* 0x000fc40000000000 */
[----:B------:R-:W-:Y:S01]  /*04f0*/  LOP3.LUT R238, R191, 0x3f, RZ, 0xc0, !PT ;  /* 0x0000003fbfee7812 */ /* 0x000fe200078ec0ff */
[----:B------:R-:W-:-:S04]  /*0500*/  IMAD.SHL.U32 R4, R3, 0x8, RZ ;  /* 0x0000000803047824 */ /* 0x000fc800078e00ff */
[----:B------:R-:W-:Y:S01]  /*0510*/  IMAD R235, R238, UR11, RZ ;  /* 0x0000000beeeb7c24 */ /* 0x000fe2000f8e02ff */
[-C--:B------:R-:W-:Y:S02]  /*0520*/  IABS R7, R4.reuse ;  /* 0x0000000400077213 */ /* 0x080fe40000000000 */
[----:B------:R-:W-:Y:S02]  /*0530*/  IABS R10, R4 ;  /* 0x00000004000a7213 */ /* 0x000fe40000000000 */
[----:B------:R-:W0:Y:S08]  /*0540*/  I2F.RP R0, R7 ;  /* 0x0000000700007306 */ /* 0x000e300000209400 */
[----:B0-----:R-:W0:Y:S02]  /*0550*/  MUFU.RCP R0, R0 ;  /* 0x0000000000007308 */ /* 0x001e240000001000 */
[----:B0-----:R-:W-:-:S02]  /*0560*/  VIADD R2, R0, 0xffffffe ;  /* 0x0ffffffe00027836 */ /* 0x001fc40000000000 */
[----:B------:R-:W-:-:S04]  /*0570*/  IMAD.MOV R0, RZ, RZ, -R10 ;  /* 0x000000ffff007224 */ /* 0x000fc800078e0a0a */
[----:B------:R0:W1:Y:S02]  /*0580*/  F2I.FTZ.U32.TRUNC.NTZ R3, R2 ;  /* 0x0000000200037305 */ /* 0x000064000021f000 */
[----:B0-----:R-:W-:Y:S02]  /*0590*/  IMAD.MOV.U32 R2, RZ, RZ, RZ ;  /* 0x000000ffff027224 */ /* 0x001fe400078e00ff */
[----:B-1----:R-:W-:-:S04]  /*05a0*/  IMAD.MOV R6, RZ, RZ, -R3 ;  /* 0x000000ffff067224 */ /* 0x002fc800078e0a03 */
[----:B------:R-:W-:Y:S02]  /*05b0*/  IMAD R9, R6, R7, RZ ;  /* 0x0000000706097224 */ /* 0x000fe400078e02ff */
[----:B------:R-:W-:Y:S02]  /*05c0*/  IMAD.MOV.U32 R6, RZ, RZ, R8 ;  /* 0x000000ffff067224 */ /* 0x000fe400078e0008 */
[----:B------:R-:W-:-:S06]  /*05d0*/  IMAD.HI.U32 R3, R3, R9, R2 ;  /* 0x0000000903037227 */ /* 0x000fcc00078e0002 */
[----:B------:R-:W-:-:S04]  /*05e0*/  IMAD.HI.U32 R3, R3, R6, RZ ;  /* 0x0000000603037227 */ /* 0x000fc800078e00ff */
[----:B------:R-:W-:-:S05]  /*05f0*/  IMAD R0, R3, R0, R6 ;  /* 0x0000000003007224 */ /* 0x000fca00078e0206 */
[----:B------:R-:W-:-:S13]  /*0600*/  ISETP.GT.U32.AND P1, PT, R7, R0, PT ;  /* 0x000000000700720c */ /* 0x000fda0003f24070 */
[----:B------:R-:W-:Y:S02]  /*0610*/  @!P1 IMAD.IADD R0, R0, 0x1, -R7 ;  /* 0x0000000100009824 */ /* 0x000fe400078e0a07 */
[----:B------:R-:W-:Y:S01]  /*0620*/  @!P1 VIADD R3, R3, 0x1 ;  /* 0x0000000103039836 */ /* 0x000fe20000000000 */
[----:B------:R-:W-:Y:S02]  /*0630*/  ISETP.NE.AND P1, PT, R4, RZ, PT ;  /* 0x000000ff0400720c */ /* 0x000fe40003f25270 */
[----:B------:R-:W-:Y:S02]  /*0640*/  ISETP.GE.U32.AND P0, PT, R0, R7, PT ;  /* 0x000000070000720c */ /* 0x000fe40003f06070 */
[----:B------:R-:W-:Y:S02]  /*0650*/  LOP3.LUT R0, R5, R4, RZ, 0x3c, !PT ;  /* 0x0000000405007212 */ /* 0x000fe400078e3cff */
[----:B------:R-:W-:Y:S02]  /*0660*/  IABS R7, R92 ;  /* 0x0000005c00077213 */ /* 0x000fe40000000000 */
[----:B------:R-:W-:Y:S01]  /*0670*/  ISETP.GE.AND P2, PT, R0, RZ, PT ;  /* 0x000000ff0000720c */ /* 0x000fe20003f46270 */
[----:B------:R-:W-:-:S06]  /*0680*/  VIADD R0, R92, 0x7f ;  /* 0x0000007f5c007836 */ /* 0x000fcc0000000000 */
[----:B------:R-:W-:-:S04]  /*0690*/  @P0 VIADD R3, R3, 0x1 ;  /* 0x0000000103030836 */ /* 0x000fc80000000000 */
[----:B------:R-:W-:Y:S01]  /*06a0*/  IMAD.MOV.U32 R2, RZ, RZ, R3 ;  /* 0x000000ffff027224 */ /* 0x000fe200078e0003 */
[----:B------:R-:W-:-:S03]  /*06b0*/  SHF.R.S32.HI R3, RZ, 0x1f, R0 ;  /* 0x0000001fff037819 */ /* 0x000fc60000011400 */
[----:B------:R-:W-:Y:S01]  /*06c0*/  @!P2 IMAD.MOV R2, RZ, RZ, -R2 ;  /* 0x000000ffff02a224 */ /* 0x000fe200078e0a02 */
[----:B------:R-:W-:Y:S02]  /*06d0*/  @!P1 LOP3.LUT R2, RZ, R4, RZ, 0x33, !PT ;  /* 0x00000004ff029212 */ /* 0x000fe400078e33ff */
[----:B------:R-:W-:-:S03]  /*06e0*/  LEA.HI R3, R3, R0, RZ, 0x7 ;  /* 0x0000000003037211 */ /* 0x000fc600078f38ff */
[----:B------:R-:W-:Y:S02]  /*06f0*/  IMAD.SHL.U32 R240, R2, 0x8, RZ ;  /* 0x0000000802f07824 */ /* 0x000fe400078e00ff */
[----:B------:R-:W-:-:S03]  /*0700*/  IMAD.MOV R2, RZ, RZ, -R2 ;  /* 0x000000ffff027224 */ /* 0x000fc600078e0a02 */
[----:B------:R-:W-:Y:S01]  /*0710*/  LEA.HI.SX32 R3, R3, -R240, 0x19 ;  /* 0x800000f003037211 */ /* 0x000fe200078fcaff */
[----:B------:R-:W-:Y:S02]  /*0720*/  IMAD R11, R4, R2, R5 ;  /* 0x00000002040b7224 */ /* 0x000fe400078e0205 */
[----:B------:R-:W-:Y:S01]  /*0730*/  IMAD.MOV.U32 R2, RZ, RZ, RZ ;  /* 0x000000ffff027224 */ /* 0x000fe200078e00ff */
[----:B------:R-:W-:Y:S02]  /*0740*/  VIMNMX R8, PT, PT, R3, 0x8, PT ;  /* 0x0000000803087848 */ /* 0x000fe40003fe0100 */
[----:B------:R-:W-:Y:S02]  /*0750*/  IABS R4, R11 ;  /* 0x0000000b00047213 */ /* 0x000fe40000000000 */
[----:B------:R-:W-:-:S04]  /*0760*/  IABS R9, R8 ;  /* 0x0000000800097213 */ /* 0x000fc80000000000 */
[----:B------:R-:W0:Y:S08]  /*0770*/  I2F.RP R0, R9 ;  /* 0x0000000900007306 */ /* 0x000e300000209400 */
[----:B0-----:R-:W0:Y:S02]  /*0780*/  MUFU.RCP R0, R0 ;  /* 0x0000000000007308 */ /* 0x001e240000001000 */
[----:B0-----:R-:W-:-:S06]  /*0790*/  VIADD R3, R0, 0xffffffe ;  /* 0x0ffffffe00037836 */ /* 0x001fcc0000000000 */
[----:B------:R-:W0:Y:S02]  /*07a0*/  F2I.FTZ.U32.TRUNC.NTZ R3, R3 ;  /* 0x0000000300037305 */ /* 0x000e24000021f000 */
[----:B0-----:R-:W-:-:S04]  /*07b0*/  IMAD.MOV R6, RZ, RZ, -R3 ;  /* 0x000000ffff067224 */ /* 0x001fc800078e0a03 */
[----:B------:R-:W-:Y:S01]  /*07c0*/  IMAD R5, R6, R9, RZ ;  /* 0x0000000906057224 */ /* 0x000fe200078e02ff */
[----:B------:R-:W-:-:S03]  /*07d0*/  IABS R6, R8 ;  /* 0x0000000800067213 */ /* 0x000fc60000000000 */
[----:B------:R-:W-:-:S04]  /*07e0*/  IMAD.HI.U32 R0, R3, R5, R2 ;  /* 0x0000000503007227 */ /* 0x000fc800078e0002 */
[----:B------:R-:W-:Y:S01]  /*07f0*/  IMAD.MOV.U32 R2, RZ, RZ, R7 ;  /* 0x000000ffff027224 */ /* 0x000fe200078e0007 */
[----:B------:R-:W-:Y:S01]  /*0800*/  IABS R7, R93 ;  /* 0x0000005d00077213 */ /* 0x000fe20000000000 */
[----:B------:R-:W-:-:S04]  /*0810*/  IMAD.HI.U32 R3, R0, R4, RZ ;  /* 0x0000000400037227 */ /* 0x000fc800078e00ff */
[----:B------:R-:W-:Y:S02]  /*0820*/  IMAD.MOV R5, RZ, RZ, -R6 ;  /* 0x000000ffff057224 */ /* 0x000fe400078e0a06 */
[----:B------:R-:W-:Y:S01]  /*0830*/  IMAD.MOV.U32 R0, RZ, RZ, R7 ;  /* 0x000000ffff007224 */ /* 0x000fe200078e0007 */
[----:B------:R-:W0:Y:S01]  /*0840*/  I2F.RP R6, R2 ;  /* 0x0000000200067306 */ /* 0x000e220000209400 */
[----:B------:R-:W-:-:S05]  /*0850*/  IMAD R4, R3, R5, R4 ;  /* 0x0000000503047224 */ /* 0x000fca00078e0204 */
[----:B------:R-:W-:Y:S02]  /*0860*/  ISETP.GT.U32.AND P1, PT, R9, R4, PT ;  /* 0x000000040900720c */ /* 0x000fe40003f24070 */
[----:B------:R-:W1:Y:S08]  /*0870*/  I2F.RP R7, R0 ;  /* 0x0000000000077306 */ /* 0x000e700000209400 */
[----:B0-----:R-:W0:Y:S03]  /*0880*/  MUFU.RCP R6, R6 ;  /* 0x0000000600067308 */ /* 0x001e260000001000 */
[----:B------:R-:W-:-:S02]  /*0890*/  @!P1 IMAD.IADD R4, R4, 0x1, -R9 ;  /* 0x0000000104049824 */ /* 0x000fc400078e0a09 */
[----:B------:R-:W-:Y:S01]  /*08a0*/  @!P1 VIADD R3, R3, 0x1 ;  /* 0x0000000103039836 */ /* 0x000fe20000000000 */
[----:B------:R-:W-:Y:S02]  /*08b0*/  ISETP.NE.AND P1, PT, R8, RZ, PT ;  /* 0x000000ff0800720c */ /* 0x000fe40003f25270 */
[----:B-1----:R-:W1:Y:S01]  /*08c0*/  MUFU.RCP R7, R7 ;  /* 0x0000000700077308 */ /* 0x002e620000001000 */
[----:B------:R-:W-:Y:S02]  /*08d0*/  ISETP.GE.U32.AND P0, PT, R4, R9, PT ;  /* 0x000000090400720c */ /* 0x000fe40003f06070 */
[----:B------:R-:W-:-:S04]  /*08e0*/  LOP3.LUT R4, R11, R8, RZ, 0x3c, !PT ;  /* 0x000000080b047212 */ /* 0x000fc800078e3cff */
[----:B------:R-:W-:Y:S01]  /*08f0*/  ISETP.GE.AND P2, PT, R4, RZ, PT ;  /* 0x000000ff0400720c */ /* 0x000fe20003f46270 */
[----:B0-----:R-:W-:-:S06]  /*0900*/  VIADD R5, R6, 0xffffffe ;  /* 0x0ffffffe06057836 */ /* 0x001fcc0000000000 */
[----:B------:R-:W-:Y:S01]  /*0910*/  @P0 VIADD R3, R3, 0x1 ;  /* 0x0000000103030836 */ /* 0x000fe20000000000 */
[----:B------:R-:W0:Y:S01]  /*0920*/  F2I.FTZ.U32.TRUNC.NTZ R5, R5 ;  /* 0x0000000500057305 */ /* 0x000e22000021f000 */
[----:B-1----:R-:W-:Y:S02]  /*0930*/  VIADD R4, R7, 0xffffffe ;  /* 0x0ffffffe07047836 */ /* 0x002fe40000000000 */
[----:B------:R-:W-:-:S05]  /*0940*/  IMAD.MOV.U32 R237, RZ, RZ, R3 ;  /* 0x000000ffffed7224 */ /* 0x000fca00078e0003 */
[----:B------:R-:W1:Y:S01]  /*0950*/  F2I.FTZ.U32.TRUNC.NTZ R7, R4 ;  /* 0x0000000400077305 */ /* 0x000e62000021f000 */
[----:B------:R-:W-:Y:S01]  /*0960*/  @!P2 IMAD.MOV R237, RZ, RZ, -R237 ;  /* 0x000000ffffeda224 */ /* 0x000fe200078e0aed */
[----:B------:R-:W-:-:S05]  /*0970*/  @!P1 LOP3.LUT R237, RZ, R8, RZ, 0x33, !PT ;  /* 0x00000008ffed9212 */ /* 0x000fca00078e33ff */
[----:B------:R-:W-:Y:S02]  /*0980*/  IMAD.MOV R3, RZ, RZ, -R237 ;  /* 0x000000ffff037224 */ /* 0x000fe400078e0aed */
[----:B0-----:R-:W-:Y:S02]  /*0990*/  IMAD.MOV R9, RZ, RZ, -R5 ;  /* 0x000000ffff097224 */ /* 0x001fe400078e0a05 */
[----:B------:R-:W-:Y:S02]  /*09a0*/  IMAD R3, R8, R3, R11 ;  /* 0x0000000308037224 */ /* 0x000fe400078e020b */
[----:B------:R-:W-:Y:S02]  /*09b0*/  IMAD.SHL.U32 R237, R237, 0x100, RZ ;  /* 0x00000100eded7824 */ /* 0x000fe400078e00ff */
[----:B-1----:R-:W-:Y:S02]  /*09c0*/  IMAD.MOV R6, RZ, RZ, -R7 ;  /* 0x000000ffff067224 */ /* 0x002fe400078e0a07 */
[----:B------:R-:W-:Y:S01]  /*09d0*/  IMAD R9, R9, R2, RZ ;  /* 0x0000000209097224 */ /* 0x000fe200078e02ff */
[----:B------:R-:W-:Y:S01]  /*09e0*/  LOP3.LUT R20, R237, R20, RZ, 0xfc, !PT ;  /* 0x00000014ed147212 */ /* 0x000fe200078efcff */
[----:B------:R-:W-:Y:S01]  /*09f0*/  IMAD.MOV.U32 R11, RZ, RZ, R6 ;  /* 0x000000ffff0b7224 */ /* 0x000fe200078e0006 */
[----:B------:R-:W-:Y:S01]  /*0a00*/  LEA.HI R107, R191, R237, RZ, 0x1a ;  /* 0x000000edbf6b7211 */ /* 0x000fe200078fd0ff */
[----:B------:R-:W-:Y:S01]  /*0a10*/  IMAD.MOV.U32 R4, RZ, RZ, RZ ;  /* 0x000000ffff047224 */ /* 0x000fe200078e00ff */
[----:B------:R-:W-:Y:S01]  /*0a20*/  IABS R128, R20 ;  /* 0x0000001400807213 */ /* 0x000fe20000000000 */
[----:B------:R-:W-:Y:S01]  /*0a30*/  IMAD.IADD R240, R240, 0x1, R3 ;  /* 0x00000001f0f07824 */ /* 0x000fe200078e0203 */
[C---:B------:R-:W-:Y:S01]  /*0a40*/  LOP3.LUT R175, R20.reuse, 0x10, RZ, 0xfc, !PT ;  /* 0x0000001014af7812 */ /* 0x040fe200078efcff */
[----:B------:R-:W-:Y:S01]  /*0a50*/  IMAD R3, R11, R0, RZ ;  /* 0x000000000b037224 */ /* 0x000fe200078e02ff */
[----:B------:R-:W-:Y:S01]  /*0a60*/  LOP3.LUT R189, R20, 0x14, RZ, 0xfc, !PT ;  /* 0x0000001414bd7812 */ /* 0x000fe200078efcff */
[----:B------:R-:W-:Y:S01]  /*0a70*/  IMAD.MOV.U32 R6, RZ, RZ, RZ ;  /* 0x000000ffff067224 */ /* 0x000fe200078e00ff */
[----:B------:R-:W-:Y:S01]  /*0a80*/  IABS R116, R175 ;  /* 0x000000af00747213 */ /* 0x000fe20000000000 */
[----:B------:R-:W-:Y:S01]  /*0a90*/  IMAD.HI.U32 R4, R5, R9, R4 ;  /* 0x0000000905047227 */ /* 0x000fe200078e0004 */
[----:B------:R-:W-:-:S02]  /*0aa0*/  LOP3.LUT R5, R191, 0x7f, RZ, 0xc0, !PT ;  /* 0x0000007fbf057812 */ /* 0x000fc400078ec0ff */
[C---:B------:R-:W-:Y:S01]  /*0ab0*/  LOP3.LUT R176, R20.reuse, 0x24, RZ, 0xfc, !PT ;  /* 0x0000002414b07812 */ /* 0x040fe200078efcff */
[----:B------:R-:W-:Y:S01]  /*0ac0*/  IMAD.HI.U32 R3, R7, R3, R6 ;  /* 0x0000000307037227 */ /* 0x000fe200078e0006 */
[----:B------:R-:W-:Y:S02]  /*0ad0*/  IABS R126, R189 ;  /* 0x000000bd007e7213 */ /* 0x000fe40000000000 */
[----:B------:R-:W-:Y:S01]  /*0ae0*/  LOP3.LUT R186, R20, 0x8, RZ, 0xfc, !PT ;  /* 0x0000000814ba7812 */ /* 0x000fe200078efcff */
[----:B------:R-:W-:Y:S01]  /*0af0*/  IMAD R240, R240, 0x80, R5 ;  /* 0x00000080f0f07824 */ /* 0x000fe200078e0205 */
[----:B------:R-:W-:Y:S01]  /*0b00*/  IABS R117, R176 ;  /* 0x000000b000757213 */ /* 0x000fe20000000000 */
[C---:B------:R-:W-:Y:S01]  /*0b10*/  IMAD.HI.U32 R5, R3.reuse, R128, RZ ;  /* 0x0000008003057227 */ /* 0x040fe200078e00ff */
[----:B------:R-:W-:Y:S02]  /*0b20*/  IABS R122, R186 ;  /* 0x000000ba007a7213 */ /* 0x000fe40000000000 */
[C---:B------:R-:W-:Y:S01]  /*0b30*/  LOP3.LUT R190, R20.reuse, 0x28, RZ, 0xfc, !PT ;  /* 0x0000002814be7812 */ /* 0x040fe200078efcff */
[----:B------:R-:W-:Y:S01]  /*0b40*/  IMAD.HI.U32 R9, R3, R116, RZ ;  /* 0x0000007403097227 */ /* 0x000fe200078e00ff */
[----:B------:R-:W-:-:S02]  /*0b50*/  LOP3.LUT R177, R20, 0x38, RZ, 0xfc, !PT ;  /* 0x0000003814b17812 */ /* 0x000fc400078efcff */
[----:B------:R-:W-:Y:S01]  /*0b60*/  IABS R121, R190 ;  /* 0x000000be00797213 */ /* 0x000fe20000000000 */
[----:B------:R-:W-:Y:S01]  /*0b70*/  IMAD.MOV R5, RZ, RZ, -R5 ;  /* 0x000000ffff057224 */ /* 0x000fe200078e0a05 */
[----:B------:R-:W-:Y:S01]  /*0b80*/  LOP3.LUT R179, R20, 0x20, RZ, 0xfc, !PT ;  /* 0x0000002014b37812 */ /* 0x000fe200078efcff */
[----:B------:R-:W-:Y:S01]  /*0b90*/  IMAD.MOV R9, RZ, RZ, -R9 ;  /* 0x000000ffff097224 */ /* 0x000fe200078e0a09 */
[----:B------:R-:W-:Y:S01]  /*0ba0*/  IABS R111, R177 ;  /* 0x000000b1006f7213 */ /* 0x000fe20000000000 */
[----:B------:R-:W-:Y:S01]  /*0bb0*/  IMAD R128, R0, R5, R128 ;  /* 0x0000000500807224 */ /* 0x000fe200078e0280 */
[C---:B------:R-:W-:Y:S01]  /*0bc0*/  LOP3.LUT R29, R20.reuse, 0x4, RZ, 0xfc, !PT ;  /* 0x00000004141d7812 */ /* 0x040fe200078efcff */
[----:B------:R-:W-:Y:S01]  /*0bd0*/  IMAD.HI.U32 R5, R3, R126, RZ ;  /* 0x0000007e03057227 */ /* 0x000fe200078e00ff */
[----:B------:R-:W-:Y:S02]  /*0be0*/  IABS R119, R179 ;  /* 0x000000b300777213 */ /* 0x000fe40000000000 */
[----:B------:R-:W-:Y:S01]  /*0bf0*/  LOP3.LUT R183, R20, 0x30, RZ, 0xfc, !PT ;  /* 0x0000003014b77812 */ /* 0x000fe200078efcff */
[C---:B------:R-:W-:Y:S01]  /*0c00*/  VIADD R187, R107.reuse, 0xc ;  /* 0x0000000c6bbb7836 */ /* 0x040fe20000000000 */
[----:B------:R-:W-:Y:S01]  /*0c10*/  IABS R124, R29 ;  /* 0x0000001d007c7213 */ /* 0x000fe20000000000 */
[----:B------:R-:W-:Y:S01]  /*0c20*/  IMAD R116, R0, R9, R116 ;  /* 0x0000000900747224 */ /* 0x000fe200078e0274 */
[C---:B------:R-:W-:Y:S01]  /*0c30*/  LOP3.LUT R185, R20.reuse, 0x18, RZ, 0xfc, !PT ;  /* 0x0000001814b97812 */ /* 0x040fe200078efcff */
[----:B------:R-:W-:Y:S01]  /*0c40*/  VIADD R182, R107, 0x1c ;  /* 0x0000001c6bb67836 */ /* 0x000fe20000000000 */
[----:B------:R-:W-:Y:S01]  /*0c50*/  IABS R120, R187 ;  /* 0x000000bb00787213 */ /* 0x000fe20000000000 */
[----:B------:R-:W-:Y:S01]  /*0c60*/  IMAD.HI.U32 R9, R3, R117, RZ ;  /* 0x0000007503097227 */ /* 0x000fe200078e00ff */
[----:B------:R-:W-:-:S02]  /*0c70*/  LOP3.LUT R180, R20, 0x34, RZ, 0xfc, !PT ;  /* 0x0000003414b47812 */ /* 0x000fc400078efcff */
[----:B------:R-:W-:Y:S01]  /*0c80*/  IABS R123, R182 ;  /* 0x000000b6007b7213 */ /* 0x000fe20000000000 */
[----:B------:R-:W-:Y:S01]  /*0c90*/  IMAD.MOV R5, RZ, RZ, -R5 ;  /* 0x000000ffff057224 */ /* 0x000fe200078e0a05 */
[----:B------:R-:W-:Y:S01]  /*0ca0*/  IABS R115, R183 ;  /* 0x000000b700737213 */ /* 0x000fe20000000000 */
[----:B------:R-:W-:Y:S01]  /*0cb0*/  IMAD.HI.U32 R7, R3, R122, RZ ;  /* 0x0000007a03077227 */ /* 0x000fe200078e00ff */
[----:B------:R-:W-:Y:S02]  /*0cc0*/  LOP3.LUT R167, R20, 0x50, RZ, 0xfc, !PT ;  /* 0x0000005014a77812 */ /* 0x000fe400078efcff */
[----:B------:R-:W-:Y:S01]  /*0cd0*/  IABS R125, R185 ;  /* 0x000000b9007d7213 */ /* 0x000fe20000000000 */
[----:B------:R-:W-:Y:S01]  /*0ce0*/  IMAD.MOV R9, RZ, RZ, -R9 ;  /* 0x000000ffff097224 */ /* 0x000fe200078e0a09 */
[----:B------:R-:W-:Y:S01]  /*0cf0*/  IABS R114, R180 ;  /* 0x000000b400727213 */ /* 0x000fe20000000000 */
[----:B------:R-:W-:Y:S01]  /*0d00*/  IMAD R126, R0, R5, R126 ;  /* 0x00000005007e7224 */ /* 0x000fe200078e027e */
[C---:B------:R-:W-:Y:S01]  /*0d10*/  LOP3.LUT R173, R20.reuse, 0x48, RZ, 0xfc, !PT ;  /* 0x0000004814ad7812 */ /* 0x040fe200078efcff */
[----:B------:R-:W-:Y:S01]  /*0d20*/  VIADD R181, R107, 0x3c ;  /* 0x0000003c6bb57836 */ /* 0x000fe20000000000 */
[----:B------:R-:W-:Y:S01]  /*0d30*/  LOP3.LUT R131, R20, 0x60, RZ, 0xfc, !PT ;  /* 0x0000006014837812 */ /* 0x000fe200078efcff */
[----:B------:R-:W-:Y:S01]  /*0d40*/  IMAD.MOV R7, RZ, RZ, -R7 ;  /* 0x000000ffff077224 */ /* 0x000fe200078e0a07 */
[----:B------:R-:W-:Y:S01]  /*0d50*/  IABS R33, R167 ;  /* 0x000000a700217213 */ /* 0x000fe20000000000 */
[----:B------:R-:W-:Y:S01]  /*0d60*/  IMAD.HI.U32 R5, R3, R121, RZ ;  /* 0x0000007903057227 */ /* 0x000fe200078e00ff */
[----:B------:R-:W-:-:S02]  /*0d70*/  IABS R109, R181 ;  /* 0x000000b5006d7213 */ /* 0x000fc40000000000 */
[----:B------:R-:W-:Y:S01]  /*0d80*/  LOP3.LUT R174, R20, 0x44, RZ, 0xfc, !PT ;  /* 0x0000004414ae7812 */ /* 0x000fe200078efcff */
[----:B------:R-:W-:Y:S01]  /*0d90*/  IMAD.HI.U32 R8, R3, R120, RZ ;  /* 0x0000007803087227 */ /* 0x000fe200078e00ff */
[----:B------:R-:W-:Y:S02]  /*0da0*/  IABS R99, R173 ;  /* 0x000000ad00637213 */ /* 0x000fe40000000000 */
[----:B------:R-:W-:Y:S01]  /*0db0*/  IABS R39, R131 ;  /* 0x0000008300277213 */ /* 0x000fe20000000000 */
[----:B------:R-:W-:Y:S01]  /*0dc0*/  IMAD R117, R0, R9, R117 ;  /* 0x0000000900757224 */ /* 0x000fe200078e0275 */
[----:B------:R-:W-:Y:S01]  /*0dd0*/  IABS R100, R174 ;  /* 0x000000ae00647213 */ /* 0x000fe20000000000 */
[----:B------:R-:W-:Y:S01]  /*0de0*/  VIADD R172, R107, 0x4c ;  /* 0x0000004c6bac7836 */ /* 0x000fe20000000000 */
[----:B------:R-:W-:Y:S01]  /*0df0*/  LOP3.LUT R132, R20, 0x64, RZ, 0xfc, !PT ;  /* 0x0000006414847812 */ /* 0x000fe200078efcff */
[----:B------:R-:W-:Y:S01]  /*0e00*/  IMAD R122, R0, R7, R122 ;  /* 0x00000007007a7224 */ /* 0x000fe200078e027a */
[----:B------:R-:W-:Y:S01]  /*0e10*/  LOP3.LUT R178, R20, 0x40, RZ, 0xfc, !PT ;  /* 0x0000004014b27812 */ /* 0x000fe200078efcff */
[----:B------:R-:W-:Y:S01]  /*0e20*/  IMAD.HI.U32 R9, R3, R111, RZ ;  /* 0x0000006f03097227 */ /* 0x000fe200078e00ff */
[----:B------:R-:W-:-:S02]  /*0e30*/  IABS R32, R172 ;  /* 0x000000ac00207213 */ /* 0x000fc40000000000 */
[C---:B------:R-:W-:Y:S01]  /*0e40*/  LOP3.LUT R136, R20.reuse, 0x74, RZ, 0xfc, !PT ;  /* 0x0000007414887812 */ /* 0x040fe200078efcff */
[----:B------:R-:W-:Y:S01]  /*0e50*/  IMAD.MOV R5, RZ, RZ, -R5 ;  /* 0x000000ffff057224 */ /* 0x000fe200078e0a05 */
[----:B------:R-:W-:Y:S01]  /*0e60*/  IABS R41, R132 ;  /* 0x0000008400297213 */ /* 0x000fe20000000000 */
[C---:B------:R-:W-:Y:S01]  /*0e70*/  IMAD.HI.U32 R7, R3.reuse, R123, RZ ;  /* 0x0000007b03077227 */ /* 0x040fe200078e00ff */
[C---:B------:R-:W-:Y:S02]  /*0e80*/  LOP3.LUT R129, R20.reuse, 0x58, RZ, 0xfc, !PT ;  /* 0x0000005814817812 */ /* 0x040fe400078efcff */
[----:B------:R-:W-:Y:S01]  /*0e90*/  IABS R106, R178 ;  /* 0x000000b2006a7213 */ /* 0x000fe20000000000 */
[----:B------:R-:W-:Y:S01]  /*0ea0*/  IMAD.MOV R13, RZ, RZ, -R8 ;  /* 0x000000ffff0d7224 */ /* 0x000fe200078e0a08 */
[----:B------:R-:W-:Y:S01]  /*0eb0*/  LOP3.LUT R166, R20, 0x54, RZ, 0xfc, !PT ;  /* 0x0000005414a67812 */ /* 0x000fe200078efcff */
[----:B------:R-:W-:Y:S01]  /*0ec0*/  IMAD.HI.U32 R8, R3, R119, RZ ;  /* 0x0000007703087227 */ /* 0x000fe200078e00ff */
[----:B------:R-:W-:-:S02]  /*0ed0*/  IABS R49, R136 ;  /* 0x0000008800317213 */ /* 0x000fc40000000000 */
[----:B------:R-:W-:Y:S01]  /*0ee0*/  IABS R36, R129 ;  /* 0x0000008100247213 */ /* 0x000fe20000000000 */
[----:B------:R-:W-:Y:S01]  /*0ef0*/  IMAD.MOV R9, RZ, RZ, -R9 ;  /* 0x000000ffff097224 */ /* 0x000fe200078e0a09 */
[----:B------:R-:W-:Y:S01]  /*0f00*/  LOP3.LUT R137, R20, 0x78, RZ, 0xfc, !PT ;  /* 0x0000007814897812 */ /* 0x000fe200078efcff */
[----:B------:R-:W-:Y:S01]  /*0f10*/  IMAD R121, R0, R5, R121 ;  /* 0x0000000500797224 */ /* 0x000fe200078e0279 */
[----:B------:R-:W-:Y:S01]  /*0f20*/  IABS R35, R166 ;  /* 0x000000a600237213 */ /* 0x000fe20000000000 */
[----:B------:R-:W-:Y:S01]  /*0f30*/  IMAD.MOV R7, RZ, RZ, -R7 ;  /* 0x000000ffff077224 */ /* 0x000fe200078e0a07 */
[C---:B------:R-:W-:Y:S01]  /*0f40*/  LOP3.LUT R135, R20.reuse, 0x70, RZ, 0xfc, !PT ;  /* 0x0000007014877812 */ /* 0x040fe200078efcff */
[C---:B------:R-:W-:Y:S01]  /*0f50*/  IMAD.HI.U32 R5, R3.reuse, R109, RZ ;  /* 0x0000006d03057227 */ /* 0x040fe200078e00ff */
[C---:B------:R-:W-:Y:S02]  /*0f60*/  LOP3.LUT R141, R20.reuse, 0x88, RZ, 0xfc, !PT ;  /* 0x00000088148d7812 */ /* 0x040fe400078efcff */
[----:B------:R-:W-:Y:S01]  /*0f70*/  IABS R51, R137 ;  /* 0x0000008900337213 */ /* 0x000fe20000000000 */
[----:B------:R-:W-:Y:S01]  /*0f80*/  IMAD.HI.U32 R6, R3, R124, RZ ;  /* 0x0000007c03067227 */ /* 0x000fe200078e00ff */
[----:B------:R-:W-:-:S02]  /*0f90*/  LOP3.LUT R133, R20, 0x68, RZ, 0xfc, !PT ;  /* 0x0000006814857812 */ /* 0x000fc400078efcff */
[----:B------:R-:W-:Y:S01]  /*0fa0*/  IABS R47, R135 ;  /* 0x00000087002f7213 */ /* 0x000fe20000000000 */
[----:B------:R-:W-:Y:S01]  /*0fb0*/  IMAD.MOV R8, RZ, RZ, -R8 ;  /* 0x000000ffff087224 */ /* 0x000fe200078e0a08 */
[----:B------:R-:W-:Y:S01]  /*0fc0*/  IABS R57, R141 ;  /* 0x0000008d00397213 */ /* 0x000fe20000000000 */
[C---:B------:R-:W-:Y:S01]  /*0fd0*/  IMAD R111, R0.reuse, R9, R111 ;  /* 0x00000009006f7224 */ /* 0x040fe200078e026f */
[----:B------:R-:W-:Y:S01]  /*0fe0*/  IABS R43, R133 ;  /* 0x00000085002b7213 */ /* 0x000fe20000000000 */
[----:B------:R-:W-:Y:S01]  /*0ff0*/  IMAD R123, R0, R7, R123 ;  /* 0x00000007007b7224 */ /* 0x000fe200078e027b */
[C---:B------:R-:W-:Y:S01]  /*1000*/  LOP3.LUT R140, R20.reuse, 0x84, RZ, 0xfc, !PT ;  /* 0x00000084148c7812 */ /* 0x040fe200078efcff */
[C---:B------:R-:W-:Y:S01]  /*1010*/  IMAD.HI.U32 R9, R3.reuse, R32, RZ ;  /* 0x0000002003097227 */ /* 0x040fe200078e00ff */
[C---:B------:R-:W-:Y:S02]  /*1020*/  LOP3.LUT R139, R20.reuse, 0x80, RZ, 0xfc, !PT ;  /* 0x00000080148b7812 */ /* 0x040fe400078efcff */
[----:B------:R-:W-:Y:S01]  /*1030*/  IABS R55, R140 ;  /* 0x0000008c00377213 */ /* 0x000fe20000000000 */
[----:B------:R-:W-:Y:S01]  /*1040*/  IMAD.MOV R5, RZ, RZ, -R5 ;  /* 0x000000ffff057224 */ /* 0x000fe200078e0a05 */
[----:B------:R-:W-:Y:S01]  /*1050*/  IABS R53, R139 ;  /* 0x0000008b00357213 */ /* 0x000fe20000000000 */
[----:B------:R-:W-:Y:S01]  /*1060*/  IMAD.HI.U32 R7, R3, R115, RZ ;  /* 0x0000007303077227 */ /* 0x000fe200078e00ff */
[----:B------:R-:W-:-:S02]  /*1070*/  LOP3.LUT R147, R20, 0xa0, RZ, 0xfc, !PT ;  /* 0x000000a014937812 */ /* 0x000fc400078efcff */
[C---:B------:R-:W-:Y:S01]  /*1080*/  LOP3.LUT R145, R20.reuse, 0x98, RZ, 0xfc, !PT ;  /* 0x0000009814917812 */ /* 0x040fe200078efcff */
[----:B------:R-:W-:Y:S01]  /*1090*/  IMAD.MOV R11, RZ, RZ, -R6 ;  /* 0x000000ffff0b7224 */ /* 0x000fe200078e0a06 */
[----:B------:R-:W-:Y:S01]  /*10a0*/  IABS R76, R147 ;  /* 0x00000093004c7213 */ /* 0x000fe20000000000 */
[----:B------:R-:W-:Y:S01]  /*10b0*/  VIADD R188, R107, 0x2c ;  /* 0x0000002c6bbc7836 */ /* 0x000fe20000000000 */
[----:B------:R-:W-:Y:S01]  /*10c0*/  LOP3.LUT R144, R20, 0x94, RZ, 0xfc, !PT ;  /* 0x0000009414907812 */ /* 0x000fe200078efcff */
[C---:B------:R-:W-:Y:S01]  /*10d0*/  IMAD.HI.U32 R6, R3.reuse, R125, RZ ;  /* 0x0000007d03067227 */ /* 0x040fe200078e00ff */
[----:B------:R-:W-:Y:S02]  /*10e0*/  IABS R68, R145 ;  /* 0x0000009100447213 */ /* 0x000fe40000000000 */
[----:B------:R-:W-:Y:S01]  /*10f0*/  IABS R118, R188 ;  /* 0x000000bc00767213 */ /* 0x000fe20000000000 */
[----:B------:R-:W-:Y:S01]  /*1100*/  IMAD R119, R0, R8, R119 ;  /* 0x0000000800777224 */ /* 0x000fe200078e0277 */
[----:B------:R-:W-:Y:S01]  /*1110*/  IABS R67, R144 ;  /* 0x0000009000437213 */ /* 0x000fe20000000000 */
[----:B------:R-:W-:Y:S01]  /*1120*/  IMAD.HI.U32 R8, R3, R114, RZ ;  /* 0x0000007203087227 */ /* 0x000fe200078e00ff */
[----:B------:R-:W-:-:S02]  /*1130*/  LOP3.LUT R151, R20, 0xb0, RZ, 0xfc, !PT ;  /* 0x000000b014977812 */ /* 0x000fc400078efcff */
[----:B------:R-:W-:Y:S01]  /*1140*/  LOP3.LUT R149, R20, 0xa8, RZ, 0xfc, !PT ;  /* 0x000000a814957812 */ /* 0x000fe200078efcff */
[----:B------:R-:W-:Y:S01]  /*1150*/  IMAD.MOV R9, RZ, RZ, -R9 ;  /* 0x000000ffff097224 */ /* 0x000fe200078e0a09 */
[----:B------:R-:W-:Y:S01]  /*1160*/  IABS R84, R151 ;  /* 0x0000009700547213 */ /* 0x000fe20000000000 */
[----:B------:R-:W-:Y:S01]  /*1170*/  IMAD R109, R0, R5, R109 ;  /* 0x00000005006d7224 */ /* 0x000fe200078e026d */
[C---:B------:R-:W-:Y:S01]  /*1180*/  LOP3.LUT R152, R20.reuse, 0xb4, RZ, 0xfc, !PT ;  /* 0x000000b414987812 */ /* 0x040fe200078efcff */
[----:B------:R-:W-:Y:S01]  /*1190*/  IMAD.MOV R7, RZ, RZ, -R7 ;  /* 0x000000ffff077224 */ /* 0x000fe200078e0a07 */
[----:B------:R-:W-:Y:S01]  /*11a0*/  LOP3.LUT R143, R20, 0x90, RZ, 0xfc, !PT ;  /* 0x00000090148f7812 */ /* 0x000fe200078efcff */
[----:B------:R-:W-:Y:S01]  /*11b0*/  IMAD.HI.U32 R5, R3, R33, RZ ;  /* 0x0000002103057227 */ /* 0x000fe200078e00ff */
[----:B------:R-:W-:Y:S02]  /*11c0*/  IABS R80, R149 ;  /* 0x0000009500507213 */ /* 0x000fe40000000000 */
[----:B------:R-:W-:Y:S01]  /*11d0*/  IABS R86, R152 ;  /* 0x0000009800567213 */ /* 0x000fe20000000000 */
[----:B------:R-:W-:Y:S01]  /*11e0*/  IMAD R120, R0, R13, R120 ;  /* 0x0000000d00787224 */ /* 0x000fe200078e0278 */
[----:B------:R-:W-:Y:S01]  /*11f0*/  IABS R61, R143 ;  /* 0x0000008f003d7213 */ /* 0x000fe20000000000 */
[----:B------:R-:W-:Y:S01]  /*1200*/  IMAD.MOV R6, RZ, RZ, -R6 ;  /* 0x000000ffff067224 */ /* 0x000fe200078e0a06 */
[C---:B------:R-:W-:Y:S01]  /*1210*/  LOP3.LUT R155, R20.reuse, 0xc0, RZ, 0xfc, !PT ;  /* 0x000000c0149b7812 */ /* 0x040fe200078efcff */
[----:B------:R-:W-:Y:S01]  /*1220*/  IMAD.MOV R13, RZ, RZ, -R8 ;  /* 0x000000ffff0d7224 */ /* 0x000fe200078e0a08 */
[----:B------:R-:W-:Y:S01]  /*1230*/  LOP3.LUT R148, R20, 0xa4, RZ, 0xfc, !PT ;  /* 0x000000a414947812 */ /* 0x000fe200078efcff */
[----:B------:R-:W-:Y:S01]  /*1240*/  IMAD R32, R0, R9, R32 ;  /* 0x0000000900207224 */ /* 0x000fe200078e0220 */
[----:B------:R-:W-:Y:S01]  /*1250*/  IABS R89, R155 ;  /* 0x0000009b00597213 */ /* 0x000fe20000000000 */
[----:B------:R-:W-:Y:S01]  /*1260*/  VIADD R130, R107, 0x5c ;  /* 0x0000005c6b827836 */ /* 0x000fe20000000000 */
[----:B------:R-:W-:Y:S01]  /*1270*/  LOP3.LUT R157, R20, 0xc8, RZ, 0xfc, !PT ;  /* 0x000000c8149d7812 */ /* 0x000fe200078efcff */
[----:B------:R-:W-:Y:S01]  /*1280*/  IMAD R115, R0, R7, R115 ;  /* 0x0000000700737224 */ /* 0x000fe200078e0273 */
[----:B------:R-:W-:Y:S01]  /*1290*/  IABS R78, R148 ;  /* 0x00000094004e7213 */ /* 0x000fe20000000000 */
[----:B------:R-:W-:Y:S01]  /*12a0*/  IMAD.HI.U32 R8, R3, R99, RZ ;  /* 0x0000006303087227 */ /* 0x000fe200078e00ff */
[----:B------:R-:W-:-:S02]  /*12b0*/  IABS R37, R130 ;  /* 0x0000008200257213 */ /* 0x000fc40000000000 */
[C---:B------:R-:W-:Y:S01]  /*12c0*/  LOP3.LUT R153, R20.reuse, 0xb8, RZ, 0xfc, !PT ;  /* 0x000000b814997812 */ /* 0x040fe200078efcff */
[C---:B------:R-:W-:Y:S01]  /*12d0*/  IMAD.HI.U32 R9, R3.reuse, R39, RZ ;  /* 0x0000002703097227 */ /* 0x040fe200078e00ff */
[----:B------:R-:W-:Y:S02]  /*12e0*/  IABS R94, R157 ;  /* 0x0000009d005e7213 */ /* 0x000fe40000000000 */
[----:B------:R-:W-:Y:S01]  /*12f0*/  IABS R87, R153 ;  /* 0x0000009900577213 */ /* 0x000fe20000000000 */
[----:B------:R-:W-:Y:S01]  /*1300*/  IMAD.MOV R5, RZ, RZ, -R5 ;  /* 0x000000ffff057224 */ /* 0x000fe200078e0a05 */
[C---:B------:R-:W-:Y:S01]  /*1310*/  LOP3.LUT R156, R20.reuse, 0xc4, RZ, 0xfc, !PT ;  /* 0x000000c4149c7812 */ /* 0x040fe200078efcff */
[C---:B------:R-:W-:Y:S01]  /*1320*/  IMAD.HI.U32 R7, R3.reuse, R100, RZ ;  /* 0x0000006403077227 */ /* 0x040fe200078e00ff */
[----:B------:R-:W-:Y:S02]  /*1330*/  LOP3.LUT R161, R20, 0xd8, RZ, 0xfc, !PT ;  /* 0x000000d814a17812 */ /* 0x000fe400078efcff */
[----:B------:R-:W-:Y:S01]  /*1340*/  IABS R91, R156 ;  /* 0x0000009c005b7213 */ /* 0x000fe20000000000 */
[----:B------:R-:W-:Y:S01]  /*1350*/  IMAD R125, R0, R6, R125 ;  /* 0x00000006007d7224 */ /* 0x000fe200078e027d */
[----:B------:R-:W-:Y:S01]  /*1360*/  LOP3.LUT R159, R20, 0xd0, RZ, 0xfc, !PT ;  /* 0x000000d0149f7812 */ /* 0x000fe200078efcff */
[----:B------:R-:W-:Y:S01]  /*1370*/  IMAD.HI.U32 R6, R3, R118, RZ ;  /* 0x0000007603067227 */ /* 0x000fe200078e00ff */
[----:B------:R-:W-:-:S02]  /*1380*/  IABS R98, R161 ;  /* 0x000000a100627213 */ /* 0x000fc40000000000 */
[----:B------:R-:W-:Y:S01]  /*1390*/  IABS R96, R159 ;  /* 0x0000009f00607213 */ /* 0x000fe20000000000 */
[----:B------:R-:W-:Y:S01]  /*13a0*/  IMAD.MOV R8, RZ, RZ, -R8 ;  /* 0x000000ffff087224 */ /* 0x000fe200078e0a08 */
[----:B------:R-:W-:Y:S01]  /*13b0*/  ISETP.GE.AND P2, PT, R240, RZ, PT ;  /* 0x000000fff000720c */ /* 0x000fe20003f46270 */
[----:B------:R-:W-:Y:S01]  /*13c0*/  IMAD.MOV R9, RZ, RZ, -R9 ;  /* 0x000000ffff097224 */ /* 0x000fe200078e0a09 */
[C---:B------:R-:W-:Y:S01]  /*13d0*/  ISETP.GT.U32.AND P1, PT, R0.reuse, R122, PT ;  /* 0x0000007a0000720c */ /* 0x040fe20003f24070 */
[C---:B------:R-:W-:Y:S01]  /*13e0*/  IMAD R33, R0.reuse, R5, R33 ;  /* 0x0000000500217224 */ /* 0x040fe200078e0221 */
[C---:B------:R-:W-:Y:S01]  /*13f0*/  ISETP.GT.U32.AND P5, PT, R0.reuse, R126, PT ;  /* 0x0000007e0000720c */ /* 0x040fe20003fa4070 */
[----:B------:R-:W-:Y:S01]  /*1400*/  IMAD.MOV R7, RZ, RZ, -R7 ;  /* 0x000000ffff077224 */ /* 0x000fe200078e0a07 */
[----:B------:R-:W-:Y:S01]  /*1410*/  ISETP.GT.U32.AND P6, PT, R0, R123, PT ;  /* 0x0000007b0000720c */ /* 0x000fe20003fc4070 */
[----:B------:R-:W-:Y:S01]  /*1420*/  IMAD.HI.U32 R5, R3, R41, RZ ;  /* 0x0000002903057227 */ /* 0x000fe200078e00ff */
[----:B------:R-:W-:-:S02]  /*1430*/  LOP3.LUT R160, R20, 0xd4, RZ, 0xfc, !PT ;  /* 0x000000d414a07812 */ /* 0x000fc400078efcff */
[----:B------:R-:W-:Y:S01]  /*1440*/  LOP3.LUT R163, R20, 0xe0, RZ, 0xfc, !PT ;  /* 0x000000e014a37812 */ /* 0x000fe200078efcff */
[----:B------:R-:W-:Y:S01]  /*1450*/  IMAD R124, R0, R11, R124 ;  /* 0x0000000b007c7224 */ /* 0x000fe200078e027c */
[----:B------:R-:W-:Y:S01]  /*1460*/  IABS R97, R160 ;  /* 0x000000a000617213 */ /* 0x000fe20000000000 */
[----:B------:R-:W-:Y:S01]  /*1470*/  IMAD.MOV R11, RZ, RZ, -R6 ;  /* 0x000000ffff0b7224 */ /* 0x000fe200078e0a06 */
[----:B------:R-:W-:Y:S01]  /*1480*/  LOP3.LUT R164, R20, 0xe4, RZ, 0xfc, !PT ;  /* 0x000000e414a47812 */ /* 0x000fe200078efcff */
[C---:B------:R-:W-:Y:S01]  /*1490*/  IMAD.HI.U32 R6, R3.reuse, R106, RZ ;  /* 0x0000006a03067227 */ /* 0x040fe200078e00ff */
[C---:B------:R-:W-:Y:S02]  /*14a0*/  ISETP.GT.U32.AND P3, PT, R0.reuse, R124, PT ;  /* 0x0000007c0000720c */ /* 0x040fe40003f64070 */
[----:B------:R-:W-:Y:S01]  /*14b0*/  IABS R102, R163 ;  /* 0x000000a300667213 */ /* 0x000fe20000000000 */
[----:B------:R-:W-:Y:S01]  /*14c0*/  IMAD R99, R0, R8, R99 ;  /* 0x0000000800637224 */ /* 0x000fe200078e0263 */
[----:B------:R-:W-:Y:S01]  /*14d0*/  LOP3.LUT R165, R20, 0xe8, RZ, 0xfc, !PT ;  /* 0x000000e814a57812 */ /* 0x000fe200078efcff */
[C---:B------:R-:W-:Y:S01]  /*14e0*/  IMAD R39, R0.reuse, R9, R39 ;  /* 0x0000000900277224 */ /* 0x040fe200078e0227 */
[----:B------:R-:W-:Y:S01]  /*14f0*/  IABS R103, R164 ;  /* 0x000000a400677213 */ /* 0x000fe20000000000 */
[----:B------:R-:W-:Y:S01]  /*1500*/  IMAD R100, R0, R7, R100 ;  /* 0x0000000700647224 */ /* 0x000fe200078e0264 */
[----:B------:R-:W-:Y:S01]  /*1510*/  IABS R104, R165 ;  /* 0x000000a500687213 */ /* 0x000fe20000000000 */
[----:B------:R-:W-:Y:S01]  /*1520*/  IMAD.HI.U32 R8, R3, R37, RZ ;  /* 0x0000002503087227 */ /* 0x000fe200078e00ff */
[----:B------:R-:W-:-:S02]  /*1530*/  LOP3.LUT R168, R20, 0xf0, RZ, 0xfc, !PT ;  /* 0x000000f014a87812 */ /* 0x000fc400078efcff */
[C---:B------:R-:W-:Y:S01]  /*1540*/  LOP3.LUT R169, R20.reuse, 0xf4, RZ, 0xfc, !PT ;  /* 0x000000f414a97812 */ /* 0x040fe200078efcff */
[----:B------:R-:W-:Y:S01]  /*1550*/  VIADD R134, R107, 0x6c ;  /* 0x0000006c6b867836 */ /* 0x000fe20000000000 */
[----:B------:R-:W-:Y:S01]  /*1560*/  IABS R108, R168 ;  /* 0x000000a8006c7213 */ /* 0x000fe20000000000 */
[C---:B------:R-:W-:Y:S01]  /*1570*/  IMAD.HI.U32 R9, R3.reuse, R49, RZ ;  /* 0x0000003103097227 */ /* 0x040fe200078e00ff */
[----:B------:R-:W-:Y:S02]  /*1580*/  IABS R105, R169 ;  /* 0x000000a900697213 */ /* 0x000fe40000000000 */
[----:B------:R-:W-:Y:S01]  /*1590*/  IABS R45, R134 ;  /* 0x00000086002d7213 */ /* 0x000fe20000000000 */
[----:B------:R-:W-:Y:S01]  /*15a0*/  IMAD.MOV R5, RZ, RZ, -R5 ;  /* 0x000000ffff057224 */ /* 0x000fe200078e0a05 */
[----:B------:R-:W-:Y:S01]  /*15b0*/  LOP3.LUT R170, R20, 0xf8, RZ, 0xfc, !PT ;  /* 0x000000f814aa7812 */ /* 0x000fe200078efcff */
[----:B------:R-:W-:-:S03]  /*15c0*/  IMAD.HI.U32 R7, R3, R36, RZ ;  /* 0x0000002403077227 */ /* 0x000fc600078e00ff */
[----:B------:R-:W-:Y:S01]  /*15d0*/  IABS R110, R170 ;  /* 0x000000aa006e7213 */ /* 0x000fe20000000000 */
[----:B------:R-:W-:Y:S02]  /*15e0*/  IMAD R118, R0, R11, R118 ;  /* 0x0000000b00767224 */ /* 0x000fe400078e0276 */
[----:B------:R-:W-:Y:S02]  /*15f0*/  IMAD.MOV R11, RZ, RZ, -R6 ;  /* 0x000000ffff0b7224 */ /* 0x000fe400078e0a06 */
[----:B------:R-:W-:-:S04]  /*1600*/  IMAD.HI.U32 R6, R3, R35, RZ ;  /* 0x0000002303067227 */ /* 0x000fc800078e00ff */
[----:B------:R-:W-:Y:S02]  /*1610*/  IMAD.MOV R8, RZ, RZ, -R8 ;  /* 0x000000ffff087224 */ /* 0x000fe400078e0a08 */
[----:B------:R-:W-:Y:S02]  /*1620*/  IMAD.MOV R9, RZ, RZ, -R9 ;  /* 0x000000ffff097224 */ /* 0x000fe400078e0a09 */
[----:B------:R-:W-:Y:S02]  /*1630*/  IMAD R41, R0, R5, R41 ;  /* 0x0000000500297224 */ /* 0x000fe400078e0229 */
[----:B------:R-:W-:Y:S02]  /*1640*/  VIADD R142, R107, 0x8c ;  /* 0x0000008c6b8e7836 */ /* 0x000fe40000000000 */
[----:B------:R-:W-:Y:S02]  /*1650*/  IMAD.MOV R7, RZ, RZ, -R7 ;  /* 0x000000ffff077224 */ /* 0x000fe400078e0a07 */
[----:B------:R-:W-:Y:S01]  /*1660*/  IMAD.HI.U32 R5, R3, R51, RZ ;  /* 0x0000003303057227 */ /* 0x000fe200078e00ff */
[----:B------:R-:W-:-:S03]  /*1670*/  IABS R59, R142 ;  /* 0x0000008e003b7213 */ /* 0x000fc60000000000 */
[----:B------:R-:W-:Y:S02]  /*1680*/  IMAD.MOV R6, RZ, RZ, -R6 ;  /* 0x000000ffff067224 */ /* 0x000fe400078e0a06 */
[C---:B------:R-:W-:Y:S02]  /*1690*/  IMAD R37, R0.reuse, R8, R37 ;  /* 0x0000000800257224 */ /* 0x040fe400078e0225 */
[C---:B------:R-:W-:Y:S02]  /*16a0*/  IMAD R49, R0.reuse, R9, R49 ;  /* 0x0000000900317224 */ /* 0x040fe400078e0231 */
[----:B------:R-:W-:Y:S02]  /*16b0*/  VIADD R146, R107, 0x9c ;  /* 0x0000009c6b927836 */ /* 0x000fe40000000000 */
[----:B------:R-:W-:Y:S02]  /*16c0*/  IMAD R36, R0, R7, R36 ;  /* 0x0000000700247224 */ /* 0x000fe400078e0224 */
[----:B------:R-:W-:Y:S01]  /*16d0*/  IMAD.HI.U32 R8, R3, R47, RZ ;  /* 0x0000002f03087227 */ /* 0x000fe200078e00ff */
[----:B------:R-:W-:-:S03]  /*16e0*/  IABS R69, R146 ;  /* 0x0000009200457213 */ /* 0x000fc60000000000 */
[----:B------:R-:W-:-:S04]  /*16f0*/  IMAD.HI.U32 R9, R3, R57, RZ ;  /* 0x0000003903097227 */ /* 0x000fc800078e00ff */
[----:B------:R-:W-:Y:S02]  /*1700*/  IMAD.MOV R5, RZ, RZ, -R5 ;  /* 0x000000ffff057224 */ /* 0x000fe400078e0a05 */
[----:B------:R-:W-:-:S04]  /*1710*/  IMAD.HI.U32 R7, R3, R45, RZ ;  /* 0x0000002d03077227 */ /* 0x000fc800078e00ff */
[----:B------:R-:W-:Y:S02]  /*1720*/  IMAD R35, R0, R6, R35 ;  /* 0x0000000600237224 */ /* 0x000fe400078e0223 */
[----:B------:R-:W-:Y:S02]  /*1730*/  VIADD R138, R107, 0x7c ;  /* 0x0000007c6b8a7836 */ /* 0x000fe40000000000 */
[----:B------:R-:W-:-:S03]  /*1740*/  IMAD.HI.U32 R6, R3, R43, RZ ;  /* 0x0000002b03067227 */ /* 0x000fc600078e00ff */
[----:B------:R-:W-:Y:S01]  /*1750*/  IABS R52, R138 ;  /* 0x0000008a00347213 */ /* 0x000fe20000000000 */
[----:B------:R-:W-:Y:S02]  /*1760*/  IMAD.MOV R8, RZ, RZ, -R8 ;  /* 0x000000ffff087224 */ /* 0x000fe400078e0a08 */
[----:B------:R-:W-:Y:S02]  /*1770*/  IMAD.MOV R9, RZ, RZ, -R9 ;  /* 0x000000ffff097224 */ /* 0x000fe400078e0a09 */
[----:B------:R-:W-:Y:S02]  /*1780*/  IMAD R51, R0, R5, R51 ;  /* 0x0000000500337224 */ /* 0x000fe400078e0233 */
[----:B------:R-:W-:Y:S02]  /*1790*/  IMAD.MOV R7, RZ, RZ, -R7 ;  /* 0x000000ffff077224 */ /* 0x000fe400078e0a07 */
[----:B------:R-:W-:-:S04]  /*17a0*/  IMAD.HI.U32 R5, R3, R59, RZ ;  /* 0x0000003b03057227 */ /* 0x000fc800078e00ff */
[----:B------:R-:W-:Y:S02]  /*17b0*/  IMAD.MOV R6, RZ, RZ, -R6 ;  /* 0x000000ffff067224 */ /* 0x000fe400078e0a06 */
[C---:B------:R-:W-:Y:S02]  /*17c0*/  IMAD R47, R0.reuse, R8, R47 ;  /* 0x00000008002f7224 */ /* 0x040fe400078e022f */
[C---:B------:R-:W-:Y:S02]  /*17d0*/  IMAD R57, R0.reuse, R9, R57 ;  /* 0x0000000900397224 */ /* 0x040fe400078e0239 */
[----:B------:R-:W-:Y:S02]  /*17e0*/  IMAD R45, R0, R7, R45 ;  /* 0x00000007002d7224 */ /* 0x000fe400078e022d */
[----:B------:R-:W-:-:S04]  /*17f0*/  IMAD.HI.U32 R8, R3, R55, RZ ;  /* 0x0000003703087227 */ /* 0x000fc800078e00ff */
[----:B------:R-:W-:-:S04]  /*1800*/  IMAD.HI.U32 R9, R3, R69, RZ ;  /* 0x0000004503097227 */ /* 0x000fc800078e00ff */
[----:B------:R-:W-:Y:S02]  /*1810*/  IMAD.MOV R5, RZ, RZ, -R5 ;  /* 0x000000ffff057224 */ /* 0x000fe400078e0a05 */
[----:B------:R-:W-:Y:S02]  /*1820*/  VIADD R150, R107, 0xac ;  /* 0x000000ac6b967836 */ /* 0x000fe40000000000 */
[----:B------:R-:W-:-:S03]  /*1830*/  IMAD.HI.U32 R7, R3, R53, RZ ;  /* 0x0000003503077227 */ /* 0x000fc600078e00ff */
[----:B------:R-:W-:Y:S01]  /*1840*/  IABS R82, R150 ;  /* 0x0000009600527213 */ /* 0x000fe20000000000 */
[----:B------:R-:W-:Y:S02]  /*1850*/  IMAD R43, R0, R6, R43 ;  /* 0x00000006002b7224 */ /* 0x000fe400078e022b */
[----:B------:R-:W-:-:S04]  /*1860*/  IMAD.HI.U32 R6, R3, R52, RZ ;  /* 0x0000003403067227 */ /* 0x000fc800078e00ff */
[----:B------:R-:W-:Y:S02]  /*1870*/  IMAD.MOV R8, RZ, RZ, -R8 ;  /* 0x000000ffff087224 */ /* 0x000fe400078e0a08 */
[----:B------:R-:W-:Y:S02]  /*1880*/  IMAD.MOV R9, RZ, RZ, -R9 ;  /* 0x000000ffff097224 */ /* 0x000fe400078e0a09 */
[----:B------:R-:W-:Y:S02]  /*1890*/  IMAD R59, R0, R5, R59 ;  /* 0x00000005003b7224 */ /* 0x000fe400078e023b */
[----:B------:R-:W-:Y:S02]  /*18a0*/  IMAD.MOV R7, RZ, RZ, -R7 ;  /* 0x000000ffff077224 */ /* 0x000fe400078e0a07 */
[----:B------:R-:W-:-:S04]  /*18b0*/  IMAD.HI.U32 R5, R3, R76, RZ ;  /* 0x0000004c03057227 */ /* 0x000fc800078e00ff */
[C---:B------:R-:W-:Y:S02]  /*18c0*/  IMAD R106, R0.reuse, R11, R106 ;  /* 0x0000000b006a7224 */ /* 0x040fe400078e026a */
[----:B------:R-:W-:Y:S02]  /*18d0*/  IMAD.MOV R11, RZ, RZ, -R6 ;  /* 0x000000ffff0b7224 */ /* 0x000fe400078e0a06 */
[C---:B------:R-:W-:Y:S02]  /*18e0*/  IMAD R55, R0.reuse, R8, R55 ;  /* 0x0000000800377224 */ /* 0x040fe400078e0237 */
[C---:B------:R-:W-:Y:S02]  /*18f0*/  IMAD R69, R0.reuse, R9, R69 ;  /* 0x0000000900457224 */ /* 0x040fe400078e0245 */
[----:B------:R-:W-:Y:S02]  /*1900*/  IMAD R53, R0, R7, R53 ;  /* 0x0000000700357224 */ /* 0x000fe400078e0235 */
[----:B------:R-:W-:-:S04]  /*1910*/  IMAD.HI.U32 R8, R3, R68, RZ ;  /* 0x0000004403087227 */ /* 0x000fc800078e00ff */
[----:B------:R-:W-:Y:S02]  /*1920*/  IMAD.MOV R9, RZ, RZ, -R5 ;  /* 0x000000ffff097224 */ /* 0x000fe400078e0a05 */
[----:B------:R-:W-:-:S04]  /*1930*/  IMAD.HI.U32 R7, R3, R67, RZ ;  /* 0x0000004303077227 */ /* 0x000fc800078e00ff */
[----:B------:R-:W-:-:S04]  /*1940*/  IMAD.HI.U32 R5, R3, R82, RZ ;  /* 0x0000005203057227 */ /* 0x000fc800078e00ff */
[----:B------:R-:W-:Y:S02]  /*1950*/  IMAD R52, R0, R11, R52 ;  /* 0x0000000b00347224 */ /* 0x000fe400078e0234 */
[----:B------:R-:W-:Y:S02]  /*1960*/  IMAD.MOV R11, RZ, RZ, -R8 ;  /* 0x000000ffff0b7224 */ /* 0x000fe400078e0a08 */
[----:B------:R-:W-:Y:S02]  /*1970*/  IMAD.MOV R7, RZ, RZ, -R7 ;  /* 0x000000ffff077224 */ /* 0x000fe400078e0a07 */
[----:B------:R-:W-:-:S04]  /*1980*/  IMAD.HI.U32 R8, R3, R84, RZ ;  /* 0x0000005403087227 */ /* 0x000fc800078e00ff */
[----:B------:R-:W-:Y:S02]  /*1990*/  IMAD.MOV R5, RZ, RZ, -R5 ;  /* 0x000000ffff057224 */ /* 0x000fe400078e0a05 */
[----:B------:R-:W-:Y:S02]  /*19a0*/  VIADD R154, R107, 0xbc ;  /* 0x000000bc6b9a7836 */ /* 0x000fe40000000000 */
[C---:B------:R-:W-:Y:S02]  /*19b0*/  IMAD R76, R0.reuse, R9, R76 ;  /* 0x00000009004c7224 */ /* 0x040fe400078e024c */
[C---:B------:R-:W-:Y:S01]  /*19c0*/  IMAD R67, R0.reuse, R7, R67 ;  /* 0x0000000700437224 */ /* 0x040fe200078e0243 */
[----:B------:R-:W-:Y:S01]  /*19d0*/  IABS R88, R154 ;  /* 0x0000009a00587213 */ /* 0x000fe20000000000 */
[----:B------:R-:W-:Y:S02]  /*19e0*/  IMAD.MOV R9, RZ, RZ, -R8 ;  /* 0x000000ffff097224 */ /* 0x000fe400078e0a08 */
[----:B------:R-:W-:-:S02]  /*19f0*/  IMAD R82, R0, R5, R82 ;  /* 0x0000000500527224 */ /* 0x000fc400078e0252 */
[----:B------:R-:W-:-:S04]  /*1a00*/  IMAD.HI.U32 R7, R3, R80, RZ ;  /* 0x0000005003077227 */ /* 0x000fc800078e00ff */
[----:B------:R-:W-:-:S04]  /*1a10*/  IMAD.HI.U32 R5, R3, R86, RZ ;  /* 0x0000005603057227 */ /* 0x000fc800078e00ff */
[----:B------:R-:W-:-:S04]  /*1a20*/  IMAD.HI.U32 R6, R3, R61, RZ ;  /* 0x0000003d03067227 */ /* 0x000fc800078e00ff */
[----:B------:R-:W-:Y:S02]  /*1a30*/  IMAD R84, R0, R9, R84 ;  /* 0x0000000900547224 */ /* 0x000fe400078e0254 */
[----:B------:R-:W-:Y:S02]  /*1a40*/  IMAD.MOV R7, RZ, RZ, -R7 ;  /* 0x000000ffff077224 */ /* 0x000fe400078e0a07 */
[----:B------:R-:W-:Y:S02]  /*1a50*/  IMAD.MOV R9, RZ, RZ, -R5 ;  /* 0x000000ffff097224 */ /* 0x000fe400078e0a05 */
[----:B------:R-:W-:-:S04]  /*1a60*/  IMAD.HI.U32 R5, R3, R88, RZ ;  /* 0x0000005803057227 */ /* 0x000fc800078e00ff */
[----:B------:R-:W-:Y:S02]  /*1a70*/  IMAD.MOV R6, RZ, RZ, -R6 ;  /* 0x000000ffff067224 */ /* 0x000fe400078e0a06 */
[----:B------:R-:W-:Y:S02]  /*1a80*/  IMAD R80, R0, R7, R80 ;  /* 0x0000000700507224 */ /* 0x000fe400078e0250 */
[----:B------:R-:W-:-:S04]  /*1a90*/  IMAD.HI.U32 R7, R3, R89, RZ ;  /* 0x0000005903077227 */ /* 0x000fc800078e00ff */
[----:B------:R-:W-:Y:S02]  /*1aa0*/  IMAD.MOV R5, RZ, RZ, -R5 ;  /* 0x000000ffff057224 */ /* 0x000fe400078e0a05 */
[----:B------:R-:W-:Y:S02]  /*1ab0*/  IMAD R61, R0, R6, R61 ;  /* 0x00000006003d7224 */ /* 0x000fe400078e023d */
[----:B------:R-:W-:-:S04]  /*1ac0*/  IMAD.HI.U32 R6, R3, R78, RZ ;  /* 0x0000004e03067227 */ /* 0x000fc800078e00ff */
[----:B------:R-:W-:Y:S02]  /*1ad0*/  IMAD.MOV R7, RZ, RZ, -R7 ;  /* 0x000000ffff077224 */ /* 0x000fe400078e0a07 */
[----:B------:R-:W-:Y:S02]  /*1ae0*/  IMAD R88, R0, R5, R88 ;  /* 0x0000000500587224 */ /* 0x000fe400078e0258 */
[----:B------:R-:W-:-:S04]  /*1af0*/  IMAD.HI.U32 R5, R3, R94, RZ ;  /* 0x0000005e03057227 */ /* 0x000fc800078e00ff */
[----:B------:R-:W-:Y:S02]  /*1b00*/  IMAD R68, R0, R11, R68 ;  /* 0x0000000b00447224 */ /* 0x000fe400078e0244 */
[----:B------:R-:W-:Y:S02]  /*1b10*/  IMAD.MOV R11, RZ, RZ, -R6 ;  /* 0x000000ffff0b7224 */ /* 0x000fe400078e0a06 */
[----:B------:R-:W-:-:S04]  /*1b20*/  IMAD.HI.U32 R6, R3, R87, RZ ;  /* 0x0000005703067227 */ /* 0x000fc800078e00ff */
[----:B------:R-:W-:Y:S02]  /*1b30*/  IMAD R89, R0, R7, R89 ;  /* 0x0000000700597224 */ /* 0x000fe400078e0259 */
[----:B------:R-:W-:Y:S02]  /*1b40*/  IMAD.MOV R7, RZ, RZ, -R5 ;  /* 0x000000ffff077224 */ /* 0x000fe400078e0a05 */
[----:B------:R-:W-:Y:S02]  /*1b50*/  IMAD.MOV R8, RZ, RZ, -R6 ;  /* 0x000000ffff087224 */ /* 0x000fe400078e0a06 */
[----:B------:R-:W-:Y:S02]  /*1b60*/  VIADD R158, R107, 0xcc ;  /* 0x000000cc6b9e7836 */ /* 0x000fe40000000000 */
[----:B------:R-:W-:-:S03]  /*1b70*/  IMAD.HI.U32 R6, R3, R91, RZ ;  /* 0x0000005b03067227 */ /* 0x000fc600078e00ff */
[----:B------:R-:W-:Y:S01]  /*1b80*/  IABS R95, R158 ;  /* 0x0000009e005f7213 */ /* 0x000fe20000000000 */
[----:B------:R-:W-:Y:S02]  /*1b90*/  IMAD R94, R0, R7, R94 ;  /* 0x00000007005e7224 */ /* 0x000fe400078e025e */
[----:B------:R-:W-:-:S04]  /*1ba0*/  IMAD.HI.U32 R7, R3, R98, RZ ;  /* 0x0000006203077227 */ /* 0x000fc800078e00ff */
[----:B------:R-:W-:Y:S02]  /*1bb0*/  IMAD.MOV R6, RZ, RZ, -R6 ;  /* 0x000000ffff067224 */ /* 0x000fe400078e0a06 */
[----:B------:R-:W-:Y:S02]  /*1bc0*/  VIADD R162, R107, 0xdc ;  /* 0x000000dc6ba27836 */ /* 0x000fe40000000000 */
[----:B------:R-:W-:-:S03]  /*1bd0*/  IMAD.HI.U32 R5, R3, R96, RZ ;  /* 0x0000006003057227 */ /* 0x000fc600078e00ff */
[----:B------:R-:W-:Y:S01]  /*1be0*/  IABS R101, R162 ;  /* 0x000000a200657213 */ /* 0x000fe20000000000 */
[----:B------:R-:W-:Y:S02]  /*1bf0*/  IMAD.MOV R7, RZ, RZ, -R7 ;  /* 0x000000ffff077224 */ /* 0x000fe400078e0a07 */
[----:B------:R-:W-:Y:S02]  /*1c00*/  IMAD R91, R0, R6, R91 ;  /* 0x00000006005b7224 */ /* 0x000fe400078e025b */
[----:B------:R-:W-:-:S04]  /*1c10*/  IMAD.HI.U32 R6, R3, R95, RZ ;  /* 0x0000005f03067227 */ /* 0x000fc800078e00ff */
[----:B------:R-:W-:Y:S02]  /*1c20*/  IMAD.MOV R5, RZ, RZ, -R5 ;  /* 0x000000ffff057224 */ /* 0x000fe400078e0a05 */
[C---:B------:R-:W-:Y:S01]  /*1c30*/  IMAD R98, R0.reuse, R7, R98 ;  /* 0x0000000700627224 */ /* 0x040fe200078e0262 */
[----:B------:R-:W-:Y:S01]  /*1c40*/  IABS R7, R240 ;  /* 0x000000f000077213 */ /* 0x000fe20000000000 */
[C---:B------:R-:W-:Y:S02]  /*1c50*/  IMAD R87, R0.reuse, R8, R87 ;  /* 0x0000000800577224 */ /* 0x040fe400078e0257 */
[----:B------:R-:W-:Y:S02]  /*1c60*/  IMAD.MOV R8, RZ, RZ, -R6 ;  /* 0x000000ffff087224 */ /* 0x000fe400078e0a06 */
[----:B------:R-:W-:Y:S02]  /*1c70*/  IMAD R96, R0, R5, R96 ;  /* 0x0000000500607224 */ /* 0x000fe400078e0260 */
[----:B------:R-:W-:-:S04]  /*1c80*/  IMAD.HI.U32 R5, R3, R101, RZ ;  /* 0x0000006503057227 */ /* 0x000fc800078e00ff */
[----:B------:R-:W-:-:S04]  /*1c90*/  IMAD.HI.U32 R4, R4, R7, RZ ;  /* 0x0000000704047227 */ /* 0x000fc800078e00ff */
[----:B------:R-:W-:Y:S02]  /*1ca0*/  IMAD R95, R0, R8, R95 ;  /* 0x00000008005f7224 */ /* 0x000fe400078e025f */
[----:B------:R-:W-:Y:S02]  /*1cb0*/  IMAD.MOV R8, RZ, RZ, -R5 ;  /* 0x000000ffff087224 */ /* 0x000fe400078e0a05 */
[----:B------:R-:W-:Y:S02]  /*1cc0*/  IMAD.MOV R5, RZ, RZ, -R4 ;  /* 0x000000ffff057224 */ /* 0x000fe400078e0a04 */
[--C-:B------:R-:W-:Y:S01]  /*1cd0*/  @!P3 IMAD.IADD R124, R124, 0x1, -R0.reuse ;  /* 0x000000017c7cb824 */ /* 0x100fe200078e0a00 */
[----:B------:R-:W-:Y:S01]  /*1ce0*/  ISETP.GT.U32.AND P3, PT, R0, R119, PT ;  /* 0x000000770000720c */ /* 0x000fe20003f64070 */
[----:B------:R-:W-:Y:S02]  /*1cf0*/  IMAD R5, R2, R5, R7 ;  /* 0x0000000502057224 */ /* 0x000fe400078e0207 */
[----:B------:R-:W-:Y:S01]  /*1d00*/  @!P1 IMAD.IADD R122, R122, 0x1, -R0 ;  /* 0x000000017a7a9824 */ /* 0x000fe200078e0a00 */
[C---:B------:R-:W-:Y:S01]  /*1d10*/  ISETP.GT.U32.AND P1, PT, R0.reuse, R117, PT ;  /* 0x000000750000720c */ /* 0x040fe20003f24070 */
[----:B------:R-:W-:Y:S01]  /*1d20*/  IMAD R114, R0, R13, R114 ;  /* 0x0000000d00727224 */ /* 0x000fe200078e0272 */
[----:B------:R-:W-:Y:S01]  /*1d30*/  ISETP.GT.U32.AND P0, PT, R2, R5, PT ;  /* 0x000000050200720c */ /* 0x000fe20003f04070 */
[--C-:B------:R-:W-:Y:S01]  /*1d40*/  @!P5 IMAD.IADD R126, R126, 0x1, -R0.reuse ;  /* 0x000000017e7ed824 */ /* 0x100fe200078e0a00 */
[C---:B------:R-:W-:Y:S01]  /*1d50*/  ISETP.GT.U32.AND P5, PT, R0.reuse, R115, PT ;  /* 0x000000730000720c */ /* 0x040fe20003fa4070 */
[----:B------:R-:W-:Y:S01]  /*1d60*/  @!P6 IMAD.IADD R123, R123, 0x1, -R0 ;  /* 0x000000017b7be824 */ /* 0x000fe200078e0a00 */
[C---:B------:R-:W-:Y:S01]  /*1d70*/  ISETP.GT.U32.AND P6, PT, R0.reuse, R124, PT ;  /* 0x0000007c0000720c */ /* 0x040fe20003fc4070 */
[----:B------:R-:W-:-:S02]  /*1d80*/  IMAD R78, R0, R11, R78 ;  /* 0x0000000b004e7224 */ /* 0x000fc400078e024e */
[----:B------:R-:W-:Y:S01]  /*1d90*/  @!P3 IMAD.IADD R119, R119, 0x1, -R0 ;  /* 0x000000017777b824 */ /* 0x000fe200078e0a00 */
[C---:B------:R-:W-:Y:S01]  /*1da0*/  ISETP.GT.U32.AND P3, PT, R0.reuse, R122, PT ;  /* 0x0000007a0000720c */ /* 0x040fe20003f64070 */
[----:B------:R-:W-:Y:S02]  /*1db0*/  IMAD R86, R0, R9, R86 ;  /* 0x0000000900567224 */ /* 0x000fe400078e0256 */
[----:B------:R-:W-:Y:S02]  /*1dc0*/  @!P1 IMAD.IADD R117, R117, 0x1, -R0 ;  /* 0x0000000175759824 */ /* 0x000fe400078e0a00 */
[----:B------:R-:W-:Y:S02]  /*1dd0*/  @!P0 IMAD.IADD R5, R5, 0x1, -R2 ;  /* 0x0000000105058824 */ /* 0x000fe400078e0a02 */
[--C-:B------:R-:W-:Y:S02]  /*1de0*/  @!P5 IMAD.IADD R115, R115, 0x1, -R0.reuse ;  /* 0x000000017373d824 */ /* 0x100fe400078e0a00 */
[----:B------:R-:W-:Y:S01]  /*1df0*/  @!P6 IMAD.IADD R124, R124, 0x1, -R0 ;  /* 0x000000017c7ce824 */ /* 0x000fe200078e0a00 */
[----:B------:R-:W-:Y:S01]  /*1e00*/  ISETP.GT.U32.AND P0, PT, R2, R5, PT ;  /* 0x000000050200720c */ /* 0x000fe20003f04070 */
[----:B------:R-:W-:-:S04]  /*1e10*/  IMAD.HI.U32 R6, R3, R97, RZ ;  /* 0x0000006103067227 */ /* 0x000fc800078e00ff */
[----:B------:R-:W-:Y:S01]  /*1e20*/  @!P3 IMAD.IADD R122, R122, 0x1, -R0 ;  /* 0x000000017a7ab824 */ /* 0x000fe200078e0a00 */
[----:B------:R-:W-:Y:S01]  /*1e30*/  ISETP.GT.U32.AND P3, PT, R0, R119, PT ;  /* 0x000000770000720c */ /* 0x000fe20003f64070 */
[----:B------:R-:W-:Y:S02]  /*1e40*/  IMAD.MOV R6, RZ, RZ, -R6 ;  /* 0x000000ffff067224 */ /* 0x000fe400078e0a06 */
[----:B------:R-:W-:-:S04]  /*1e50*/  IMAD.HI.U32 R4, R3, R103, RZ ;  /* 0x0000006703047227 */ /* 0x000fc800078e00ff */
[----:B------:R-:W-:Y:S01]  /*1e60*/  @!P0 IMAD.IADD R5, R5, 0x1, -R2 ;  /* 0x0000000105058824 */ /* 0x000fe200078e0a02 */
[C---:B------:R-:W-:Y:S01]  /*1e70*/  ISETP.GT.U32.AND P0, PT, R0.reuse, R120, PT ;  /* 0x000000780000720c */ /* 0x040fe20003f04070 */
[C---:B------:R-:W-:Y:S01]  /*1e80*/  IMAD R97, R0.reuse, R6, R97 ;  /* 0x0000000600617224 */ /* 0x040fe200078e0261 */
[----:B------:R-:W0:Y:S01]  /*1e90*/  LDS R2, [UR13] ;  /* 0x0000000dff027984 */ /* 0x000e220008000800 */
[----:B------:R-:W-:Y:S01]  /*1ea0*/  @!P2 IMAD.MOV R5, RZ, RZ, -R5 ;  /* 0x000000ffff05a224 */ /* 0x000fe200078e0a05 */
[C---:B------:R-:W-:Y:S01]  /*1eb0*/  ISETP.GT.U32.AND P2, PT, R0.reuse, R116, PT ;  /* 0x000000740000720c */ /* 0x040fe20003f44070 */
[----:B------:R-:W-:Y:S01]  /*1ec0*/  @!P3 IMAD.IADD R119, R119, 0x1, -R0 ;  /* 0x000000017777b824 */ /* 0x000fe200078e0a00 */
[----:B------:R-:W-:Y:S01]  /*1ed0*/  @!P4 LOP3.LUT R5, RZ, R92, RZ, 0x33, !PT ;  /* 0x0000005cff05c212 */ /* 0x000fe200078e33ff */
[----:B------:R-:W-:Y:S01]  /*1ee0*/  IMAD.HI.U32 R6, R3, R102, RZ ;  /* 0x0000006603067227 */ /* 0x000fe200078e00ff */
[C---:B------:R-:W-:Y:S02]  /*1ef0*/  ISETP.GT.U32.AND P4, PT, R0.reuse, R125, PT ;  /* 0x0000007d0000720c */ /* 0x040fe40003f84070 */
[----:B------:R-:W-:Y:S01]  /*1f00*/  ISETP.GT.U32.AND P3, PT, R0, R109, PT ;  /* 0x0000006d0000720c */ /* 0x000fe20003f64070 */
[----:B------:R-:W-:-:S02]  /*1f10*/  IMAD.MOV R9, RZ, RZ, -R6 ;  /* 0x000000ffff097224 */ /* 0x000fc400078e0a06 */
[----:B------:R-:W-:Y:S01]  /*1f20*/  @!P0 IMAD.IADD R120, R120, 0x1, -R0 ;  /* 0x0000000178788824 */ /* 0x000fe200078e0a00 */
[----:B------:R-:W-:Y:S01]  /*1f30*/  ISETP.GT.U32.AND P0, PT, R0, R121, PT ;  /* 0x000000790000720c */ /* 0x000fe20003f04070 */
[----:B------:R-:W-:-:S03]  /*1f40*/  IMAD.HI.U32 R6, R3, R104, RZ ;  /* 0x0000006803067227 */ /* 0x000fc600078e00ff */
[----:B------:R-:W-:Y:S01]  /*1f50*/  ISETP.GT.U32.AND P1, PT, R0, R120, PT ;  /* 0x000000780000720c */ /* 0x000fe20003f24070 */
[--C-:B------:R-:W-:Y:S01]  /*1f60*/  @!P2 IMAD.IADD R116, R116, 0x1, -R0.reuse ;  /* 0x000000017474a824 */ /* 0x100fe200078e0a00 */
[C---:B------:R-:W-:Y:S01]  /*1f70*/  ISETP.GT.U32.AND P2, PT, R0.reuse, R118, PT ;  /* 0x000000760000720c */ /* 0x040fe20003f44070 */
[--C-:B------:R-:W-:Y:S01]  /*1f80*/  @!P4 IMAD.IADD R125, R125, 0x1, -R0.reuse ;  /* 0x000000017d7dc824 */ /* 0x100fe200078e0a00 */
[C---:B------:R-:W-:Y:S01]  /*1f90*/  ISETP.GT.U32.AND P4, PT, R0.reuse, R114, PT ;  /* 0x000000720000720c */ /* 0x040fe20003f84070 */
[----:B------:R-:W-:Y:S01]  /*1fa0*/  @!P3 IMAD.IADD R109, R109, 0x1, -R0 ;  /* 0x000000016d6db824 */ /* 0x000fe200078e0a00 */
[C---:B------:R-:W-:Y:S01]  /*1fb0*/  ISETP.GT.U32.AND P3, PT, R0.reuse, R36, PT ;  /* 0x000000240000720c */ /* 0x040fe20003f64070 */
[----:B------:R-:W-:Y:S01]  /*1fc0*/  IMAD.MOV R4, RZ, RZ, -R4 ;  /* 0x000000ffff047224 */ /* 0x000fe200078e0a04 */
[C---:B------:R-:W-:Y:S01]  /*1fd0*/  ISETP.GT.U32.AND P5, PT, R0.reuse, R125, PT ;  /* 0x0000007d0000720c */ /* 0x040fe20003fa4070 */
[----:B------:R-:W-:Y:S01]  /*1fe0*/  @!P0 IMAD.IADD R121, R121, 0x1, -R0 ;  /* 0x0000000179798824 */ /* 0x000fe200078e0a00 */
[----:B------:R-:W-:Y:S01]  /*1ff0*/  ISETP.GT.U32.AND P0, PT, R0, R116, PT ;  /* 0x000000740000720c */ /* 0x000fe20003f04070 */
[----:B------:R-:W-:-:S02]  /*2000*/  IMAD.MOV R7, RZ, RZ, -R6 ;  /* 0x000000ffff077224 */ /* 0x000fc400078e0a06 */
[--C-:B------:R-:W-:Y:S01]  /*2010*/  @!P1 IMAD.IADD R120, R120, 0x1, -R0.reuse ;  /* 0x0000000178789824 */ /* 0x100fe200078e0a00 */
[----:B------:R-:W-:Y:S01]  /*2020*/  ISETP.GT.U32.AND P1, PT, R0, R117, PT ;  /* 0x000000750000720c */ /* 0x000fe20003f24070 */
[--C-:B------:R-:W-:Y:S01]  /*2030*/  @!P2 IMAD.IADD R118, R118, 0x1, -R0.reuse ;  /* 0x000000017676a824 */ /* 0x100fe200078e0a00 */
[----:B------:R-:W-:Y:S01]  /*2040*/  ISETP.GT.U32.AND P2, PT, R0, R126, PT ;  /* 0x0000007e0000720c */ /* 0x000fe20003f44070 */
[--C-:B------:R-:W-:Y:S01]  /*2050*/  @!P4 IMAD.IADD R114, R114, 0x1, -R0.reuse ;  /* 0x000000017272c824 */ /* 0x100fe200078e0a00 */
[----:B------:R-:W-:Y:S01]  /*2060*/  ISETP.GT.U32.AND P4, PT, R0, R123, PT ;  /* 0x0000007b0000720c */ /* 0x000fe20003f84070 */
[--C-:B------:R-:W-:Y:S02]  /*2070*/  @!P3 IMAD.IADD R36, R36, 0x1, -R0.reuse ;  /* 0x000000012424b824 */ /* 0x100fe400078e0a00 */
[--C-:B------:R-:W-:Y:S01]  /*2080*/  @!P5 IMAD.IADD R125, R125, 0x1, -R0.reuse ;  /* 0x000000017d7dd824 */ /* 0x100fe200078e0a00 */
[----:B------:R-:W-:Y:S01]  /*2090*/  ISETP.GT.U32.AND P5, PT, R0, R115, PT ;  /* 0x000000730000720c */ /* 0x000fe20003fa4070 */
[--C-:B------:R-:W-:Y:S01]  /*20a0*/  @!P0 IMAD.IADD R116, R116, 0x1, -R0.reuse ;  /* 0x0000000174748824 */ /* 0x100fe200078e0a00 */
[C---:B------:R-:W-:Y:S01]  /*20b0*/  ISETP.GT.U32.AND P0, PT, R0.reuse, R121, PT ;  /* 0x000000790000720c */ /* 0x040fe20003f04070 */
[C---:B------:R-:W-:Y:S01]  /*20c0*/  IMAD R103, R0.reuse, R4, R103 ;  /* 0x0000000400677224 */ /* 0x040fe200078e0267 */
[C---:B------:R-:W-:Y:S01]  /*20d0*/  ISETP.GT.U32.AND P6, PT, R0.reuse, R114, PT ;  /* 0x000000720000720c */ /* 0x040fe20003fc4070 */
[--C-:B------:R-:W-:Y:S01]  /*20e0*/  @!P1 IMAD.IADD R117, R117, 0x1, -R0.reuse ;  /* 0x0000000175759824 */ /* 0x100fe200078e0a00 */
[----:B------:R-:W-:Y:S01]  /*20f0*/  ISETP.GT.U32.AND P1, PT, R0, R106, PT ;  /* 0x0000006a0000720c */ /* 0x000fe20003f24070 */
[--C-:B------:R-:W-:Y:S01]  /*2100*/  @!P2 IMAD.IADD R126, R126, 0x1, -R0.reuse ;  /* 0x000000017e7ea824 */ /* 0x100fe200078e0a00 */
[C---:B------:R-:W-:Y:S01]  /*2110*/  ISETP.GT.U32.AND P2, PT, R0.reuse, R118, PT ;  /* 0x000000760000720c */ /* 0x040fe20003f44070 */
[--C-:B------:R-:W-:Y:S01]  /*2120*/  @!P4 IMAD.IADD R123, R123, 0x1, -R0.reuse ;  /* 0x000000017b7bc824 */ /* 0x100fe200078e0a00 */
[C---:B------:R-:W-:Y:S01]  /*2130*/  ISETP.GT.U32.AND P4, PT, R0.reuse, R111, PT ;  /* 0x0000006f0000720c */ /* 0x040fe20003f84070 */
[----:B------:R-:W-:Y:S01]  /*2140*/  IMAD R101, R0, R8, R101 ;  /* 0x0000000800657224 */ /* 0x000fe200078e0265 */
[----:B0-----:R-:W-:Y:S01]  /*2150*/  R2UR UR12, R2 ;  /* 0x00000000020c72ca */ /* 0x001fe200000e0000 */
[--C-:B------:R-:W-:Y:S01]  /*2160*/  @!P5 IMAD.IADD R115, R115, 0x1, -R0.reuse ;  /* 0x000000017373d824 */ /* 0x100fe200078e0a00 */
[C---:B------:R-:W-:Y:S01]  /*2170*/  ISETP.GT.U32.AND P5, PT, R0.reuse, R32, PT ;  /* 0x000000200000720c */ /* 0x040fe20003fa4070 */
[--C-:B------:R-:W-:Y:S01]  /*2180*/  @!P0 IMAD.IADD R121, R121, 0x1, -R0.reuse ;  /* 0x0000000179798824 */ /* 0x100fe200078e0a00 */
[----:B------:R-:W-:Y:S01]  /*2190*/  ISETP.GT.U32.AND P0, PT, R0, R100, PT ;  /* 0x000000640000720c */ /* 0x000fe20003f04070 */
[--C-:B------:R-:W-:Y:S01]  /*21a0*/  @!P6 IMAD.IADD R114, R114, 0x1, -R0.reuse ;  /* 0x000000017272e824 */ /* 0x100fe200078e0a00 */
[----:B------:R-:W-:Y:S01]  /*21b0*/  ISETP.GT.U32.AND P6, PT, R0, R33, PT ;  /* 0x000000210000720c */ /* 0x000fe20003fc4070 */
[--C-:B------:R-:W-:Y:S01]  /*21c0*/  @!P1 IMAD.IADD R106, R106, 0x1, -R0.reuse ;  /* 0x000000016a6a9824 */ /* 0x100fe200078e0a00 */
[----:B------:R-:W-:Y:S01]  /*21d0*/  ISETP.GT.U32.AND P1, PT, R0, R37, PT ;  /* 0x000000250000720c */ /* 0x000fe20003f24070 */
[--C-:B------:R-:W-:Y:S01]  /*21e0*/  @!P2 IMAD.IADD R118, R118, 0x1, -R0.reuse ;  /* 0x000000017676a824 */ /* 0x100fe200078e0a00 */
[C---:B------:R-:W-:Y:S01]  /*21f0*/  ISETP.GT.U32.AND P2, PT, R0.reuse, R99, PT ;  /* 0x000000630000720c */ /* 0x040fe20003f44070 */
[----:B------:R-:W-:Y:S01]  /*2200*/  @!P4 IMAD.IADD R111, R111, 0x1, -R0 ;  /* 0x000000016f6fc824 */ /* 0x000fe200078e0a00 */
[C---:B------:R-:W-:Y:S01]  /*2210*/  ISETP.GT.U32.AND P4, PT, R0.reuse, R35, PT ;  /* 0x000000230000720c */ /* 0x040fe20003f84070 */
[----:B------:R-:W-:Y:S01]  /*2220*/  IMAD.HI.U32 R4, R3, R108, RZ ;  /* 0x0000006c03047227 */ /* 0x000fe200078e00ff */
[----:B------:R-:W-:-:S03]  /*2230*/  ISETP.GT.U32.AND P3, PT, R0, R106, PT ;  /* 0x0000006a0000720c */ /* 0x000fc60003f64070 */
[--C-:B------:R-:W-:Y:S01]  /*2240*/  @!P0 IMAD.IADD R100, R100, 0x1, -R0.reuse ;  /* 0x0000000164648824 */ /* 0x100fe200078e0a00 */
[----:B------:R-:W-:Y:S01]  /*2250*/  ISETP.GT.U32.AND P0, PT, R0, R39, PT ;  /* 0x000000270000720c */ /* 0x000fe20003f04070 */
[--C-:B------:R-:W-:Y:S01]  /*2260*/  @!P5 IMAD.IADD R32, R32, 0x1, -R0.reuse ;  /* 0x000000012020d824 */ /* 0x100fe200078e0a00 */
[C---:B------:R-:W-:Y:S01]  /*2270*/  ISETP.GT.U32.AND P5, PT, R0.reuse, R43, PT ;  /* 0x0000002b0000720c */ /* 0x040fe20003fa4070 */
[--C-:B------:R-:W-:Y:S01]  /*2280*/  @!P6 IMAD.IADD R33, R33, 0x1, -R0.reuse ;  /* 0x000000012121e824 */ /* 0x100fe200078e0a00 */
[C---:B------:R-:W-:Y:S01]  /*2290*/  ISETP.GT.U32.AND P6, PT, R0.reuse, R111, PT ;  /* 0x0000006f0000720c */ /* 0x040fe20003fc4070 */
[--C-:B------:R-:W-:Y:S01]  /*22a0*/  @!P2 IMAD.IADD R99, R99, 0x1, -R0.reuse ;  /* 0x000000016363a824 */ /* 0x100fe200078e0a00 */
[C---:B------:R-:W-:Y:S01]  /*22b0*/  ISETP.GT.U32.AND P2, PT, R0.reuse, R41, PT ;  /* 0x000000290000720c */ /* 0x040fe20003f44070 */
[--C-:B------:R-:W-:Y:S01]  /*22c0*/  @!P4 IMAD.IADD R35, R35, 0x1, -R0.reuse ;  /* 0x000000012323c824 */ /* 0x100fe200078e0a00 */
[C---:B------:R-:W-:Y:S01]  /*22d0*/  ISETP.GT.U32.AND P4, PT, R0.reuse, R109, PT ;  /* 0x0000006d0000720c */ /* 0x040fe20003f84070 */
        /* <DEDUP_REMOVED lines=44> */
[----:B------:R-:W-:-:S02]  /*25a0*/  @!P3 IMAD.IADD R61, R61, 0x1, -R0 ;  /* 0x000000013d3db824 */ /* 0x000fc400078e0a00 */
        /* <DEDUP_REMOVED lines=10> */
[----:B------:R-:W-:Y:S01]  /*2650*/  @!P1 IMAD.IADD R67, R67, 0x1, -R0 ;  /* 0x0000000143439824 */ /* 0x000fe200078e0a00 */
[C---:B------:R-:W-:Y:S01]  /*2660*/  ISETP.GT.U32.AND P1, PT, R0.reuse, R52, PT ;  /* 0x000000340000720c */ /* 0x040fe20003f24070 */
[----:B------:R-:W-:Y:S01]  /*2670*/  IMAD.HI.U32 R6, R3, R105, RZ ;  /* 0x0000006903067227 */ /* 0x000fe200078e00ff */
[----:B------:R-:W-:-:S03]  /*2680*/  ISETP.GT.U32.AND P6, PT, R0, R47, PT ;  /* 0x0000002f0000720c */ /* 0x000fc60003fc4070 */
        /* <DEDUP_REMOVED lines=62> */
[----:B------:R-:W-:Y:S01]  /*2a70*/  @!P3 IMAD.IADD R84, R84, 0x1, -R0 ;  /* 0x000000015454b824 */ /* 0x000fe200078e0a00 */
[C---:B------:R-:W-:Y:S01]  /*2a80*/  ISETP.GT.U32.AND P3, PT, R0.reuse, R94, PT ;  /* 0x0000005e0000720c */ /* 0x040fe20003f64070 */
[----:B------:R-:W-:-:S02]  /*2a90*/  IMAD R104, R0, R7, R104 ;  /* 0x0000000700687224 */ /* 0x000fc400078e0268 */
[----:B------:R-:W-:Y:S02]  /*2aa0*/  IMAD.MOV R7, RZ, RZ, -R4 ;  /* 0x000000ffff077224 */ /* 0x000fe400078e0a04 */
[--C-:B------:R-:W-:Y:S01]  /*2ab0*/  @!P1 IMAD.IADD R86, R86, 0x1, -R0.reuse ;  /* 0x0000000156569824 */ /* 0x100fe200078e0a00 */
[C---:B------:R-:W-:Y:S01]  /*2ac0*/  ISETP.GT.U32.AND P1, PT, R0.reuse, R96, PT ;  /* 0x000000600000720c */ /* 0x040fe20003f24070 */
[--C-:B------:R-:W-:Y:S01]  /*2ad0*/  @!P0 IMAD.IADD R87, R87, 0x1, -R0.reuse ;  /* 0x0000000157578824 */ /* 0x100fe200078e0a00 */
[C---:B------:R-:W-:Y:S01]  /*2ae0*/  ISETP.GT.U32.AND P0, PT, R0.reuse, R97, PT ;  /* 0x000000610000720c */ /* 0x040fe20003f04070 */
[--C-:B------:R-:W-:Y:S01]  /*2af0*/  @!P4 IMAD.IADD R89, R89, 0x1, -R0.reuse ;  /* 0x000000015959c824 */ /* 0x100fe200078e0a00 */
[----:B------:R-:W-:Y:S01]  /*2b00*/  ISETP.GT.U32.AND P4, PT, R0, R101, PT ;  /* 0x000000650000720c */ /* 0x000fe20003f84070 */
[----:B------:R-:W-:Y:S01]  /*2b10*/  @!P2 IMAD.IADD R88, R88, 0x1, -R0 ;  /* 0x000000015858a824 */ /* 0x000fe200078e0a00 */
[----:B------:R-:W-:Y:S01]  /*2b20*/  ISETP.GT.U32.AND P2, PT, R0, R98, PT ;  /* 0x000000620000720c */ /* 0x000fe20003f44070 */
[----:B------:R-:W-:-:S02]  /*2b30*/  VIADD R171, R107, 0xec ;  /* 0x000000ec6bab7836 */ /* 0x000fc40000000000 */
[----:B------:R-:W-:Y:S02]  /*2b40*/  IMAD.MOV R4, RZ, RZ, -R6 ;  /* 0x000000ffff047224 */ /* 0x000fe400078e0a06 */
[----:B------:R-:W-:Y:S01]  /*2b50*/  VIADD R107, R107, 0xfc ;  /* 0x000000fc6b6b7836 */ /* 0x000fe20000000000 */
[----:B------:R-:W-:Y:S01]  /*2b60*/  IABS R112, R171 ;  /* 0x000000ab00707213 */ /* 0x000fe20000000000 */
[----:B------:R-:W-:-:S03]  /*2b70*/  IMAD.HI.U32 R6, R3, R110, RZ ;  /* 0x0000006e03067227 */ /* 0x000fc600078e00ff */
[----:B------:R-:W-:Y:S01]  /*2b80*/  IABS R113, R107 ;  /* 0x0000006b00717213 */ /* 0x000fe20000000000 */
[C---:B------:R-:W-:Y:S02]  /*2b90*/  IMAD R102, R0.reuse, R9, R102 ;  /* 0x0000000900667224 */ /* 0x040fe400078e0266 */
[----:B------:R-:W-:Y:S02]  /*2ba0*/  IMAD.MOV R9, RZ, RZ, -R6 ;  /* 0x000000ffff097224 */ /* 0x000fe400078e0a06 */
[C---:B------:R-:W-:Y:S02]  /*2bb0*/  IMAD R108, R0.reuse, R7, R108 ;  /* 0x00000007006c7224 */ /* 0x040fe400078e026c */
[C---:B------:R-:W-:Y:S02]  /*2bc0*/  IMAD R105, R0.reuse, R4, R105 ;  /* 0x0000000400697224 */ /* 0x040fe400078e0269 */
[C---:B------:R-:W-:Y:S02]  /*2bd0*/  IMAD R110, R0.reuse, R9, R110 ;  /* 0x00000009006e7224 */ /* 0x040fe400078e026e */
[--C-:B------:R-:W-:Y:S01]  /*2be0*/  @!P5 IMAD.IADD R91, R91, 0x1, -R0.reuse ;  /* 0x000000015b5bd824 */ /* 0x100fe200078e0a00 */
[----:B------:R-:W-:Y:S01]  /*2bf0*/  ISETP.GT.U32.AND P5, PT, R0, R102, PT ;  /* 0x000000660000720c */ /* 0x000fe20003fa4070 */
[----:B------:R-:W-:Y:S01]  /*2c00*/  @!P3 IMAD.IADD R94, R94, 0x1, -R0 ;  /* 0x000000015e5eb824 */ /* 0x000fe200078e0a00 */
[----:B------:R-:W-:Y:S01]  /*2c10*/  ISETP.GT.U32.AND P3, PT, R0, R103, PT ;  /* 0x000000670000720c */ /* 0x000fe20003f64070 */
[----:B------:R-:W-:-:S04]  /*2c20*/  IMAD.HI.U32 R4, R3, R112, RZ ;  /* 0x0000007003047227 */ /* 0x000fc800078e00ff */
[----:B------:R-:W-:-:S04]  /*2c30*/  IMAD.HI.U32 R3, R3, R113, RZ ;  /* 0x0000007103037227 */ /* 0x000fc800078e00ff */
        /* <DEDUP_REMOVED lines=8> */
[----:B------:R-:W-:Y:S01]  /*2cc0*/  @!P4 IMAD.IADD R101, R101, 0x1, -R0 ;  /* 0x000000016565c824 */ /* 0x000fe200078e0a00 */
[----:B------:R-:W-:Y:S01]  /*2cd0*/  ISETP.GT.U32.AND P4, PT, R0, R110, PT ;  /* 0x0000006e0000720c */ /* 0x000fe20003f84070 */
[----:B------:R-:W-:-:S02]  /*2ce0*/  IMAD.MOV R7, RZ, RZ, -R4 ;  /* 0x000000ffff077224 */ /* 0x000fc400078e0a04 */
[----:B------:R-:W-:Y:S02]  /*2cf0*/  IMAD.MOV R3, RZ, RZ, -R3 ;  /* 0x000000ffff037224 */ /* 0x000fe400078e0a03 */
[C---:B------:R-:W-:Y:S02]  /*2d00*/  IMAD R112, R0.reuse, R7, R112 ;  /* 0x0000000700707224 */ /* 0x040fe400078e0270 */
[----:B------:R-:W-:Y:S01]  /*2d10*/  IMAD R113, R0, R3, R113 ;  /* 0x0000000300717224 */ /* 0x000fe200078e0271 */
[--C-:B------:R-:W-:Y:S01]  /*2d20*/  SHF.R.U32.HI R3, RZ, 0x5, R191.reuse ;  /* 0x00000005ff037819 */ /* 0x100fe200000116bf */
[--C-:B------:R-:W-:Y:S02]  /*2d30*/  @!P5 IMAD.IADD R102, R102, 0x1, -R0.reuse ;  /* 0x000000016666d824 */ /* 0x100fe400078e0a00 */
        /* <DEDUP_REMOVED lines=12> */
[----:B-----5:R-:W-:Y:S01]  /*2e00*/  IMAD R65, R5, UR4, RZ ;  /* 0x0000000405417c24 */ /* 0x020fe2000f8e02ff */
[C---:B------:R-:W-:Y:S01]  /*2e10*/  ISETP.GT.U32.AND P4, PT, R0.reuse, R103, PT ;  /* 0x000000670000720c */ /* 0x040fe20003f84070 */
[--C-:B------:R-:W-:Y:S01]  /*2e20*/  @!P5 IMAD.IADD R113, R113, 0x1, -R0.reuse ;  /* 0x000000017171d824 */ /* 0x100fe200078e0a00 */
[----:B------:R-:W-:Y:S01]  /*2e30*/  ISETP.GT.U32.AND P5, PT, R0, R128, PT ;  /* 0x000000800000720c */ /* 0x000fe20003fa4070 */
[--C-:B------:R-:W-:Y:S01]  /*2e40*/  @!P3 IMAD.IADD R112, R112, 0x1, -R0.reuse ;  /* 0x000000017070b824 */ /* 0x100fe200078e0a00 */
[----:B------:R-:W-:Y:S01]  /*2e50*/  ISETP.GT.U32.AND P3, PT, R0, R104, PT ;  /* 0x000000680000720c */ /* 0x000fe20003f64070 */
[--C-:B------:R-:W-:Y:S01]  /*2e60*/  @!P6 IMAD.IADD R97, R97, 0x1, -R0.reuse ;  /* 0x000000016161e824 */ /* 0x100fe200078e0a00 */
[----:B------:R-:W-:Y:S01]  /*2e70*/  R2UR UR8, R3 ;  /* 0x00000000030872ca */ /* 0x000fe200000e0000 */
[--C-:B------:R-:W-:Y:S01]  /*2e80*/  @!P1 IMAD.IADD R98, R98, 0x1, -R0.reuse ;  /* 0x0000000162629824 */ /* 0x100fe200078e0a00 */
[C---:B------:R-:W-:Y:S01]  /*2e90*/  ISETP.GT.U32.AND P1, PT, R0.reuse, R108, PT ;  /* 0x0000006c0000720c */ /* 0x040fe20003f24070 */
        /* <DEDUP_REMOVED lines=9> */
[----:B------:R-:W-:Y:S01]  /*2f30*/  IADD3 R127, P3, PT, R235, UR18, RZ ;  /* 0x00000012eb7f7c10 */ /* 0x000fe2000ff7e0ff */
[----:B------:R-:W-:Y:S01]  /*2f40*/  IMAD.U32 R3, RZ, RZ, UR10 ;  /* 0x0000000aff037e24 */ /* 0x000fe2000f8e00ff */
[----:B------:R-:W-:Y:S01]  /*2f50*/  USHF.L.U32 UR4, UR8, 0x15, URZ ;  /* 0x0000001508047899 */ /* 0x000fe200080006ff */
[--C-:B------:R-:W-:Y:S01]  /*2f60*/  @!P1 IMAD.IADD R108, R108, 0x1, -R0.reuse ;  /* 0x000000016c6c9824 */ /* 0x100fe200078e0a00 */
[----:B------:R-:W-:Y:S01]  /*2f70*/  USHF.L.U32 UR5, UR8, 0x5, URZ ;  /* 0x0000000508057899 */ /* 0x000fe200080006ff */
[--C-:B------:R-:W-:Y:S01]  /*2f80*/  @!P0 IMAD.IADD R105, R105, 0x1, -R0.reuse ;  /* 0x0000000169698824 */ /* 0x100fe200078e0a00 */
[----:B------:R-:W-:Y:S01]  /*2f90*/  IADD3 R63, P0, PT, R65, UR16, RZ ;  /* 0x00000010413f7c10 */ /* 0x000fe2000ff1e0ff */
[--C-:B------:R-:W-:Y:S01]  /*2fa0*/  @!P2 IMAD.IADD R110, R110, 0x1, -R0.reuse ;  /* 0x000000016e6ea824 */ /* 0x100fe200078e0a00 */
[----:B------:R-:W-:Y:S01]  /*2fb0*/  LEA.HI.X.SX32 R235, R235, UR19, 0x1, P3 ;  /* 0x00000013ebeb7c11 */ /* 0x000fe200098f0eff */
[--C-:B------:R-:W-:Y:S01]  /*2fc0*/  @!P4 IMAD.IADD R113, R113, 0x1, -R0.reuse ;  /* 0x000000017171c824 */ /* 0x100fe200078e0a00 */
[----:B------:R-:W-:Y:S01]  /*2fd0*/  LEA.HI.X.SX32 R65, R65, UR17, 0x1, P0 ;  /* 0x0000001141417c11 */ /* 0x000fe200080f0eff */
[----:B------:R-:W-:Y:S01]  /*2fe0*/  @!P6 IMAD.IADD R112, R112, 0x1, -R0 ;  /* 0x000000017070e824 */ /* 0x000fe200078e0a00 */
[----:B------:R-:W-:Y:S01]  /*2ff0*/  SHF.R.U32.HI R0, RZ, 0x7, R191 ;  /* 0x00000007ff007819 */ /* 0x000fe200000116bf */
[----:B------:R-:W-:Y:S01]  /*3000*/  IMAD.U32 R5, RZ, RZ, UR10 ;  /* 0x0000000aff057e24 */ /* 0x000fe2000f8e00ff */
[----:B------:R-:W-:Y:S01]  /*3010*/  ULOP3.LUT UR4, UR4, 0x600000, URZ, 0xc0, !UPT ;  /* 0x0060000004047892 */ /* 0x000fe2000f8ec0ff */
[----:B------:R-:W-:Y:S01]  /*3020*/  IMAD.U32 R7, RZ, RZ, UR10 ;  /* 0x0000000aff077e24 */ /* 0x000fe2000f8e00ff */
[----:B------:R-:W-:Y:S01]  /*3030*/  SGXT.U32 R0, R0, 0x1 ;  /* 0x000000010000781a */ /* 0x000fe20000000000 */
[----:B------:R-:W-:Y:S01]  /*3040*/  IMAD.U32 R9, RZ, RZ, UR10 ;  /* 0x0000000aff097e24 */ /* 0x000fe2000f8e00ff */
[----:B------:R-:W-:Y:S01]  /*3050*/  ULOP3.LUT UR5, UR5, 0x80, URZ, 0xc0, !UPT ;  /* 0x0000008005057892 */ /* 0x000fe2000f8ec0ff */
[----:B------:R-:W-:Y:S01]  /*3060*/  BAR.SYNC.DEFER_BLOCKING 0x0 ;  /* 0x0000000000007b1d */ /* 0x000fe20000010000 */
[----:B------:R-:W-:Y:S01]  /*3070*/  LOP3.LUT P3, RZ, R191, 0xff, RZ, 0xc0, !PT ;  /* 0x000000ffbfff7812 */ /* 0x000fe2000786c0ff */
[C---:B------:R-:W-:Y:S01]  /*3080*/  IMAD R4, R0.reuse, UR10, RZ ;  /* 0x0000000a00047c24 */ /* 0x040fe2000f8e02ff */
[----:B------:R-:W-:Y:S01]  /*3090*/  PLOP3.LUT P0, PT, PT, PT, UP1, 0x80, 0x8 ;  /* 0x000000000008781c */ /* 0x000fe20003f0f018 */
[----:B------:R-:W-:Y:S01]  /*30a0*/  IMAD.U32 R11, RZ, RZ, UR10 ;  /* 0x0000000aff0b7e24 */ /* 0x000fe2000f8e00ff */
[----:B------:R-:W-:Y:S01]  /*30b0*/  LOP3.LUT R12, R0, 0x8, RZ, 0xfc, !PT ;  /* 0x00000008000c7812 */ /* 0x000fe200078efcff */
[----:B------:R-:W-:Y:S01]  /*30c0*/  IMAD R22, R3, 0x2, R4 ;  /* 0x0000000203167824 */ /* 0x000fe200078e0204 */
[----:B------:R-:W-:Y:S01]  /*30d0*/  UIADD3 UR14, UPT, UPT, UR5, UR4, UR12 ;  /* 0x00000004050e7290 */ /* 0x000fe2000fffe00c */
[----:B------:R-:W-:-:S02]  /*30e0*/  IMAD.U32 R13, RZ, RZ, UR10 ;  /* 0x0000000aff0d7e24 */ /* 0x000fc4000f8e00ff */
[----:B------:R-:W-:-:S04]  /*30f0*/  IMAD R38, R5, 0x2, R22 ;  /* 0x0000000205267824 */ /* 0x000fc800078e0216 */
[----:B------:R-:W-:-:S04]  /*3100*/  IMAD R54, R7, 0x2, R38 ;  /* 0x0000000207367824 */ /* 0x000fc800078e0226 */
[----:B------:R-:W-:Y:S01]  /*3110*/  IMAD R6, R9, 0x2, R54 ;  /* 0x0000000209067824 */ /* 0x000fe200078e0236 */
[----:B------:R-:W-:Y:S06]  /*3120*/  BRA.U UP0, `(.L_x_5) ;  /* 0x0000000100187547 */ /* 0x000fec000b800000 */
[----:B------:R-:W-:Y:S01]  /*3130*/  ELECT P1, URZ, PT ;  /* 0x0000000000ff782f */ /* 0x000fe20003820000 */
[----:B------:R-:W-:Y:S01]  /*3140*/  IMAD.MOV.U32 R2, RZ, RZ, 0x1 ;  /* 0x00000001ff027424 */ /* 0x000fe200078e00ff */
[----:B------:R-:W-:Y:S01]  /*3150*/  UMOV UR4, 0x40 ;  /* 0x0000004000047882 */ /* 0x000fe20000000000 */
[----:B------:R-:W-:Y:S01]  /*3160*/  UVIRTCOUNT.DEALLOC.SMPOOL 0x80 ;  /* 0x000000800000784c */ /* 0x000fe20000000000 */
[----:B------:R-:W-:-:S09]  /*3170*/  ULEA UR4, UR6, UR4, 0x18 ;  /* 0x0000000406047291 */ /* 0x000fd2000f8ec0ff */
[----:B------:R0:W-:Y:S03]  /*3180*/  @P1 STS.U8 [UR4], R2 ;  /* 0x00000002ff001988 */ /* 0x0001e60008000004 */
.L_x_5:
[----:B------:R-:W-:Y:S01]  /*3190*/  STTM.x128 tmem[UR14], RZ ;  /* 0x000000ff000079ed */ /* 0x000fe200083c000e */
[----:B------:R-:W1:Y:S02]  /*31a0*/  FENCE.VIEW.ASYNC.T ;  /* 0x00000000000073c6 */ /* 0x000e640000000200 */
[----:B-1----:R-:W-:Y:S01]  /*31b0*/  VOTEU.ALL UP2, P3 ;  /* 0x0000000000ff7886 */ /* 0x002fe20001840000 */
[----:B------:R-:W-:Y:S01]  /*31c0*/  VOTEU.ALL UP3, P3 ;  /* 0x0000000000ff7886 */ /* 0x000fe20001860000 */
[----:B------:R-:W-:Y:S01]  /*31d0*/  IMAD R24, R11, 0x2, R6 ;  /* 0x000000020b187824 */ /* 0x000fe200078e0206 */
[----:B------:R-:W-:Y:S02]  /*31e0*/  ISETP.LT.AND P0, PT, R0, UR31, P0 ;  /* 0x0000001f00007c0c */ /* 0x000fe40008701270 */
[----:B------:R-:W-:Y:S01]  /*31f0*/  PLOP3.LUT P1, PT, PT, PT, UP1, 0x80, 0x8 ;  /* 0x000000000008781c */ /* 0x000fe20003f2f018 */
[----:B------:R-:W-:Y:S01]  /*3200*/  IMAD R40, R13, 0x2, R24 ;  /* 0x000000020d287824 */ /* 0x000fe200078e0218 */
[----:B------:R-:W-:-:S04]  /*3210*/  @!UP2 UIADD3 UR4, UPT, UPT, -UR7, 0x100000, URZ ;  /* 0x001000000704a890 */ /* 0x000fc8000fffe1ff */
[----:B------:R-:W-:Y:S02]  /*3220*/  @!UP2 USHF.L.U32 UR5, UR4, 0xb, URZ ;  /* 0x0000000b0405a899 */ /* 0x000fe400080006ff */
[----:B------:R-:W-:Y:S01]  /*3230*/  @!UP2 USHF.L.U32 UR4, UR4, 0x1, URZ ;  /* 0x000000010404a899 */ /* 0x000fe200080006ff */
[----:B------:R-:W-:Y:S01]  /*3240*/  BAR.SYNC.DEFER_BLOCKING 0x0 ;  /* 0x0000000000007b1d */ /* 0x000fe20000010000 */
[----:B0-----:R-:W-:Y:S01]  /*3250*/  IADD3 R2, P2, PT, R4, R63, RZ ;  /* 0x0000003f04027210 */ /* 0x001fe20007f5e0ff */
[----:B------:R-:W-:Y:S01]  /*3260*/  IMAD R56, R15, 0x2, R40 ;  /* 0x000000020f387824 */ /* 0x000fe200078e0228 */
[----:B------:R-:W-:Y:S01]  /*3270*/  ISETP.LT.AND P1, PT, R12, UR31, P1 ;  /* 0x0000001f0c007c0c */ /* 0x000fe20008f21270 */
[----:B------:R-:W-:Y:S01]  /*3280*/  IMAD.U32 R9, RZ, RZ, UR10 ;  /* 0x0000000aff097e24 */ /* 0x000fe2000f8e00ff */
[----:B------:R-:W-:Y:S01]  /*3290*/  LEA.HI.X.SX32 R4, R4, R65, 0x1, P2 ;  /* 0x0000004104047211 */ /* 0x000fe200010f0eff */
[----:B------:R-:W-:Y:S01]  /*32a0*/  IMAD R8, R3, 0x2, R56 ;  /* 0x0000000203087824 */ /* 0x000fe200078e0238 */
[----:B------:R-:W-:-:S02]  /*32b0*/  IADD3 R3, P4, PT, R6, R63, RZ ;  /* 0x0000003f06037210 */ /* 0x000fc40007f9e0ff */
[----:B------:R-:W-:Y:S01]  /*32c0*/  LOP3.LUT R14, R0, 0x10, RZ, 0xfc, !PT ;  /* 0x00000010000e7812 */ /* 0x000fe200078efcff */
[----:B------:R-:W-:Y:S01]  /*32d0*/  IMAD R26, R5, 0x2, R8 ;  /* 0x00000002051a7824 */ /* 0x000fe200078e0208 */
[----:B------:R-:W-:Y:S01]  /*32e0*/  LEA.HI.X.SX32 R5, R6, R65, 0x1, P4 ;  /* 0x0000004106057211 */ /* 0x000fe200020f0eff */
[----:B------:R-:W-:Y:S01]  /*32f0*/  @P0 IMAD.MOV.U32 R6, RZ, RZ, R2 ;  /* 0x000000ffff060224 */ /* 0x000fe200078e0002 */
[----:B------:R-:W-:Y:S02]  /*3300*/  PRMT R79, RZ, 0x7610, R79 ;  /* 0x00007610ff4f7816 */ /* 0x000fe4000000004f */
[C---:B------:R-:W-:Y:S02]  /*3310*/  LOP3.LUT R16, R0.reuse, 0x20, RZ, 0xfc, !PT ;  /* 0x0000002000107812 */ /* 0x040fe400078efcff */
[----:B------:R-:W-:Y:S02]  /*3320*/  PRMT R83, RZ, 0x7610, R83 ;  /* 0x00007610ff537816 */ /* 0x000fe40000000053 */
[----:B------:R-:W-:Y:S01]  /*3330*/  PRMT R75, RZ, 0x7610, R75 ;  /* 0x00007610ff4b7816 */ /* 0x000fe2000000004b */
[----:B------:R-:W-:Y:S01]  /*3340*/  IMAD.U32 R19, RZ, RZ, UR10 ;  /* 0x0000000aff137e24 */ /* 0x000fe2000f8e00ff */
[----:B------:R-:W-:-:S02]  /*3350*/  LOP3.LUT R248, R0, 0x30, RZ, 0xfc, !PT ;  /* 0x0000003000f87812 */ /* 0x000fc400078efcff */
[----:B------:R-:W-:Y:S01]  /*3360*/  LOP3.LUT R252, R0, 0x28, RZ, 0xfc, !PT ;  /* 0x0000002800fc7812 */ /* 0x000fe200078efcff */
[----:B------:R-:W0:Y:S02]  /*3370*/  FENCE.VIEW.ASYNC.S ;  /* 0x00000000000073c6 */ /* 0x000e240000000000 */
[----:B0-----:R0:W1:Y:S01]  /*3380*/  @!UP3 SYNCS.EXCH.64 URZ, [UR15], UR4 ;  /* 0x000000040fffb5b2 */ /* 0x0010620008000100 */
[----:B------:R-:W-:Y:S02]  /*3390*/  IMAD R42, R17, 0x2, R26 ;  /* 0x00000002112a7824 */ /* 0x000fe400078e021a */
[----:B------:R-:W-:Y:S01]  /*33a0*/  IMAD.U32 R21, RZ, RZ, UR10 ;  /* 0x0000000aff157e24 */ /* 0x000fe2000f8e00ff */
[----:B------:R-:W-:Y:S01]  /*33b0*/  PRMT R73, RZ, 0x7610, R73 ;  /* 0x00007610ff497816 */ /* 0x000fe20000000049 */
[----:B------:R-:W-:Y:S01]  /*33c0*/  @P0 IMAD.MOV.U32 R7, RZ, RZ, R4 ;  /* 0x000000ffff070224 */ /* 0x000fe200078e0004 */
[----:B-1----:R-:W-:Y:S01]  /*33d0*/  BAR.SYNC.DEFER_BLOCKING 0x0 ;  /* 0x0000000000007b1d */ /* 0x002fe20000010000 */
[----:B------:R-:W-:-:S02]  /*33e0*/  IMAD.U32 R11, RZ, RZ, UR10 ;  /* 0x0000000aff0b7e24 */ /* 0x000fc4000f8e00ff */
[----:B------:R-:W-:Y:S02]  /*33f0*/  IMAD R58, R9, 0x2, R42 ;  /* 0x00000002093a7824 */ /* 0x000fe400078e022a */
[----:B------:R-:W-:Y:S01]  /*3400*/  IMAD.U32 R23, RZ, RZ, UR10 ;  /* 0x0000000aff177e24 */ /* 0x000fe2000f8e00ff */
[----:B------:R-:W-:Y:S01]  /*3410*/  PRMT R71, RZ, 0x7610, R71 ;  /* 0x00007610ff477816 */ /* 0x000fe20000000047 */
[----:B------:R-:W-:Y:S01]  /*3420*/  IMAD R10, R11, 0x2, R58 ;  /* 0x000000020b0a7824 */ /* 0x000fe200078e023a */
[C---:B------:R-:W-:Y:S01]  /*3430*/  LOP3.LUT R244, R0.reuse, 0x38, RZ, 0xfc, !PT ;  /* 0x0000003800f47812 */ /* 0x040fe200078efcff */
[----:B------:R-:W-:Y:S01]  /*3440*/  IMAD.U32 R13, RZ, RZ, UR10 ;  /* 0x0000000aff0d7e24 */ /* 0x000fe2000f8e00ff */
[C---:B------:R-:W-:Y:S01]  /*3450*/  LOP3.LUT R25, R0.reuse, 0xa, RZ, 0xfc, !PT ;  /* 0x0000000a00197812 */ /* 0x040fe200078efcff */
[----:B------:R-:W-:Y:S01]  /*3460*/  IMAD R28, R9, 0x2, R10 ;  /* 0x00000002091c7824 */ /* 0x000fe200078e020a */
[C---:B------:R-:W-:Y:S02]  /*3470*/  LOP3.LUT R12, R0.reuse, 0x18, RZ, 0xfc, !PT ;  /* 0x00000018000c7812 */ /* 0x040fe400078efcff */
[----:B------:R-:W-:Y:S01]  /*3480*/  LOP3.LUT R27, R0, 0x2, RZ, 0xfc, !PT ;  /* 0x00000002001b7812 */ /* 0x000fe200078efcff */
[----:B------:R-:W-:Y:S01]  /*3490*/  IMAD R44, R13, 0x2, R28 ;  /* 0x000000020d2c7824 */ /* 0x000fe200078e021c */
[----:B------:R-:W-:-:S02]  /*34a0*/  PRMT R77, RZ, 0x7610, R77 ;  /* 0x00007610ff4d7816 */ /* 0x000fc4000000004d */
[----:B------:R-:W-:Y:S02]  /*34b0*/  PRMT R72, RZ, 0x7610, R72 ;  /* 0x00007610ff487816 */ /* 0x000fe40000000048 */
[----:B------:R-:W-:Y:S02]  /*34c0*/  PRMT R70, RZ, 0x7610, R70 ;  /* 0x00007610ff467816 */ /* 0x000fe40000000046 */
[----:B------:R-:W-:Y:S02]  /*34d0*/  PRMT R74, RZ, 0x7610, R74 ;  /* 0x00007610ff4a7816 */ /* 0x000fe4000000004a */
[----:B------:R-:W-:Y:S01]  /*34e0*/  LOP3.LUT R251, R0, 0x2a, RZ, 0xfc, !PT ;  /* 0x0000002a00fb7812 */ /* 0x000fe200078efcff */
[----:B------:R1:W2:Y:S01]  /*34f0*/  @P0 LDG.E.U8 R85, desc[UR26][R6.64] ;  /* 0x0000001a06550981 */ /* 0x0002a2000c1e1100 */
[----:B------:R-:W-:Y:S02]  /*3500*/  PLOP3.LUT P0, PT, PT, PT, UP1, 0x80, 0x8 ;  /* 0x000000000008781c */ /* 0x000fe40003f0f018 */
[----:B------:R-:W-:Y:S01]  /*3510*/  PRMT R90, RZ, 0x7610, R90 ;  /* 0x00007610ff5a7816 */ /* 0x000fe2000000005a */
[----:B------:R-:W-:-:S02]  /*3520*/  IMAD.MOV.U32 R202, RZ, RZ, R76 ;  /* 0x000000ffffca7224 */ /* 0x000fc400078e004c */
[----:B------:R-:W-:Y:S02]  /*3530*/  IMAD.MOV.U32 R228, RZ, RZ, R78 ;  /* 0x000000ffffe47224 */ /* 0x000fe400078e004e */
[----:B------:R-:W-:Y:S02]  /*3540*/  IMAD.MOV.U32 R224, RZ, RZ, R82 ;  /* 0x000000ffffe07224 */ /* 0x000fe400078e0052 */
[----:B------:R-:W-:Y:S02]  /*3550*/  IMAD.MOV.U32 R206, RZ, RZ, R84 ;  /* 0x000000ffffce7224 */ /* 0x000fe400078e0054 */
[----:B------:R-:W-:Y:S02]  /*3560*/  IMAD.MOV.U32 R226, RZ, RZ, R80 ;  /* 0x000000ffffe27224 */ /* 0x000fe400078e0050 */
[----:B------:R-:W-:Y:S02]  /*3570*/  IMAD.MOV.U32 R204, RZ, RZ, R86 ;  /* 0x000000ffffcc7224 */ /* 0x000fe400078e0056 */
[----:B------:R-:W-:-:S02]  /*3580*/  IMAD.MOV.U32 R212, RZ, RZ, R87 ;  /* 0x000000ffffd47224 */ /* 0x000fc400078e0057 */
[----:B------:R-:W-:Y:S02]  /*3590*/  IMAD.MOV.U32 R208, RZ, RZ, R89 ;  /* 0x000000ffffd07224 */ /* 0x000fe400078e0059 */
[----:B------:R-:W-:Y:S02]  /*35a0*/  IMAD.MOV.U32 R210, RZ, RZ, R88 ;  /* 0x000000ffffd27224 */ /* 0x000fe400078e0058 */
[----:B------:R-:W-:Y:S02]  /*35b0*/  IMAD.MOV.U32 R216, RZ, RZ, R94 ;  /* 0x000000ffffd87224 */ /* 0x000fe400078e005e */
[----:B------:R-:W-:Y:S01]  /*35c0*/  IMAD.MOV.U32 R222, RZ, RZ, R96 ;  /* 0x000000ffffde7224 */ /* 0x000fe200078e0060 */
[C---:B------:R-:W-:Y:S01]  /*35d0*/  LOP3.LUT R247, R0.reuse, 0x32, RZ, 0xfc, !PT ;  /* 0x0000003200f77812 */ /* 0x040fe200078efcff */
[----:B-1----:R-:W-:Y:S01]  /*35e0*/  @P1 IMAD.MOV.U32 R6, RZ, RZ, R3 ;  /* 0x000000ffff061224 */ /* 0x002fe200078e0003 */
[C---:B------:R-:W-:Y:S01]  /*35f0*/  LOP3.LUT R243, R0.reuse, 0x3a, RZ, 0xfc, !PT ;  /* 0x0000003a00f37812 */ /* 0x040fe200078efcff */
[----:B------:R-:W-:Y:S01]  /*3600*/  @P1 IMAD.MOV.U32 R7, RZ, RZ, R5 ;  /* 0x000000ffff071224 */ /* 0x000fe200078e0005 */
[----:B------:R-:W-:Y:S01]  /*3610*/  LOP3.LUT R193, R0, 0x4, RZ, 0xfc, !PT ;  /* 0x0000000400c17812 */ /* 0x000fe200078efcff */
[----:B------:R-:W1:Y:S03]  /*3620*/  LDCU UR6, c[0x0][0x3b0] ;  /* 0x00007600ff0677ac */ /* 0x000e660008000800 */
[----:B------:R3:W4:Y:S01]  /*3630*/  @P1 LDG.E.U8 R81, desc[UR26][R6.64] ;  /* 0x0000001a06511981 */ /* 0x000722000c1e1100 */
[----:B------:R-:W-:-:S02]  /*3640*/  PLOP3.LUT P1, PT, PT, PT, UP1, 0x80, 0x8 ;  /* 0x000000000008781c */ /* 0x000fc40003f2f018 */
[----:B------:R-:W-:Y:S02]  /*3650*/  ISETP.LT.AND P0, PT, R14, UR31, P0 ;  /* 0x0000001f0e007c0c */ /* 0x000fe40008701270 */
[----:B------:R-:W-:Y:S01]  /*3660*/  ISETP.LT.AND P1, PT, R12, UR31, P1 ;  /* 0x0000001f0c007c0c */ /* 0x000fe20008f21270 */
[----:B---3--:R-:W-:Y:S01]  /*3670*/  IMAD.U32 R7, RZ, RZ, UR10 ;  /* 0x0000000aff077e24 */ /* 0x008fe2000f8e00ff */
[----:B------:R-:W-:-:S03]  /*3680*/  IADD3 R6, P2, PT, R8, R63, RZ ;  /* 0x0000003f08067210 */ /* 0x000fc60007f5e0ff */
[----:B------:R-:W-:Y:S01]  /*3690*/  IMAD R60, R7, 0x2, R44 ;  /* 0x00000002073c7824 */ /* 0x000fe200078e022c */
[----:B------:R-:W-:Y:S01]  /*36a0*/  IADD3 R7, P4, PT, R10, R63, RZ ;  /* 0x0000003f0a077210 */ /* 0x000fe20007f9e0ff */
[----:B------:R-:W-:Y:S01]  /*36b0*/  IMAD.U32 R15, RZ, RZ, UR10 ;  /* 0x0000000aff0f7e24 */ /* 0x000fe2000f8e00ff */
[-C--:B------:R-:W-:Y:S01]  /*36c0*/  LEA.HI.X.SX32 R8, R8, R65.reuse, 0x1, P2 ;  /* 0x0000004108087211 */ /* 0x080fe200010f0eff */
[----:B------:R-:W-:Y:S01]  /*36d0*/  IMAD R12, R9, 0x2, R60 ;  /* 0x00000002090c7824 */ /* 0x000fe200078e023c */
[----:B------:R-:W-:Y:S01]  /*36e0*/  LEA.HI.X.SX32 R9, R10, R65, 0x1, P4 ;  /* 0x000000410a097211 */ /* 0x000fe200020f0eff */
[----:B------:R-:W-:Y:S02]  /*36f0*/  @P0 IMAD.MOV.U32 R10, RZ, RZ, R6 ;  /* 0x000000ffff0a0224 */ /* 0x000fe400078e0006 */
[----:B------:R-:W-:Y:S02]  /*3700*/  IMAD R184, R13, 0x2, R12 ;  /* 0x000000020db87824 */ /* 0x000fe400078e020c */
[----:B------:R-:W-:-:S02]  /*3710*/  @P0 IMAD.MOV.U32 R11, RZ, RZ, R8 ;  /* 0x000000ffff0b0224 */ /* 0x000fc400078e0008 */
[----:B------:R-:W-:-:S03]  /*3720*/  IMAD R46, R15, 0x2, R184 ;  /* 0x000000020f2e7824 */ /* 0x000fc600078e02b8 */
[----:B------:R3:W5:Y:S01]  /*3730*/  @P0 LDG.E.U8 R79, desc[UR26][R10.64] ;  /* 0x0000001a0a4f0981 */ /* 0x000762000c1e1100 */
[----:B------:R-:W-:Y:S01]  /*3740*/  IMAD R64, R13, 0x2, R46 ;  /* 0x000000020d407824 */ /* 0x000fe200078e022e */
[----:B------:R-:W-:-:S03]  /*3750*/  PLOP3.LUT P0, PT, PT, PT, UP1, 0x80, 0x8 ;  /* 0x000000000008781c */ /* 0x000fc60003f0f018 */
[----:B------:R-:W-:Y:S01]  /*3760*/  IMAD R14, R15, 0x2, R64 ;  /* 0x000000020f0e7824 */ /* 0x000fe200078e0240 */
[----:B------:R-:W-:Y:S01]  /*3770*/  ISETP.LT.AND P0, PT, R16, UR31, P0 ;  /* 0x0000001f10007c0c */ /* 0x000fe20008701270 */
[----:B------:R-:W-:Y:S02]  /*3780*/  IMAD.U32 R17, RZ, RZ, UR10 ;  /* 0x0000000aff117e24 */ /* 0x000fe4000f8e00ff */
[----:B---3--:R-:W-:Y:S02]  /*3790*/  @P1 IMAD.MOV.U32 R10, RZ, RZ, R7 ;  /* 0x000000ffff0a1224 */ /* 0x008fe400078e0007 */
[----:B------:R-:W-:Y:S02]  /*37a0*/  @P1 IMAD.MOV.U32 R11, RZ, RZ, R9 ;  /* 0x000000ffff0b1224 */ /* 0x000fe400078e0009 */
[----:B------:R-:W-:-:S03]  /*37b0*/  IMAD R192, R13, 0x2, R14 ;  /* 0x000000020dc07824 */ /* 0x000fc600078e020e */
[----:B------:R3:W2:Y:S01]  /*37c0*/  @P1 LDG.E.U8 R83, desc[UR26][R10.64] ;  /* 0x0000001a0a531981 */ /* 0x0006a2000c1e1100 */
[----:B------:R-:W-:Y:S01]  /*37d0*/  IMAD R48, R17, 0x2, R192 ;  /* 0x0000000211307824 */ /* 0x000fe200078e02c0 */
[----:B------:R-:W-:-:S03]  /*37e0*/  PLOP3.LUT P1, PT, PT, PT, UP1, 0x80, 0x8 ;  /* 0x000000000008781c */ /* 0x000fc60003f2f018 */
[----:B------:R-:W-:Y:S01]  /*37f0*/  IMAD R62, R15, 0x2, R48 ;  /* 0x000000020f3e7824 */ /* 0x000fe200078e0230 */
[----:B------:R-:W-:Y:S02]  /*3800*/  ISETP.LT.AND P1, PT, R252, UR31, P1 ;  /* 0x0000001ffc007c0c */ /* 0x000fe40008f21270 */
[----:B---3--:R-:W-:-:S04]  /*3810*/  IADD3 R10, P2, PT, R12, R63, RZ ;  /* 0x0000003f0c0a7210 */ /* 0x008fc80007f5e0ff */
[----:B------:R-:W-:Y:S02]  /*3820*/  LEA.HI.X.SX32 R11, R12, R65, 0x1, P2 ;  /* 0x000000410c0b7211 */ /* 0x000fe400010f0eff */
[----:B------:R-:W-:Y:S01]  /*3830*/  PLOP3.LUT P2, PT, PT, PT, UP1, 0x80, 0x8 ;  /* 0x000000000008781c */ /* 0x000fe20003f4f018 */
[----:B------:R-:W-:Y:S02]  /*3840*/  IMAD R16, R19, 0x2, R62 ;  /* 0x0000000213107824 */ /* 0x000fe400078e023e */
[----:B------:R-:W3:Y:S01]  /*3850*/  @P0 LDG.E.U8 R75, desc[UR26][R10.64] ;  /* 0x0000001a0a4b0981 */ /* 0x000ee2000c1e1100 */
[----:B------:R-:W-:Y:S01]  /*3860*/  ISETP.LT.AND P0, PT, R248, UR31, P2 ;  /* 0x0000001ff8007c0c */ /* 0x000fe20009701270 */
[----:B------:R-:W-:Y:S01]  /*3870*/  IMAD R34, R15, 0x2, R16 ;  /* 0x000000020f227824 */ /* 0x000fe200078e0210 */
[-C--:B------:R-:W-:Y:S02]  /*3880*/  IADD3 R13, P4, PT, R16, R63.reuse, RZ ;  /* 0x0000003f100d7210 */ /* 0x080fe40007f9e0ff */
[----:B------:R-:W-:Y:S01]  /*3890*/  IADD3 R12, P2, PT, R14, R63, RZ ;  /* 0x0000003f0e0c7210 */ /* 0x000fe20007f5e0ff */
[----:B------:R-:W-:Y:S01]  /*38a0*/  IMAD R50, R19, 0x2, R34 ;  /* 0x0000000213327824 */ /* 0x000fe200078e0222 */
[----:B------:R-:W-:-:S02]  /*38b0*/  LEA.HI.X.SX32 R15, R16, R65, 0x1, P4 ;  /* 0x00000041100f7211 */ /* 0x000fc400020f0eff */
[----:B------:R-:W-:Y:S01]  /*38c0*/  LEA.HI.X.SX32 R14, R14, R65, 0x1, P2 ;  /* 0x000000410e0e7211 */ /* 0x000fe200010f0eff */
[----:B------:R-:W-:Y:S02]  /*38d0*/  IMAD R66, R21, 0x2, R50 ;  /* 0x0000000215427824 */ /* 0x000fe400078e0232 */
[----:B------:R-:W-:Y:S02]  /*38e0*/  @P1 IMAD.MOV.U32 R16, RZ, RZ, R12 ;  /* 0x000000ffff101224 */ /* 0x000fe400078e000c */
[----:B------:R-:W-:Y:S02]  /*38f0*/  @P0 IMAD.MOV.U32 R18, RZ, RZ, R13 ;  /* 0x000000ffff120224 */ /* 0x000fe400078e000d */
[----:B------:R-:W-:Y:S02]  /*3900*/  @P0 IMAD.MOV.U32 R19, RZ, RZ, R15 ;  /* 0x000000ffff130224 */ /* 0x000fe400078e000f */
[----:B------:R-:W-:Y:S02]  /*3910*/  @P1 IMAD.MOV.U32 R17, RZ, RZ, R14 ;  /* 0x000000ffff111224 */ /* 0x000fe400078e000e */
[----:B------:R-:W-:Y:S01]  /*3920*/  IMAD R92, R23, 0x2, R66 ;  /* 0x00000002175c7824 */ /* 0x000fe200078e0242 */
[----:B------:R-:W2:Y:S01]  /*3930*/  @P0 LDG.E.U8 R73, desc[UR26][R18.64] ;  /* 0x0000001a12490981 */ /* 0x000ea2000c1e1100 */
[----:B------:R-:W-:-:S03]  /*3940*/  PLOP3.LUT P0, PT, PT, PT, UP1, 0x80, 0x8 ;  /* 0x000000000008781c */ /* 0x000fc60003f0f018 */
[----:B------:R0:W2:Y:S01]  /*3950*/  @P1 LDG.E.U8 R71, desc[UR26][R16.64] ;  /* 0x0000001a10471981 */ /* 0x0000a2000c1e1100 */
[----:B------:R-:W-:Y:S02]  /*3960*/  ISETP.LT.AND P0, PT, R244, UR31, P0 ;  /* 0x0000001ff4007c0c */ /* 0x000fe40008701270 */
[----:B------:R-:W-:Y:S02]  /*3970*/  PLOP3.LUT P1, PT, PT, PT, UP1, 0x80, 0x8 ;  /* 0x000000000008781c */ /* 0x000fe40003f2f018 */
[----:B------:R-:W-:Y:S02]  /*3980*/  PLOP3.LUT P2, PT, PT, PT, UP1, 0x80, 0x8 ;  /* 0x000000000008781c */ /* 0x000fe40003f4f018 */
[C---:B0-----:R-:W-:Y:S02]  /*3990*/  IADD3 R16, P5, PT, R92.reuse, R63, RZ ;  /* 0x0000003f5c107210 */ /* 0x041fe40007fbe0ff */
[----:B------:R-:W-:Y:S02]  /*39a0*/  ISETP.LT.AND P1, PT, R25, UR31, P1 ;  /* 0x0000001f19007c0c */ /* 0x000fe40008f21270 */
[----:B------:R-:W-:-:S02]  /*39b0*/  LEA.HI.X.SX32 R17, R92, R65, 0x1, P5 ;  /* 0x000000415c117211 */ /* 0x000fc400028f0eff */
[----:B------:R-:W-:Y:S02]  /*39c0*/  IADD3 R18, P5, PT, R22, R63, RZ ;  /* 0x0000003f16127210 */ /* 0x000fe40007fbe0ff */
[----:B------:R-:W-:Y:S01]  /*39d0*/  ISETP.LT.AND P2, PT, R27, UR31, P2 ;  /* 0x0000001f1b007c0c */ /* 0x000fe20009741270 */
[----:B------:R-:W2:Y:S01]  /*39e0*/  @P0 LDG.E.U8 R77, desc[UR26][R16.64] ;  /* 0x0000001a104d0981 */ /* 0x000ea2000c1e1100 */
[----:B------:R-:W-:Y:S02]  /*39f0*/  ISETP.GE.AND P4, PT, R20, RZ, PT ;  /* 0x000000ff1400720c */ /* 0x000fe40003f86270 */
[----:B------:R-:W-:Y:S02]  /*3a00*/  LEA.HI.X.SX32 R19, R22, R65, 0x1, P5 ;  /* 0x0000004116137211 */ /* 0x000fe400028f0eff */
[----:B------:R-:W-:Y:S02]  /*3a10*/  IADD3 R20, P5, PT, R24, R63, RZ ;  /* 0x0000003f18147210 */ /* 0x000fe40007fbe0ff */
[----:B------:R-:W-:-:S02]  /*3a20*/  LOP3.LUT R25, R0, 0x12, RZ, 0xfc, !PT ;  /* 0x0000001200197812 */ /* 0x000fc400078efcff */
[----:B------:R-:W-:Y:S02]  /*3a30*/  LEA.HI.X.SX32 R21, R24, R65, 0x1, P5 ;  /* 0x0000004118157211 */ /* 0x000fe400028f0eff */
[----:B------:R-:W-:Y:S01]  /*3a40*/  PLOP3.LUT P0, PT, PT, PT, UP1, 0x80, 0x8 ;  /* 0x000000000008781c */ /* 0x000fe20003f0f018 */
[----:B------:R-:W2:Y:S04]  /*3a50*/  @P2 LDG.E.U8 R70, desc[UR26][R18.64] ;  /* 0x0000001a12462981 */ /* 0x000ea8000c1e1100 */
[----:B------:R-:W2:Y:S01]  /*3a60*/  @P1 LDG.E.U8 R72, desc[UR26][R20.64] ;  /* 0x0000001a14481981 */ /* 0x000ea2000c1e1100 */
[----:B------:R-:W-:Y:S02]  /*3a70*/  ISETP.LT.AND P1, PT, R25, UR31, P0 ;  /* 0x0000001f19007c0c */ /* 0x000fe40008721270 */
[----:B------:R-:W-:-:S02]  /*3a80*/  LOP3.LUT R23, R0, 0x1a, RZ, 0xfc, !PT ;  /* 0x0000001a00177812 */ /* 0x000fc400078efcff */
[----:B------:R-:W-:Y:S02]  /*3a90*/  PLOP3.LUT P2, PT, PT, PT, UP1, 0x80, 0x8 ;  /* 0x000000000008781c */ /* 0x000fe40003f4f018 */
[C---:B------:R-:W-:Y:S02]  /*3aa0*/  IADD3 R22, P5, PT, R26.reuse, R63, RZ ;  /* 0x0000003f1a167210 */ /* 0x040fe40007fbe0ff */
[----:B------:R-:W-:Y:S02]  /*3ab0*/  ISETP.LT.AND P0, PT, R23, UR31, P2 ;  /* 0x0000001f17007c0c */ /* 0x000fe40009701270 */
[----:B------:R-:W-:Y:S02]  /*3ac0*/  LEA.HI.X.SX32 R24, R26, R65, 0x1, P5 ;  /* 0x000000411a187211 */ /* 0x000fe400028f0eff */
[----:B------:R-:W-:Y:S01]  /*3ad0*/  IADD3 R23, P6, PT, R28, R63, RZ ;  /* 0x0000003f1c177210 */ /* 0x000fe20007fde0ff */
[----:B------:R-:W-:Y:S01]  /*3ae0*/  @P1 IMAD.MOV.U32 R30, RZ, RZ, R22 ;  /* 0x000000ffff1e1224 */ /* 0x000fe200078e0016 */
[----:B------:R-:W-:Y:S01]  /*3af0*/  LOP3.LUT R27, R0, 0x22, RZ, 0xfc, !PT ;  /* 0x00000022001b7812 */ /* 0x000fe200078efcff */
[----:B------:R-:W-:Y:S01]  /*3b00*/  @P1 IMAD.MOV.U32 R31, RZ, RZ, R24 ;  /* 0x000000ffff1f1224 */ /* 0x000fe200078e0018 */
[----:B------:R-:W-:-:S02]  /*3b10*/  PLOP3.LUT P2, PT, PT, PT, UP1, 0x80, 0x8 ;  /* 0x000000000008781c */ /* 0x000fc40003f4f018 */
[----:B------:R-:W-:Y:S02]  /*3b20*/  LEA.HI.X.SX32 R25, R28, R65, 0x1, P6 ;  /* 0x000000411c197211 */ /* 0x000fe400030f0eff */
[----:B------:R-:W-:Y:S01]  /*3b30*/  PLOP3.LUT P5, PT, PT, PT, UP1, 0x80, 0x8 ;  /* 0x000000000008781c */ /* 0x000fe20003faf018 */
[----:B------:R0:W2:Y:S01]  /*3b40*/  @P1 LDG.E.U8 R74, desc[UR26][R30.64] ;  /* 0x0000001a1e4a1981 */ /* 0x0000a2000c1e1100 */
[----:B------:R-:W-:Y:S02]  /*3b50*/  ISETP.LT.AND P2, PT, R27, UR31, P2 ;  /* 0x0000001f1b007c0c */ /* 0x000fe40009741270 */
[----:B------:R-:W-:Y:S02]  /*3b60*/  ISETP.LT.AND P1, PT, R251, UR31, P5 ;  /* 0x0000001ffb007c0c */ /* 0x000fe4000af21270 */
[C---:B------:R-:W-:Y:S01]  /*3b70*/  IADD3 R26, P5, PT, R184.reuse, R63, RZ ;  /* 0x0000003fb81a7210 */ /* 0x040fe20007fbe0ff */
[----:B0-----:R-:W-:Y:S02]  /*3b80*/  @P0 IMAD.MOV.U32 R30, RZ, RZ, R23 ;  /* 0x000000ffff1e0224 */ /* 0x001fe400078e0017 */
[----:B------:R-:W-:Y:S01]  /*3b90*/  @P0 IMAD.MOV.U32 R31, RZ, RZ, R25 ;  /* 0x000000ffff1f0224 */ /* 0x000fe200078e0019 */
[----:B------:R-:W-:-:S04]  /*3ba0*/  LEA.HI.X.SX32 R28, R184, R65, 0x1, P5 ;  /* 0x00000041b81c7211 */ /* 0x000fc800028f0eff */
[----:B------:R0:W2:Y:S01]  /*3bb0*/  @P0 LDG.E.U8 R90, desc[UR26][R30.64] ;  /* 0x0000001a1e5a0981 */ /* 0x0000a2000c1e1100 */
[C---:B------:R-:W-:Y:S02]  /*3bc0*/  IADD3 R27, P0, PT, R192.reuse, R63, RZ ;  /* 0x0000003fc01b7210 */ /* 0x040fe40007f1e0ff */
[----:B------:R-:W-:Y:S02]  /*3bd0*/  PRMT R184, RZ, 0x7610, R184 ;  /* 0x00007610ffb87816 */ /* 0x000fe400000000b8 */
[----:B------:R-:W-:Y:S02]  /*3be0*/  ISETP.GE.AND P5, PT, R29, RZ, PT ;  /* 0x000000ff1d00720c */ /* 0x000fe40003fa6270 */
[----:B------:R-:W-:Y:S01]  /*3bf0*/  LEA.HI.X.SX32 R29, R192, R65, 0x1, P0 ;  /* 0x00000041c01d7211 */ /* 0x000fe200000f0eff */
[----:B0-----:R-:W-:Y:S02]  /*3c00*/  @P2 IMAD.MOV.U32 R30, RZ, RZ, R26 ;  /* 0x000000ffff1e2224 */ /* 0x001fe400078e001a */
[----:B------:R-:W-:Y:S01]  /*3c10*/  @P2 IMAD.MOV.U32 R31, RZ, RZ, R28 ;  /* 0x000000ffff1f2224 */ /* 0x000fe200078e001c */
[----:B------:R-:W-:-:S02]  /*3c20*/  ISETP.GE.AND P0, PT, R186, RZ, PT ;  /* 0x000000ffba00720c */ /* 0x000fc40003f06270 */
[----:B------:R-:W-:Y:S02]  /*3c30*/  PRMT R186, RZ, 0x7610, R186 ;  /* 0x00007610ffba7816 */ /* 0x000fe400000000ba */
[----:B------:R0:W2:Y:S01]  /*3c40*/  @P2 LDG.E.U8 R184, desc[UR26][R30.64] ;  /* 0x0000001a1eb82981 */ /* 0x0000a2000c1e1100 */
[----:B------:R-:W-:Y:S01]  /*3c50*/  ISETP.GE.AND P2, PT, R187, RZ, PT ;  /* 0x000000ffbb00720c */ /* 0x000fe20003f46270 */
[----:B0-----:R-:W-:Y:S02]  /*3c60*/  @P1 IMAD.MOV.U32 R30, RZ, RZ, R27 ;  /* 0x000000ffff1e1224 */ /* 0x001fe400078e001b */
[----:B------:R-:W-:-:S05]  /*3c70*/  @P1 IMAD.MOV.U32 R31, RZ, RZ, R29 ;  /* 0x000000ffff1f1224 */ /* 0x000fca00078e001d */
[----:B------:R0:W2:Y:S01]  /*3c80*/  @P1 LDG.E.U8 R186, desc[UR26][R30.64] ;  /* 0x0000001a1eba1981 */ /* 0x0000a2000c1e1100 */
[----:B------:R-:W-:Y:S01]  /*3c90*/  ISETP.GE.AND P1, PT, R175, RZ, PT ;  /* 0x000000ffaf00720c */ /* 0x000fe20003f26270 */
[----:B------:R-:W-:Y:S01]  /*3ca0*/  @!P4 IMAD.MOV R128, RZ, RZ, -R128 ;  /* 0x000000ffff80c224 */ /* 0x000fe200078e0a80 */
[----:B------:R-:W-:Y:S01]  /*3cb0*/  ISETP.GE.AND P4, PT, R189, RZ, PT ;  /* 0x000000ffbd00720c */ /* 0x000fe20003f86270 */
[----:B------:R-:W-:Y:S01]  /*3cc0*/  @!P5 IMAD.MOV R124, RZ, RZ, -R124 ;  /* 0x000000ffff7cd224 */ /* 0x000fe200078e0a7c */
[----:B------:R-:W-:Y:S01]  /*3cd0*/  ISETP.GE.AND P5, PT, R185, RZ, PT ;  /* 0x000000ffb900720c */ /* 0x000fe20003fa6270 */
[----:B------:R-:W-:Y:S01]  /*3ce0*/  @!P2 IMAD.MOV R120, RZ, RZ, -R120 ;  /* 0x000000ffff78a224 */ /* 0x000fe200078e0a78 */
[----:B------:R-:W-:-:S07]  /*3cf0*/  ISETP.GE.AND P2, PT, R179, RZ, PT ;  /* 0x000000ffb300720c */ /* 0x000fce0003f46270 */
[----:B------:R-:W-:Y:S01]  /*3d00*/  @!P1 IMAD.MOV R116, RZ, RZ, -R116 ;  /* 0x000000ffff749224 */ /* 0x000fe200078e0a74 */
[----:B------:R-:W-:Y:S01]  /*3d10*/  ISETP.GE.AND P1, PT, R176, RZ, PT ;  /* 0x000000ffb000720c */ /* 0x000fe20003f26270 */
[----:B------:R-:W-:Y:S01]  /*3d20*/  @!P0 IMAD.MOV R122, RZ, RZ, -R122 ;  /* 0x000000ffff7a8224 */ /* 0x000fe200078e0a7a */
[----:B------:R-:W-:Y:S01]  /*3d30*/  ISETP.GE.AND P0, PT, R182, RZ, PT ;  /* 0x000000ffb600720c */ /* 0x000fe20003f06270 */
[----:B------:R-:W-:Y:S01]  /*3d40*/  @!P4 IMAD.MOV R126, RZ, RZ, -R126 ;  /* 0x000000ffff7ec224 */ /* 0x000fe200078e0a7e */
[----:B------:R-:W-:Y:S01]  /*3d50*/  ISETP.GE.AND P4, PT, R190, RZ, PT ;  /* 0x000000ffbe00720c */ /* 0x000fe20003f86270 */
[----:B------:R-:W-:Y:S01]  /*3d60*/  @!P5 IMAD.MOV R125, RZ, RZ, -R125 ;  /* 0x000000ffff7dd224 */ /* 0x000fe200078e0a7d */
[----:B------:R-:W-:Y:S01]  /*3d70*/  ISETP.GE.AND P5, PT, R188, RZ, PT ;  /* 0x000000ffbc00720c */ /* 0x000fe20003fa6270 */
[----:B------:R-:W-:Y:S01]  /*3d80*/  @!P2 IMAD.MOV R119, RZ, RZ, -R119 ;  /* 0x000000ffff77a224 */ /* 0x000fe200078e0a77 */
[----:B------:R-:W-:-:S05]  /*3d90*/  ISETP.GE.AND P2, PT, R180, RZ, PT ;  /* 0x000000ffb400720c */ /* 0x000fca0003f46270 */
        /* <DEDUP_REMOVED lines=20> */
[----:B0-----:R-:W-:-:S04]  /*3ee0*/  IMAD.MOV.U32 R30, RZ, RZ, R100 ;  /* 0x000000ffff1e7224 */ /* 0x001fc800078e0064 */
        /* <DEDUP_REMOVED lines=70> */
[----:B------:R-:W-:-:S04]  /*4350*/  IMAD.MOV.U32 R176, RZ, RZ, R98 ;  /* 0x000000ffffb07224 */ /* 0x000fc800078e0062 */
[----:B------:R-:W-:Y:S01]  /*4360*/  @!P1 IMAD.MOV R176, RZ, RZ, -R176 ;  /* 0x000000ffffb09224 */ /* 0x000fe200078e0ab0 */
[----:B------:R-:W-:Y:S01]  /*4370*/  ISETP.GE.AND P1, PT, R168, RZ, PT ;  /* 0x000000ffa800720c */ /* 0x000fe20003f26270 */
[----:B------:R-:W-:Y:S02]  /*4380*/  IMAD.MOV.U32 R172, RZ, RZ, R102 ;  /* 0x000000ffffac7224 */ /* 0x000fe400078e0066 */
[----:B------:R-:W-:Y:S02]  /*4390*/  IMAD.MOV.U32 R168, RZ, RZ, R104 ;  /* 0x000000ffffa87224 */ /* 0x000fe400078e0068 */
        /* <DEDUP_REMOVED lines=8> */
[----:B------:R-:W-:-:S02]  /*4420*/  IMAD.MOV.U32 R164, RZ, RZ, R108 ;  /* 0x000000ffffa47224 */ /* 0x000fc400078e006c */
[----:B------:R-:W-:Y:S02]  /*4430*/  IMAD.U32 R31, RZ, RZ, UR10 ;  /* 0x0000000aff1f7e24 */ /* 0x000fe4000f8e00ff */
[----:B------:R-:W-:Y:S01]  /*4440*/  @!P1 IMAD.MOV R164, RZ, RZ, -R164 ;  /* 0x000000ffffa49224 */ /* 0x000fe200078e0aa4 */
[----:B------:R-:W-:Y:S02]  /*4450*/  ISETP.NE.AND P1, PT, R93, RZ, PT ;  /* 0x000000ff5d00720c */ /* 0x000fe40003f25270 */
[----:B------:R-:W-:Y:S01]  /*4460*/  LOP3.LUT R93, RZ, R93, RZ, 0x33, !PT ;  /* 0x0000005dff5d7212 */ /* 0x000fe200078e33ff */
[----:B------:R-:W-:Y:S02]  /*4470*/  IMAD R138, R31, 0x2, R92 ;  /* 0x000000021f8a7824 */ /* 0x000fe400078e025c */
[----:B------:R-:W-:Y:S01]  /*4480*/  IMAD.MOV.U32 R160, RZ, RZ, R110 ;  /* 0x000000ffffa07224 */ /* 0x000fe200078e006e */
[C---:B------:R-:W-:Y:S01]  /*4490*/  SEL R100, R93.reuse, R114, !P1 ;  /* 0x000000725d647207 */ /* 0x040fe20004800000 */
[----:B------:R-:W-:Y:S01]  /*44a0*/  IMAD.MOV.U32 R166, RZ, RZ, R112 ;  /* 0x000000ffffa67224 */ /* 0x000fe200078e0070 */
[C---:B------:R-:W-:Y:S01]  /*44b0*/  SEL R114, R93.reuse, R33, !P1 ;  /* 0x000000215d727207 */ /* 0x040fe20004800000 */
[----:B------:R-:W-:Y:S01]  /*44c0*/  @!P0 IMAD.MOV R103, RZ, RZ, -R103 ;  /* 0x000000ffff678224 */ /* 0x000fe200078e0a67 */
[C---:B------:R-:W-:Y:S01]  /*44d0*/  SEL R132, R93.reuse, R52, !P1 ;  /* 0x000000345d847207 */ /* 0x040fe20004800000 */
[----:B------:R-:W-:Y:S01]  /*44e0*/  @!P4 IMAD.MOV R105, RZ, RZ, -R105 ;  /* 0x000000ffff69c224 */ /* 0x000fe200078e0a69 */
[----:B------:R-:W-:Y:S01]  /*44f0*/  SEL R108, R93, R30, !P1 ;  /* 0x0000001e5d6c7207 */ /* 0x000fe20004800000 */
[----:B------:R-:W-:Y:S01]  /*4500*/  IMAD.U32 R33, RZ, RZ, UR10 ;  /* 0x0000000aff217e24 */ /* 0x000fe2000f8e00ff */
[----:B------:R-:W-:Y:S01]  /*4510*/  ISETP.GE.AND P0, PT, R107, RZ, PT ;  /* 0x000000ff6b00720c */ /* 0x000fe20003f06270 */
[----:B------:R-:W-:Y:S01]  /*4520*/  IMAD R52, R31, 0x2, R138 ;  /* 0x000000021f347824 */ /* 0x000fe200078e028a */
[----:B------:R-:W-:Y:S01]  /*4530*/  SEL R112, R93, R32, !P1 ;  /* 0x000000205d707207 */ /* 0x000fe20004800000 */
[----:B------:R-:W-:Y:S01]  /*4540*/  @!P5 IMAD.MOV R160, RZ, RZ, -R160 ;  /* 0x000000ffffa0d224 */ /* 0x000fe200078e0aa0 */
[-C--:B------:R-:W-:Y:S01]  /*4550*/  IADD3 R30, P4, PT, R34, R63.reuse, RZ ;  /* 0x0000003f221e7210 */ /* 0x080fe20007f9e0ff */
[----:B------:R-:W-:Y:S01]  /*4560*/  @!P2 IMAD.MOV R166, RZ, RZ, -R166 ;  /* 0x000000ffffa6a224 */ /* 0x000fe200078e0aa6 */
[----:B------:R-:W-:-:S02]  /*4570*/  IADD3 R31, P5, PT, R138, R63, RZ ;  /* 0x0000003f8a1f7210 */ /* 0x000fc40007fbe0ff */
[----:B------:R-:W-:Y:S02]  /*4580*/  IADD3 R32, P2, PT, R38, R63, RZ ;  /* 0x0000003f26207210 */ /* 0x000fe40007f5e0ff */
[----:B------:R-:W-:Y:S01]  /*4590*/  SEL R198, R93, R68, !P1 ;  /* 0x000000445dc67207 */ /* 0x000fe20004800000 */
[----:B------:R-:W-:Y:S01]  /*45a0*/  IMAD R68, R33, 0x2, R52 ;  /* 0x0000000221447824 */ /* 0x000fe200078e0234 */
[C---:B------:R-:W-:Y:S02]  /*45b0*/  SEL R82, R93.reuse, R116, !P1 ;  /* 0x000000745d527207 */ /* 0x040fe40004800000 */
[C---:B------:R-:W-:Y:S02]  /*45c0*/  SEL R96, R93.reuse, R118, !P1 ;  /* 0x000000765d607207 */ /* 0x040fe40004800000 */
[C---:B------:R-:W-:Y:S02]  /*45d0*/  SEL R116, R93.reuse, R35, !P1 ;  /* 0x000000235d747207 */ /* 0x040fe40004800000 */
[----:B------:R-:W-:-:S02]  /*45e0*/  SEL R118, R93, R36, !P1 ;  /* 0x000000245d767207 */ /* 0x000fc40004800000 */
[----:B------:R-:W-:Y:S02]  /*45f0*/  SEL R182, R93, R37, !P1 ;  /* 0x000000255db67207 */ /* 0x000fe40004800000 */
[----:B------:R-:W-:Y:S02]  /*4600*/  LEA.HI.X.SX32 R33, R34, R65, 0x1, P4 ;  /* 0x0000004122217211 */ /* 0x000fe400020f0eff */
[----:B------:R-:W-:Y:S02]  /*4610*/  IADD3 R34, P6, PT, R40, R63, RZ ;  /* 0x0000003f28227210 */ /* 0x000fe40007fde0ff */
[----:B------:R-:W-:Y:S02]  /*4620*/  LEA.HI.X.SX32 R35, R138, R65, 0x1, P5 ;  /* 0x000000418a237211 */ /* 0x000fe400028f0eff */
[----:B------:R-:W-:Y:S02]  /*4630*/  IADD3 R36, P4, PT, R42, R63, RZ ;  /* 0x0000003f2a247210 */ /* 0x000fe40007f9e0ff */
[----:B------:R-:W-:-:S02]  /*4640*/  LEA.HI.X.SX32 R37, R38, R65, 0x1, P2 ;  /* 0x0000004126257211 */ /* 0x000fc400010f0eff */
[----:B------:R-:W-:Y:S02]  /*4650*/  IADD3 R38, P5, PT, R44, R63, RZ ;  /* 0x0000003f2c267210 */ /* 0x000fe40007fbe0ff */
[C---:B------:R-:W-:Y:S02]  /*4660*/  SEL R80, R93.reuse, R120, !P1 ;  /* 0x000000785d507207 */ /* 0x040fe40004800000 */
[C---:B------:R-:W-:Y:S02]  /*4670*/  SEL R78, R93.reuse, R122, !P1 ;  /* 0x0000007a5d4e7207 */ /* 0x040fe40004800000 */
[C---:B------:R-:W-:Y:S02]  /*4680*/  SEL R120, R93.reuse, R39, !P1 ;  /* 0x000000275d787207 */ /* 0x040fe40004800000 */
[C---:B------:R-:W-:Y:S02]  /*4690*/  SEL R180, R93.reuse, R41, !P1 ;  /* 0x000000295db47207 */ /* 0x040fe40004800000 */
[----:B------:R-:W-:-:S02]  /*46a0*/  SEL R122, R93, R43, !P1 ;  /* 0x0000002b5d7a7207 */ /* 0x000fc40004800000 */
[-C--:B------:R-:W-:Y:S02]  /*46b0*/  LEA.HI.X.SX32 R39, R40, R65.reuse, 0x1, P6 ;  /* 0x0000004128277211 */ /* 0x080fe400030f0eff */
[----:B------:R-:W-:Y:S02]  /*46c0*/  LEA.HI.X.SX32 R41, R42, R65, 0x1, P4 ;  /* 0x000000412a297211 */ /* 0x000fe400020f0eff */
[-C--:B------:R-:W-:Y:S02]  /*46d0*/  IADD3 R40, P2, PT, R46, R63.reuse, RZ ;  /* 0x0000003f2e287210 */ /* 0x080fe40007f5e0ff */
[----:B------:R-:W-:Y:S02]  /*46e0*/  IADD3 R42, P6, PT, R48, R63, RZ ;  /* 0x0000003f302a7210 */ /* 0x000fe40007fde0ff */
[----:B------:R-:W-:Y:S02]  /*46f0*/  LEA.HI.X.SX32 R43, R44, R65, 0x1, P5 ;  /* 0x000000412c2b7211 */ /* 0x000fe400028f0eff */
[----:B------:R-:W-:Y:S01]  /*4700*/  IADD3 R44, P4, PT, R50, R63, RZ ;  /* 0x0000003f322c7210 */ /* 0x000fe20007f9e0ff */
[----:B------:R-:W-:Y:S01]  /*4710*/  @!P0 IMAD.MOV R113, RZ, RZ, -R113 ;  /* 0x000000ffff718224 */ /* 0x000fe200078e0a71 */
[----:B------:R-:W-:-:S02]  /*4720*/  SEL R89, R93, R124, !P1 ;  /* 0x0000007c5d597207 */ /* 0x000fc40004800000 */
[C---:B------:R-:W-:Y:S02]  /*4730*/  SEL R76, R93.reuse, R128, !P1 ;  /* 0x000000805d4c7207 */ /* 0x040fe40004800000 */
[C---:B------:R-:W-:Y:S02]  /*4740*/  SEL R178, R93.reuse, R45, !P1 ;  /* 0x0000002d5db27207 */ /* 0x040fe40004800000 */
[C---:B------:R-:W-:Y:S02]  /*4750*/  SEL R124, R93.reuse, R47, !P1 ;  /* 0x0000002f5d7c7207 */ /* 0x040fe40004800000 */
[----:B------:R-:W-:Y:S02]  /*4760*/  SEL R128, R93, R49, !P1 ;  /* 0x000000315d807207 */ /* 0x000fe40004800000 */
[----:B------:R-:W-:Y:S02]  /*4770*/  PLOP3.LUT P0, PT, PT, PT, UP1, 0x80, 0x8 ;  /* 0x000000000008781c */ /* 0x000fe40003f0f018 */
[----:B------:R-:W-:-:S02]  /*4780*/  LEA.HI.X.SX32 R45, R46, R65, 0x1, P2 ;  /* 0x000000412e2d7211 */ /* 0x000fc400010f0eff */
[----:B------:R-:W-:Y:S02]  /*4790*/  LEA.HI.X.SX32 R47, R48, R65, 0x1, P6 ;  /* 0x00000041302f7211 */ /* 0x000fe400030f0eff */
[-C--:B------:R-:W-:Y:S02]  /*47a0*/  IADD3 R46, P5, PT, R52, R63.reuse, RZ ;  /* 0x0000003f342e7210 */ /* 0x080fe40007fbe0ff */
[----:B------:R-:W-:Y:S02]  /*47b0*/  IADD3 R48, P2, PT, R54, R63, RZ ;  /* 0x0000003f36307210 */ /* 0x000fe40007f5e0ff */
[----:B------:R-:W-:Y:S02]  /*47c0*/  LEA.HI.X.SX32 R49, R50, R65, 0x1, P4 ;  /* 0x0000004132317211 */ /* 0x000fe400020f0eff */
[----:B------:R-:W-:Y:S02]  /*47d0*/  IADD3 R50, P6, PT, R56, R63, RZ ;  /* 0x0000003f38327210 */ /* 0x000fe40007fde0ff */
[----:B------:R-:W-:-:S02]  /*47e0*/  SEL R130, R93, R51, !P1 ;  /* 0x000000335d827207 */ /* 0x000fc40004800000 */
[----:B------:R-:W-:Y:S02]  /*47f0*/  SEL R134, R93, R53, !P1 ;  /* 0x000000355d867207 */ /* 0x000fe40004800000 */
[----:B------:R-:W-:Y:S02]  /*4800*/  ISETP.LT.AND P0, PT, R247, UR31, P0 ;  /* 0x0000001ff7007c0c */ /* 0x000fe40008701270 */
[C---:B------:R-:W-:Y:S02]  /*4810*/  SEL R84, R93.reuse, R126, !P1 ;  /* 0x0000007e5d547207 */ /* 0x040fe40004800000 */
[C---:B------:R-:W-:Y:S02]  /*4820*/  SEL R86, R93.reuse, R125, !P1 ;  /* 0x0000007d5d567207 */ /* 0x040fe40004800000 */
[C---:B------:R-:W-:Y:S02]  /*4830*/  SEL R88, R93.reuse, R123, !P1 ;  /* 0x0000007b5d587207 */ /* 0x040fe40004800000 */
[----:B------:R-:W-:-:S02]  /*4840*/  SEL R87, R93, R119, !P1 ;  /* 0x000000775d577207 */ /* 0x000fc40004800000 */
[C---:B------:R-:W-:Y:S02]  /*4850*/  SEL R92, R93.reuse, R117, !P1 ;  /* 0x000000755d5c7207 */ /* 0x040fe40004800000 */
[C---:B------:R-:W-:Y:S02]  /*4860*/  SEL R94, R93.reuse, R121, !P1 ;  /* 0x000000795d5e7207 */ /* 0x040fe40004800000 */
        /* <DEDUP_REMOVED lines=34> */
[----:B------:R-:W-:Y:S02]  /*4a90*/  SEL R142, R93, R113, !P1 ;  /* 0x000000715d8e7207 */ /* 0x000fe40004800000 */
[-C--:B------:R-:W-:Y:S02]  /*4aa0*/  LEA.HI.X.SX32 R51, R52, R65.reuse, 0x1, P5 ;  /* 0x0000004134337211 */ /* 0x080fe400028f0eff */
[----:B------:R-:W-:Y:S02]  /*4ab0*/  LEA.HI.X.SX32 R53, R54, R65, 0x1, P2 ;  /* 0x0000004136357211 */ /* 0x000fe400010f0eff */
[----:B------:R-:W-:Y:S02]  /*4ac0*/  PLOP3.LUT P1, PT, PT, PT, UP1, 0x80, 0x8 ;  /* 0x000000000008781c */ /* 0x000fe40003f2f018 */
[----:B------:R-:W-:Y:S02]  /*4ad0*/  IADD3 R54, P5, PT, R60, R63, RZ ;  /* 0x0000003f3c367210 */ /* 0x000fe40007fbe0ff */
[----:B------:R-:W-:-:S02]  /*4ae0*/  LEA.HI.X.SX32 R55, R56, R65, 0x1, P6 ;  /* 0x0000004138377211 */ /* 0x000fc400030f0eff */
[-C--:B------:R-:W-:Y:S02]  /*4af0*/  IADD3 R52, P4, PT, R58, R63.reuse, RZ ;  /* 0x0000003f3a347210 */ /* 0x080fe40007f9e0ff */
[----:B------:R-:W-:Y:S02]  /*4b00*/  IADD3 R56, P2, PT, R64, R63, RZ ;  /* 0x0000003f40387210 */ /* 0x000fe40007f5e0ff */
[----:B------:R-:W-:Y:S02]  /*4b10*/  ISETP.LT.AND P1, PT, R243, UR31, P1 ;  /* 0x0000001ff3007c0c */ /* 0x000fe40008f21270 */
[-C--:B------:R-:W-:Y:S02]  /*4b20*/  LEA.HI.X.SX32 R59, R60, R65.reuse, 0x1, P5 ;  /* 0x000000413c3b7211 */ /* 0x080fe400028f0eff */
[-C--:B------:R-:W-:Y:S02]  /*4b30*/  LEA.HI.X.SX32 R57, R58, R65.reuse, 0x1, P4 ;  /* 0x000000413a397211 */ /* 0x080fe400020f0eff */
[----:B------:R-:W-:-:S02]  /*4b40*/  LEA.HI.X.SX32 R60, R64, R65, 0x1, P2 ;  /* 0x00000041403c7211 */ /* 0x000fc400010f0eff */
[----:B------:R-:W-:Y:S02]  /*4b50*/  PLOP3.LUT P4, PT, PT, PT, UP1, 0x80, 0x8 ;  /* 0x000000000008781c */ /* 0x000fe40003f8f018 */
[C---:B------:R-:W-:Y:S01]  /*4b60*/  IADD3 R61, P2, PT, R66.reuse, R63, RZ ;  /* 0x0000003f423d7210 */ /* 0x040fe20007f5e0ff */
[----:B------:R-:W-:Y:S01]  /*4b70*/  @P0 IMAD.MOV.U32 R67, RZ, RZ, R33 ;  /* 0x000000ffff430224 */ /* 0x000fe200078e0021 */
[----:B------:R-:W-:Y:S02]  /*4b80*/  PRMT R158, RZ, 0x7610, R158 ;  /* 0x00007610ff9e7816 */ /* 0x000fe4000000009e */
[----:B------:R-:W-:Y:S02]  /*4b90*/  ISETP.LT.AND P4, PT, R193, UR31, P4 ;  /* 0x0000001fc1007c0c */ /* 0x000fe4000a781270 */
[----:B------:R-:W-:Y:S01]  /*4ba0*/  LEA.HI.X.SX32 R64, R66, R65, 0x1, P2 ;  /* 0x0000004142407211 */ /* 0x000fe200010f0eff */
[----:B------:R-:W-:Y:S01]  /*4bb0*/  @P0 IMAD.MOV.U32 R66, RZ, RZ, R30 ;  /* 0x000000ffff420224 */ /* 0x000fe200078e001e */
[----:B------:R-:W-:-:S02]  /*4bc0*/  PRMT R152, RZ, 0x7610, R152 ;  /* 0x00007610ff987816 */ /* 0x000fc40000000098 */
[C---:B------:R-:W-:Y:S02]  /*4bd0*/  LOP3.LUT R91, R0.reuse, 0xc, RZ, 0xfc, !PT ;  /* 0x0000000c005b7812 */ /* 0x040fe400078efcff */
[----:B------:R0:W3:Y:S01]  /*4be0*/  @P0 LDG.E.U8 R158, desc[UR26][R66.64] ;  /* 0x0000001a429e0981 */ /* 0x0000e2000c1e1100 */
[----:B------:R-:W-:Y:S02]  /*4bf0*/  PLOP3.LUT P2, PT, PT, PT, UP1, 0x80, 0x8 ;  /* 0x000000000008781c */ /* 0x000fe40003f4f018 */
[----:B------:R-:W-:Y:S02]  /*4c00*/  PRMT R156, RZ, 0x7610, R156 ;  /* 0x00007610ff9c7816 */ /* 0x000fe4000000009c */
[----:B------:R-:W-:Y:S01]  /*4c10*/  ISETP.LT.AND P2, PT, R91, UR31, P2 ;  /* 0x0000001f5b007c0c */ /* 0x000fe20009741270 */
[----:B0-----:R-:W-:Y:S02]  /*4c20*/  @P1 IMAD.MOV.U32 R66, RZ, RZ, R31 ;  /* 0x000000ffff421224 */ /* 0x001fe400078e001f */
[----:B------:R-:W-:Y:S01]  /*4c30*/  @P1 IMAD.MOV.U32 R67, RZ, RZ, R35 ;  /* 0x000000ffff431224 */ /* 0x000fe200078e0023 */
[----:B------:R-:W-:-:S04]  /*4c40*/  LOP3.LUT R69, R0, 0x14, RZ, 0xfc, !PT ;  /* 0x0000001400457812 */ /* 0x000fc800078efcff */
[----:B------:R0:W3:Y:S01]  /*4c50*/  @P1 LDG.E.U8 R152, desc[UR26][R66.64] ;  /* 0x0000001a42981981 */ /* 0x0000e2000c1e1100 */
[----:B------:R-:W-:Y:S02]  /*4c60*/  PLOP3.LUT P0, PT, PT, PT, UP1, 0x80, 0x8 ;  /* 0x000000000008781c */ /* 0x000fe40003f0f018 */
[----:B------:R-:W-:Y:S01]  /*4c70*/  PLOP3.LUT P1, PT, PT, PT, UP1, 0x80, 0x8 ;  /* 0x000000000008781c */ /* 0x000fe20003f2f018 */
[----:B0-----:R-:W-:Y:S02]  /*4c80*/  @P4 IMAD.MOV.U32 R66, RZ, RZ, R32 ;  /* 0x000000ffff424224 */ /* 0x001fe400078e0020 */
[----:B------:R-:W-:-:S05]  /*4c90*/  @P4 IMAD.MOV.U32 R67, RZ, RZ, R37 ;  /* 0x000000ffff434224 */ /* 0x000fca00078e0025 */
[----:B------:R0:W3:Y:S01]  /*4ca0*/  @P4 LDG.E.U8 R156, desc[UR26][R66.64] ;  /* 0x0000001a429c4981 */ /* 0x0000e2000c1e1100 */
[----:B------:R-:W-:Y:S02]  /*4cb0*/  ISETP.LT.AND P4, PT, R69, UR31, P0 ;  /* 0x0000001f45007c0c */ /* 0x000fe40008781270 */
[----:B------:R-:W-:Y:S02]  /*4cc0*/  PLOP3.LUT P0, PT, PT, PT, UP1, 0x80, 0x8 ;  /* 0x000000000008781c */ /* 0x000fe40003f0f018 */
[----:B------:R-:W-:Y:S02]  /*4cd0*/  PRMT R126, RZ, 0x7610, R126 ;  /* 0x00007610ff7e7816 */ /* 0x000fe4000000007e */
[C---:B0-----:R-:W-:Y:S02]  /*4ce0*/  LOP3.LUT R67, R0.reuse, 0x1c, RZ, 0xfc, !PT ;  /* 0x0000001c00437812 */ /* 0x041fe400078efcff */
[----:B------:R-:W-:Y:S02]  /*4cf0*/  LOP3.LUT R66, R0, 0x24, RZ, 0xfc, !PT ;  /* 0x0000002400427812 */ /* 0x000fe400078efcff */
[----:B------:R-:W-:Y:S01]  /*4d00*/  ISETP.LT.AND P0, PT, R67, UR31, P0 ;  /* 0x0000001f43007c0c */ /* 0x000fe20008701270 */
[----:B------:R-:W-:Y:S01]  /*4d10*/  @P2 IMAD.MOV.U32 R67, RZ, RZ, R39 ;  /* 0x000000ffff432224 */ /* 0x000fe200078e0027 */
[----:B------:R-:W-:Y:S01]  /*4d20*/  ISETP.LT.AND P1, PT, R66, UR31, P1 ;  /* 0x0000001f42007c0c */ /* 0x000fe20008f21270 */
[----:B------:R-:W-:-:S05]  /*4d30*/  @P2 IMAD.MOV.U32 R66, RZ, RZ, R34 ;  /* 0x000000ffff422224 */ /* 0x000fca00078e0022 */
[----:B------:R0:W3:Y:S01]  /*4d40*/  @P2 LDG.E.U8 R126, desc[UR26][R66.64] ;  /* 0x0000001a427e2981 */ /* 0x0000e2000c1e1100 */
[-C--:B------:R-:W-:Y:S02]  /*4d50*/  IADD3 R58, P6, PT, R62, R63.reuse, RZ ;  /* 0x0000003f3e3a7210 */ /* 0x080fe40007fde0ff */
[----:B------:R-:W-:Y:S02]  /*4d60*/  IADD3 R63, P5, PT, R68, R63, RZ ;  /* 0x0000003f443f7210 */ /* 0x000fe40007fbe0ff */
[-C--:B------:R-:W-:Y:S02]  /*4d70*/  LEA.HI.X.SX32 R62, R62, R65.reuse, 0x1, P6 ;  /* 0x000000413e3e7211 */ /* 0x080fe400030f0eff */
[----:B------:R-:W-:Y:S02]  /*4d80*/  PRMT R154, RZ, 0x7610, R154 ;  /* 0x00007610ff9a7816 */ /* 0x000fe4000000009a */
[----:B------:R-:W-:Y:S01]  /*4d90*/  LEA.HI.X.SX32 R65, R68, R65, 0x1, P5 ;  /* 0x0000004144417211 */ /* 0x000fe200028f0eff */
[----:B0-----:R-:W-:Y:S01]  /*4da0*/  @P4 IMAD.MOV.U32 R66, RZ, RZ, R36 ;  /* 0x000000ffff424224 */ /* 0x001fe200078e0024 */
[----:B------:R-:W-:Y:S01]  /*4db0*/  LOP3.LUT R250, R0, 0x2c, RZ, 0xfc, !PT ;  /* 0x0000002c00fa7812 */ /* 0x000fe200078efcff */
[----:B------:R-:W-:Y:S01]  /*4dc0*/  @P4 IMAD.MOV.U32 R67, RZ, RZ, R41 ;  /* 0x000000ffff434224 */ /* 0x000fe200078e0029 */
[----:B------:R-:W-:-:S02]  /*4dd0*/  PLOP3.LUT P5, PT, PT, PT, UP1, 0x80, 0x8 ;  /* 0x000000000008781c */ /* 0x000fc40003faf018 */
[----:B------:R-:W-:Y:S02]  /*4de0*/  PRMT R151, RZ, 0x7610, R151 ;  /* 0x00007610ff977816 */ /* 0x000fe40000000097 */
[----:B------:R-:W-:Y:S01]  /*4df0*/  ISETP.LT.AND P5, PT, R250, UR31, P5 ;  /* 0x0000001ffa007c0c */ /* 0x000fe2000afa1270 */
[----:B------:R0:W3:Y:S01]  /*4e00*/  @P4 LDG.E.U8 R154, desc[UR26][R66.64] ;  /* 0x0000001a429a4981 */ /* 0x0000e2000c1e1100 */
[----:B------:R-:W-:Y:S02]  /*4e10*/  LOP3.LUT R246, R0, 0x34, RZ, 0xfc, !PT ;  /* 0x0000003400f67812 */ /* 0x000fe400078efcff */
[----:B------:R-:W-:Y:S02]  /*4e20*/  PLOP3.LUT P2, PT, PT, PT, UP1, 0x80, 0x8 ;  /* 0x000000000008781c */ /* 0x000fe40003f4f018 */
[----:B------:R-:W-:Y:S01]  /*4e30*/  PRMT R140, RZ, 0x7610, R140 ;  /* 0x00007610ff8c7816 */ /* 0x000fe2000000008c */
[----:B0-----:R-:W-:Y:S02]  /*4e40*/  @P0 IMAD.MOV.U32 R66, RZ, RZ, R38 ;  /* 0x000000ffff420224 */ /* 0x001fe400078e0026 */
[----:B------:R-:W-:Y:S01]  /*4e50*/  @P0 IMAD.MOV.U32 R67, RZ, RZ, R43 ;  /* 0x000000ffff430224 */ /* 0x000fe200078e002b */
[----:B------:R-:W-:-:S04]  /*4e60*/  ISETP.LT.AND P2, PT, R246, UR31, P2 ;  /* 0x0000001ff6007c0c */ /* 0x000fc80009741270 */
[----:B------:R0:W3:Y:S01]  /*4e70*/  @P0 LDG.E.U8 R151, desc[UR26][R66.64] ;  /* 0x0000001a42970981 */ /* 0x0000e2000c1e1100 */
[----:B------:R-:W-:Y:S02]  /*4e80*/  PRMT R139, RZ, 0x7610, R139 ;  /* 0x00007610ff8b7816 */ /* 0x000fe4000000008b */
[----:B------:R-:W-:Y:S01]  /*4e90*/  LOP3.LUT R242, R0, 0x3c, RZ, 0xfc, !PT ;  /* 0x0000003c00f27812 */ /* 0x000fe200078efcff */
[----:B0-----:R-:W-:Y:S02]  /*4ea0*/  @P1 IMAD.MOV.U32 R66, RZ, RZ, R40 ;  /* 0x000000ffff421224 */ /* 0x001fe400078e0028 */
[----:B------:R-:W-:Y:S01]  /*4eb0*/  @P1 IMAD.MOV.U32 R67, RZ, RZ, R45 ;  /* 0x000000ffff431224 */ /* 0x000fe200078e002d */
[----:B------:R-:W-:-:S04]  /*4ec0*/  PLOP3.LUT P0, PT, PT, PT, UP1, 0x80, 0x8 ;  /* 0x000000000008781c */ /* 0x000fc80003f0f018 */
[----:B------:R0:W3:Y:S01]  /*4ed0*/  @P1 LDG.E.U8 R140, desc[UR26][R66.64] ;  /* 0x0000001a428c1981 */ /* 0x0000e2000c1e1100 */
[----:B------:R-:W-:Y:S02]  /*4ee0*/  ISETP.LT.AND P0, PT, R242, UR31, P0 ;  /* 0x0000001ff2007c0c */ /* 0x000fe40008701270 */
[----:B------:R-:W-:Y:S01]  /*4ef0*/  PRMT R138, RZ, 0x7610, R138 ;  /* 0x00007610ff8a7816 */ /* 0x000fe2000000008a */
[----:B0-----:R-:W-:Y:S02]  /*4f00*/  @P5 IMAD.MOV.U32 R66, RZ, RZ, R42 ;  /* 0x000000ffff425224 */ /* 0x001fe400078e002a */
[----:B------:R-:W-:Y:S01]  /*4f10*/  @P5 IMAD.MOV.U32 R67, RZ, RZ, R47 ;  /* 0x000000ffff435224 */ /* 0x000fe200078e002f */
[----:B------:R-:W-:Y:S02]  /*4f20*/  LOP3.LUT R69, R0, 0x6, RZ, 0xfc, !PT ;  /* 0x0000000600457812 */ /* 0x000fe400078efcff */
[----:B------:R-:W-:Y:S02]  /*4f30*/  PLOP3.LUT P1, PT, PT, PT, UP1, 0x80, 0x8 ;  /* 0x000000000008781c */ /* 0x000fe40003f2f018 */
[----:B------:R0:W3:Y:S02]  /*4f40*/  @P5 LDG.E.U8 R139, desc[UR26][R66.64] ;  /* 0x0000001a428b5981 */ /* 0x0000e4000c1e1100 */
[----:B------:R-:W-:-:S02]  /*4f50*/  ISETP.LT.AND P1, PT, R69, UR31, P1 ;  /* 0x0000001f45007c0c */ /* 0x000fc40008f21270 */
[----:B------:R-:W-:Y:S01]  /*4f60*/  LOP3.LUT R68, R0, 0xe, RZ, 0xfc, !PT ;  /* 0x0000000e00447812 */ /* 0x000fe200078efcff */
[----:B0-----:R-:W-:Y:S02]  /*4f70*/  @P2 IMAD.MOV.U32 R66, RZ, RZ, R44 ;  /* 0x000000ffff422224 */ /* 0x001fe400078e002c */
[----:B------:R-:W-:Y:S01]  /*4f80*/  @P2 IMAD.MOV.U32 R67, RZ, RZ, R49 ;  /* 0x000000ffff432224 */ /* 0x000fe200078e0031 */
[----:B------:R-:W-:-:S04]  /*4f90*/  PLOP3.LUT P4, PT, PT, PT, UP1, 0x80, 0x8 ;  /* 0x000000000008781c */ /* 0x000fc80003f8f018 */
[----:B------:R0:W3:Y:S01]  /*4fa0*/  @P2 LDG.E.U8 R138, desc[UR26][R66.64] ;  /* 0x0000001a428a2981 */ /* 0x0000e2000c1e1100 */
[----:B------:R-:W-:Y:S02]  /*4fb0*/  PLOP3.LUT P2, PT, PT, PT, UP1, 0x80, 0x8 ;  /* 0x000000000008781c */ /* 0x000fe40003f4f018 */
[----:B------:R-:W-:Y:S02]  /*4fc0*/  PRMT R153, RZ, 0x7610, R153 ;  /* 0x00007610ff997816 */ /* 0x000fe40000000099 */
[----:B------:R-:W-:Y:S02]  /*4fd0*/  ISETP.LT.AND P2, PT, R68, UR31, P2 ;  /* 0x0000001f44007c0c */ /* 0x000fe40009741270 */
[----:B0-----:R-:W-:Y:S01]  /*4fe0*/  LOP3.LUT R66, R0, 0x16, RZ, 0xfc, !PT ;  /* 0x0000001600427812 */ /* 0x001fe200078efcff */
[----:B------:R-:W-:-:S03]  /*4ff0*/  @P0 IMAD.MOV.U32 R67, RZ, RZ, R51 ;  /* 0x000000ffff430224 */ /* 0x000fc600078e0033 */
[----:B------:R-:W-:Y:S01]  /*5000*/  ISETP.LT.AND P4, PT, R66, UR31, P4 ;  /* 0x0000001f42007c0c */ /* 0x000fe2000a781270 */
[----:B------:R-:W-:Y:S01]  /*5010*/  @P0 IMAD.MOV.U32 R66, RZ, RZ, R46 ;  /* 0x000000ffff420224 */ /* 0x000fe200078e002e */
[----:B------:R-:W-:Y:S02]  /*5020*/  PRMT R150, RZ, 0x7610, R150 ;  /* 0x00007610ff967816 */ /* 0x000fe40000000096 */
[----:B------:R-:W-:Y:S02]  /*5030*/  LOP3.LUT R68, R0, 0x1e, RZ, 0xfc, !PT ;  /* 0x0000001e00447812 */ /* 0x000fe400078efcff */
[----:B------:R0:W3:Y:S01]  /*5040*/  @P0 LDG.E.U8 R153, desc[UR26][R66.64] ;  /* 0x0000001a42990981 */ /* 0x0000e2000c1e1100 */
[----:B------:R-:W-:Y:S02]  /*5050*/  PLOP3.LUT P5, PT, PT, PT, UP1, 0x80, 0x8 ;  /* 0x000000000008781c */ /* 0x000fe40003faf018 */
[----:B------:R-:W-:Y:S02]  /*5060*/  PRMT R149, RZ, 0x7610, R149 ;  /* 0x00007610ff957816 */ /* 0x000fe40000000095 */
[----:B------:R-:W-:Y:S01]  /*5070*/  ISETP.LT.AND P0, PT, R68, UR31, P5 ;  /* 0x0000001f44007c0c */ /* 0x000fe2000af01270 */
[----:B0-----:R-:W-:-:S02]  /*5080*/  @P1 IMAD.MOV.U32 R66, RZ, RZ, R48 ;  /* 0x000000ffff421224 */ /* 0x001fc400078e0030 */
[----:B------:R-:W-:-:S05]  /*5090*/  @P1 IMAD.MOV.U32 R67, RZ, RZ, R53 ;  /* 0x000000ffff431224 */ /* 0x000fca00078e0035 */
[----:B------:R0:W3:Y:S01]  /*50a0*/  @P1 LDG.E.U8 R150, desc[UR26][R66.64] ;  /* 0x0000001a42961981 */ /* 0x0000e2000c1e1100 */
[----:B------:R-:W-:Y:S02]  /*50b0*/  PRMT R148, RZ, 0x7610, R148 ;  /* 0x00007610ff947816 */ /* 0x000fe40000000094 */
[----:B------:R-:W-:Y:S01]  /*50c0*/  LOP3.LUT R68, R0, 0x26, RZ, 0xfc, !PT ;  /* 0x0000002600447812 */ /* 0x000fe200078efcff */
[----:B0-----:R-:W-:Y:S02]  /*50d0*/  @P2 IMAD.MOV.U32 R66, RZ, RZ, R50 ;  /* 0x000000ffff422224 */ /* 0x001fe400078e0032 */
[----:B------:R-:W-:Y:S01]  /*50e0*/  @P2 IMAD.MOV.U32 R67, RZ, RZ, R55 ;  /* 0x000000ffff432224 */ /* 0x000fe200078e0037 */
[----:B------:R-:W-:-:S04]  /*50f0*/  PLOP3.LUT P1, PT, PT, PT, UP1, 0x80, 0x8 ;  /* 0x000000000008781c */ /* 0x000fc80003f2f018 */
[----:B------:R0:W3:Y:S01]  /*5100*/  @P2 LDG.E.U8 R149, desc[UR26][R66.64] ;  /* 0x0000001a42952981 */ /* 0x0000e2000c1e1100 */
[----:B------:R-:W-:Y:S02]  /*5110*/  PRMT R147, RZ, 0x7610, R147 ;  /* 0x00007610ff937816 */ /* 0x000fe40000000093 */
[----:B------:R-:W-:Y:S01]  /*5120*/  ISETP.LT.AND P1, PT, R68, UR31, P1 ;  /* 0x0000001f44007c0c */ /* 0x000fe20008f21270 */
[----:B0-----:R-:W-:Y:S02]  /*5130*/  @P4 IMAD.MOV.U32 R66, RZ, RZ, R52 ;  /* 0x000000ffff424224 */ /* 0x001fe400078e0034 */
[----:B------:R-:W-:Y:S01]  /*5140*/  @P4 IMAD.MOV.U32 R67, RZ, RZ, R57 ;  /* 0x000000ffff434224 */ /* 0x000fe200078e0039 */
[----:B------:R-:W-:-:S04]  /*5150*/  LOP3.LUT R249, R0, 0x2e, RZ, 0xfc, !PT ;  /* 0x0000002e00f97812 */ /* 0x000fc800078efcff */
[----:B------:R0:W3:Y:S01]  /*5160*/  @P4 LDG.E.U8 R148, desc[UR26][R66.64] ;  /* 0x0000001a42944981 */ /* 0x0000e2000c1e1100 */
[----:B------:R-:W-:Y:S01]  /*5170*/  PLOP3.LUT P2, PT, PT, PT, UP1, 0x80, 0x8 ;  /* 0x000000000008781c */ /* 0x000fe20003f4f018 */
[----:B0-----:R-:W-:Y:S02]  /*5180*/  @P0 IMAD.MOV.U32 R66, RZ, RZ, R54 ;  /* 0x000000ffff420224 */ /* 0x001fe400078e0036 */
[----:B------:R-:W-:Y:S01]  /*5190*/  @P0 IMAD.MOV.U32 R67, RZ, RZ, R59 ;  /* 0x000000ffff430224 */ /* 0x000fe200078e003b */
[----:B------:R-:W-:-:S04]  /*51a0*/  LOP3.LUT R245, R0, 0x36, RZ, 0xfc, !PT ;  /* 0x0000003600f57812 */ /* 0x000fc800078efcff */
[----:B------:R0:W3:Y:S01]  /*51b0*/  @P0 LDG.E.U8 R147, desc[UR26][R66.64] ;  /* 0x0000001a42930981 */ /* 0x0000e2000c1e1100 */
[----:B------:R-:W-:Y:S02]  /*51c0*/  ISETP.LT.AND P0, PT, R249, UR31, P2 ;  /* 0x0000001ff9007c0c */ /* 0x000fe40009701270 */
[----:B------:R-:W-:Y:S02]  /*51d0*/  PLOP3.LUT P2, PT, PT, PT, UP1, 0x80, 0x8 ;  /* 0x000000000008781c */ /* 0x000fe40003f4f018 */
[----:B------:R-:W-:Y:S02]  /*51e0*/  PRMT R146, RZ, 0x7610, R146 ;  /* 0x00007610ff927816 */ /* 0x000fe40000000092 */
[----:B------:R-:W-:Y:S01]  /*51f0*/  ISETP.LT.AND P2, PT, R245, UR31, P2 ;  /* 0x0000001ff5007c0c */ /* 0x000fe20009741270 */
[----:B0-----:R-:W-:Y:S02]  /*5200*/  @P1 IMAD.MOV.U32 R66, RZ, RZ, R56 ;  /* 0x000000ffff421224 */ /* 0x001fe400078e0038 */
[----:B------:R-:W-:Y:S01]  /*5210*/  @P1 IMAD.MOV.U32 R67, RZ, RZ, R60 ;  /* 0x000000ffff431224 */ /* 0x000fe200078e003c */
[----:B------:R-:W-:-:S02]  /*5220*/  LOP3.LUT R241, R0, 0x3e, RZ, 0xfc, !PT ;  /* 0x0000003e00f17812 */ /* 0x000fc400078efcff */
[----:B------:R-:W-:Y:S02]  /*5230*/  PLOP3.LUT P4, PT, PT, PT, UP1, 0x80, 0x8 ;  /* 0x000000000008781c */ /* 0x000fe40003f8f018 */
[----:B------:R-:W3:Y:S01]  /*5240*/  @P1 LDG.E.U8 R146, desc[UR26][R66.64] ;  /* 0x0000001a42921981 */ /* 0x000ee2000c1e1100 */
[----:B------:R-:W-:Y:S01]  /*5250*/  PRMT R145, RZ, 0x7610, R145 ;  /* 0x00007610ff917816 */ /* 0x000fe20000000091 */
[----:B------:R-:W-:Y:S01]  /*5260*/  @P0 IMAD.MOV.U32 R68, RZ, RZ, R58 ;  /* 0x000000ffff440224 */ /* 0x000fe200078e003a */
[----:B------:R-:W-:Y:S01]  /*5270*/  ISETP.LT.AND P1, PT, R241, UR31, P4 ;  /* 0x0000001ff1007c0c */ /* 0x000fe2000a721270 */
[----:B------:R-:W-:Y:S01]  /*5280*/  @P0 IMAD.MOV.U32 R69, RZ, RZ, R62 ;  /* 0x000000ffff450224 */ /* 0x000fe200078e003e */
[----:B------:R-:W-:Y:S02]  /*5290*/  SHF.R.S32.HI R91, RZ, 0x7, R191 ;  /* 0x00000007ff5b7819 */ /* 0x000fe400000114bf */
[----:B------:R-:W-:Y:S02]  /*52a0*/  PRMT R144, RZ, 0x7610, R144 ;  /* 0x00007610ff907816 */ /* 0x000fe40000000090 */
[----:B------:R-:W-:Y:S01]  /*52b0*/  SGXT R91, R91, 0x1 ;  /* 0x000000015b5b781a */ /* 0x000fe20000000200 */
[----:B------:R0:W3:Y:S01]  /*52c0*/  @P0 LDG.E.U8 R145, desc[UR26][R68.64] ;  /* 0x0000001a44910981 */ /* 0x0000e2000c1e1100 */
[----:B------:R-:W-:-:S04]  /*52d0*/  @!UP2 UIADD3 UR4, UPT, UPT, -UR7, 0x100000, URZ ;  /* 0x001000000704a890 */ /* 0x000fc8000fffe1ff */
[----:B------:R-:W-:Y:S02]  /*52e0*/  @!UP2 USHF.L.U32 UR5, UR4, 0xb, URZ ;  /* 0x0000000b0405a899 */ /* 0x000fe400080006ff */
[----:B------:R-:W-:Y:S01]  /*52f0*/  @!UP2 USHF.L.U32 UR4, UR4, 0x1, URZ ;  /* 0x000000010404a899 */ /* 0x000fe200080006ff */
[----:B------:R-:W-:Y:S02]  /*5300*/  LOP3.LUT R91, R91, 0x90, RZ, 0xc0, !PT ;  /* 0x000000905b5b7812 */ /* 0x000fe400078ec0ff */
[----:B------:R-:W-:Y:S01]  /*5310*/  PRMT R143, RZ, 0x7610, R143 ;  /* 0x00007610ff8f7816 */ /* 0x000fe2000000008f */
[----:B0-----:R-:W-:Y:S02]  /*5320*/  @P2 IMAD.MOV.U32 R68, RZ, RZ, R61 ;  /* 0x000000ffff442224 */ /* 0x001fe400078e003d */
[----:B------:R-:W-:Y:S01]  /*5330*/  @P2 IMAD.MOV.U32 R69, RZ, RZ, R64 ;  /* 0x000000ffff452224 */ /* 0x000fe200078e0040 */
[----:B------:R-:W-:Y:S01]  /*5340*/  LOP3.LUT R66, R91, 0x7f, R191, 0x78, !PT ;  /* 0x0000007f5b427812 */ /* 0x000fe200078e78bf */
[----:B-1----:R-:W-:-:S03]  /*5350*/  IMAD R188, R76, UR6, RZ ;  /* 0x000000064cbc7c24 */ /* 0x002fc6000f8e02ff */
[----:B------:R0:W3:Y:S01]  /*5360*/  @P2 LDG.E.U8 R144, desc[UR26][R68.64] ;  /* 0x0000001a44902981 */ /* 0x0000e2000c1e1100 */
[----:B------:R-:W-:Y:S01]  /*5370*/  VOTEU.ALL UP2, P3 ;  /* 0x0000000000ff7886 */ /* 0x000fe20001840000 */
[----:B------:R-:W-:Y:S01]  /*5380*/  LOP3.LUT R67, R66, 0x20, RZ, 0x3c, !PT ;  /* 0x0000002042437812 */ /* 0x000fe200078e3cff */
[----:B------:R-:W-:Y:S02]  /*5390*/  IMAD R76, R89, UR6, RZ ;  /* 0x00000006594c7c24 */ /* 0x000fe4000f8e02ff */
[----:B------:R-:W-:Y:S01]  /*53a0*/  IMAD R78, R78, UR6, RZ ;  /* 0x000000064e4e7c24 */ /* 0x000fe2000f8e02ff */
[----:B------:R1:W1:Y:S01]  /*53b0*/  @!UP2 SYNCS.EXCH.64 URZ, [UR13+0xc008], UR4 ;  /* 0x00c008040dffa5b2 */ /* 0x0002620008000100 */
[----:B0-----:R-:W-:Y:S02]  /*53c0*/  @P1 IMAD.MOV.U32 R68, RZ, RZ, R63 ;  /* 0x000000ffff441224 */ /* 0x001fe400078e003f */
[----:B------:R-:W-:Y:S02]  /*53d0*/  @P1 IMAD.MOV.U32 R69, RZ, RZ, R65 ;  /* 0x000000ffff451224 */ /* 0x000fe400078e0041 */
[----:B------:R-:W-:-:S03]  /*53e0*/  IMAD R80, R80, UR6, RZ ;  /* 0x0000000650507c24 */ /* 0x000fc6000f8e02ff */
[----:B------:R0:W3:Y:S01]  /*53f0*/  @P1 LDG.E.U8 R143, desc[UR26][R68.64] ;  /* 0x0000001a448f1981 */ /* 0x0000e2000c1e1100 */
[----:B------:R-:W-:-:S03]  /*5400*/  IMAD R82, R82, UR6, RZ ;  /* 0x0000000652527c24 */ /* 0x000fc6000f8e02ff */
[----:B--2---:R-:W-:Y:S01]  /*5410*/  STS.U8 [R66+UR13+0x8000], R85 ;  /* 0x0080005542007988 */ /* 0x004fe2000800000d */
[----:B------:R-:W-:Y:S01]  /*5420*/  IMAD R88, R88, UR6, RZ ;  /* 0x0000000658587c24 */ /* 0x000fe2000f8e02ff */
[----:B0-----:R-:W-:Y:S02]  /*5430*/  IADD3 R68, P0, PT, R188, R127, RZ ;  /* 0x0000007fbc447210 */ /* 0x001fe40007f1e0ff */
[----:B----4-:R-:W-:Y:S01]  /*5440*/  STS.U8 [R66+UR13+0x8400], R81 ;  /* 0x0084005142007988 */ /* 0x010fe2000800000d */
[----:B------:R-:W-:Y:S01]  /*5450*/  IMAD R92, R92, UR6, RZ ;  /* 0x000000065c5c7c24 */ /* 0x000fe2000f8e02ff */
[----:B------:R-:W-:Y:S02]  /*5460*/  LEA.HI.X.SX32 R69, R188, R235, 0x1, P0 ;  /* 0x000000ebbc457211 */ /* 0x000fe400000f0eff */
[----:B-----5:R-:W-:Y:S04]  /*5470*/  STS.U8 [R66+UR13+0x8800], R79 ;  /* 0x0088004f42007988 */ /* 0x020fe8000800000d */
[----:B------:R-:W-:Y:S04]  /*5480*/  STS.U8 [R66+UR13+0x8c00], R83 ;  /* 0x008c005342007988 */ /* 0x000fe8000800000d */
[----:B---3--:R-:W-:Y:S04]  /*5490*/  STS.U8 [R66+UR13+0x9000], R75 ;  /* 0x0090004b42007988 */ /* 0x008fe8000800000d */
[----:B------:R0:W-:Y:S04]  /*54a0*/  STS.U8 [R66+UR13+0x9400], R71 ;  /* 0x0094004742007988 */ /* 0x0001e8000800000d */
[----:B------:R-:W-:Y:S04]  /*54b0*/  STS.U8 [R66+UR13+0x9800], R73 ;  /* 0x0098004942007988 */ /* 0x000fe8000800000d */
[----:B------:R-:W-:Y:S01]  /*54c0*/  STS.U8 [R66+UR13+0x9c00], R77 ;  /* 0x009c004d42007988 */ /* 0x000fe2000800000d */
[----:B0-----:R-:W-:-:S03]  /*54d0*/  IADD3 R71, P0, PT, R78, R127, RZ ;  /* 0x0000007f4e477210 */ /* 0x001fc60007f1e0ff */
[----:B------:R0:W-:Y:S04]  /*54e0*/  STS.U8 [R67+UR13+0x8100], R70 ;  /* 0x0081004643007988 */ /* 0x0001e8000800000d */
[----:B------:R2:W-:Y:S04]  /*54f0*/  STS.U8 [R67+UR13+0x8500], R72 ;  /* 0x0085004843007988 */ /* 0x0005e8000800000d */
[----:B------:R3:W-:Y:S01]  /*5500*/  STS.U8 [R67+UR13+0x8d00], R90 ;  /* 0x008d005a43007988 */ /* 0x0007e2000800000d */
[-C--:B0-----:R-:W-:Y:S02]  /*5510*/  IADD3 R70, P1, PT, R76, R127.reuse, RZ ;  /* 0x0000007f4c467210 */ /* 0x081fe40007f3e0ff */
[----:B--2---:R-:W-:Y:S01]  /*5520*/  IADD3 R72, P6, PT, R80, R127, RZ ;  /* 0x0000007f50487210 */ /* 0x004fe20007fde0ff */
[----:B---3--:R-:W-:Y:S01]  /*5530*/  IMAD R90, R87, UR6, RZ ;  /* 0x00000006575a7c24 */ /* 0x008fe2000f8e02ff */
[-C--:B------:R-:W-:Y:S01]  /*5540*/  LEA.HI.X.SX32 R76, R76, R235.reuse, 0x1, P1 ;  /* 0x000000eb4c4c7211 */ /* 0x080fe200008f0eff */
[----:B------:R-:W-:Y:S01]  /*5550*/  IMAD R86, R86, UR6, RZ ;  /* 0x0000000656567c24 */ /* 0x000fe2000f8e02ff */
[-C--:B------:R-:W-:Y:S01]  /*5560*/  LEA.HI.X.SX32 R78, R78, R235.reuse, 0x1, P0 ;  /* 0x000000eb4e4e7211 */ /* 0x080fe200000f0eff */
[----:B------:R-:W-:Y:S01]  /*5570*/  IMAD R94, R94, UR6, RZ ;  /* 0x000000065e5e7c24 */ /* 0x000fe2000f8e02ff */
[----:B------:R-:W-:Y:S01]  /*5580*/  LEA.HI.X.SX32 R80, R80, R235, 0x1, P6 ;  /* 0x000000eb50507211 */ /* 0x000fe200030f0eff */
[----:B------:R-:W-:Y:S01]  /*5590*/  IMAD R100, R100, UR6, RZ ;  /* 0x0000000664647c24 */ /* 0x000fe2000f8e02ff */
[-C--:B------:R-:W-:Y:S01]  /*55a0*/  IADD3 R73, P5, PT, R82, R127.reuse, RZ ;  /* 0x0000007f52497210 */ /* 0x080fe20007fbe0ff */
[----:B------:R-:W-:Y:S01]  /*55b0*/  IMAD R102, R102, UR6, RZ ;  /* 0x0000000666667c24 */ /* 0x000fe2000f8e02ff */
[-C--:B------:R-:W-:Y:S01]  /*55c0*/  IADD3 R77, P1, PT, R88, R127.reuse, RZ ;  /* 0x0000007f584d7210 */ /* 0x080fe20007f3e0ff */
[----:B------:R-:W-:Y:S01]  /*55d0*/  IMAD R104, R104, UR6, RZ ;  /* 0x0000000668687c24 */ /* 0x000fe2000f8e02ff */
[----:B------:R-:W-:-:S02]  /*55e0*/  IADD3 R79, P0, PT, R90, R127, RZ ;  /* 0x0000007f5a4f7210 */ /* 0x000fc40007f1e0ff */
[----:B------:R-:W-:Y:S01]  /*55f0*/  IADD3 R81, P6, PT, R92, R127, RZ ;  /* 0x0000007f5c517210 */ /* 0x000fe20007fde0ff */
[----:B------:R-:W-:Y:S01]  /*5600*/  IMAD R84, R84, UR6, RZ ;  /* 0x0000000654547c24 */ /* 0x000fe2000f8e02ff */
[-C--:B------:R-:W-:Y:S01]  /*5610*/  LEA.HI.X.SX32 R82, R82, R235.reuse, 0x1, P5 ;  /* 0x000000eb52527211 */ /* 0x080fe200028f0eff */
[----:B------:R-:W-:Y:S01]  /*5620*/  IMAD R98, R98, UR6, RZ ;  /* 0x0000000662627c24 */ /* 0x000fe2000f8e02ff */
        /* <DEDUP_REMOVED lines=8> */
[----:B------:R-:W-:-:S02]  /*56b0*/  IADD3 R83, P5, PT, R94, R127, RZ ;  /* 0x0000007f5e537210 */ /* 0x000fc40007fbe0ff */
[-C--:B------:R-:W-:Y:S02]  /*56c0*/  IADD3 R89, P1, PT, R100, R127.reuse, RZ ;  /* 0x0000007f64597210 */ /* 0x080fe40007f3e0ff */
[-C--:B------:R-:W-:Y:S02]  /*56d0*/  IADD3 R91, P0, PT, R102, R127.reuse, RZ ;  /* 0x0000007f665b7210 */ /* 0x080fe40007f1e0ff */
[----:B------:R-:W-:Y:S01]  /*56e0*/  IADD3 R93, P6, PT, R104, R127, RZ ;  /* 0x0000007f685d7210 */ /* 0x000fe20007fde0ff */
[----:B------:R0:W-:Y:S01]  /*56f0*/  STS.U8 [R67+UR13+0x8900], R74 ;  /* 0x0089004a43007988 */ /* 0x0001e2000800000d */
[-C--:B------:R-:W-:Y:S01]  /*5700*/  LEA.HI.X.SX32 R86, R86, R235.reuse, 0x1, P2 ;  /* 0x000000eb56567211 */ /* 0x080fe200010f0eff */
        /* <DEDUP_REMOVED lines=9> */
[-C--:B0-----:R-:W-:Y:S01]  /*57a0*/  IADD3 R74, P4, PT, R84, R127.reuse, RZ ;  /* 0x0000007f544a7210 */ /* 0x081fe20007f9e0ff */
[----:B------:R-:W-:Y:S01]  /*57b0*/  IMAD R178, R178, UR6, RZ ;  /* 0x00000006b2b27c24 */ /* 0x000fe2000f8e02ff */
[----:B------:R-:W-:-:S02]  /*57c0*/  IADD3 R87, P2, PT, R98, R127, RZ ;  /* 0x0000007f62577210 */ /* 0x000fc40007f5e0ff */
[-C--:B------:R-:W-:Y:S02]  /*57d0*/  IADD3 R95, P5, PT, R106, R127.reuse, RZ ;  /* 0x0000007f6a5f7210 */ /* 0x080fe40007fbe0ff */
[-C--:B------:R-:W-:Y:S02]  /*57e0*/  IADD3 R101, P1, PT, R112, R127.reuse, RZ ;  /* 0x0000007f70657210 */ /* 0x080fe40007f3e0ff */
[-C--:B------:R-:W-:Y:S02]  /*57f0*/  IADD3 R103, P0, PT, R114, R127.reuse, RZ ;  /* 0x0000007f72677210 */ /* 0x080fe40007f1e0ff */
        /* <DEDUP_REMOVED lines=12> */
[----:B------:R-:W-:-:S02]  /*58c0*/  LEA.HI.X.SX32 R116, R116, R235, 0x1, P6 ;  /* 0x000000eb74747211 */ /* 0x000fc400030f0eff */
[-C--:B------:R-:W-:Y:S02]  /*58d0*/  IADD3 R85, P4, PT, R96, R127.reuse, RZ ;  /* 0x0000007f60557210 */ /* 0x080fe40007f9e0ff */
[-C--:B------:R-:W-:Y:S02]  /*58e0*/  IADD3 R99, P2, PT, R110, R127.reuse, RZ ;  /* 0x0000007f6e637210 */ /* 0x080fe40007f5e0ff */
        /* <DEDUP_REMOVED lines=22> */
[----:B------:R0:W-:Y:S01]  /*5a50*/  STS.U8 [R67+UR13+0x9100], R184 ;  /* 0x009100b843007988 */ /* 0x0001e2000800000d */
[-C--:B------:R-:W-:Y:S01]  /*5a60*/  LEA.HI.X.SX32 R108, R108, R235.reuse, 0x1, P4 ;  /* 0x000000eb6c6c7211 */ /* 0x080fe200020f0eff */
[----:B------:R-:W-:Y:S01]  /*5a70*/  IMAD R194, R194, UR6, RZ ;  /* 0x00000006c2c27c24 */ /* 0x000fe2000f8e02ff */
[-C--:B------:R-:W-:Y:S01]  /*5a80*/  LEA.HI.X.SX32 R120, R120, R235.reuse, 0x1, P2 ;  /* 0x000000eb78787211 */ /* 0x080fe200010f0eff */
[----:B------:R2:W-:Y:S01]  /*5a90*/  STS.U8 [R67+UR13+0x9500], R186 ;  /* 0x009500ba43007988 */ /* 0x0005e2000800000d */
        /* <DEDUP_REMOVED lines=8> */
[----:B------:R-:W-:-:S02]  /*5b20*/  IADD3 R109, P4, PT, R182, R127, RZ ;  /* 0x0000007fb66d7210 */ /* 0x000fc40007f9e0ff */
[-C--:B------:R-:W-:Y:S02]  /*5b30*/  IADD3 R131, P2, PT, R130, R127.reuse, RZ ;  /* 0x0000007f82837210 */ /* 0x080fe40007f5e0ff */
[-C--:B------:R-:W-:Y:S02]  /*5b40*/  IADD3 R178, P5, PT, R190, R127.reuse, RZ ;  /* 0x0000007fbeb27210 */ /* 0x080fe40007fbe0ff */
[-C--:B0-----:R-:W-:Y:S02]  /*5b50*/  IADD3 R184, P1, PT, R196, R127.reuse, RZ ;  /* 0x0000007fc4b87210 */ /* 0x081fe40007f3e0ff */
[-C--:B--2---:R-:W-:Y:S02]  /*5b60*/  IADD3 R186, P0, PT, R198, R127.reuse, RZ ;  /* 0x0000007fc6ba7210 */ /* 0x084fe40007f1e0ff */
        /* <DEDUP_REMOVED lines=9> */
[-C--:B------:R-:W-:Y:S02]  /*5c00*/  LEA.HI.X.SX32 R185, R198, R235.reuse, 0x1, P0 ;  /* 0x000000ebc6b97211 */ /* 0x080fe400000f0eff */
[----:B------:R-:W-:Y:S02]  /*5c10*/  LEA.HI.X.SX32 R187, R200, R235, 0x1, P6 ;  /* 0x000000ebc8bb7211 */ /* 0x000fe400030f0eff */
[-C--:B------:R-:W-:Y:S02]  /*5c20*/  IADD3 R182, P2, PT, R194, R127.reuse, RZ ;  /* 0x0000007fc2b67210 */ /* 0x080fe40007f5e0ff */
[-C--:B------:R-:W-:Y:S02]  /*5c30*/  IADD3 R190, P5, PT, R202, R127.reuse, RZ ;  /* 0x0000007fcabe7210 */ /* 0x080fe40007fbe0ff */
[-C--:B------:R-:W-:Y:S02]  /*5c40*/  IADD3 R196, P1, PT, R224, R127.reuse, RZ ;  /* 0x0000007fe0c47210 */ /* 0x080fe40007f3e0ff */
[----:B------:R-:W-:-:S02]  /*5c50*/  IADD3 R198, P0, PT, R206, R127, RZ ;  /* 0x0000007fcec67210 */ /* 0x000fc40007f1e0ff */
[----:B------:R-:W-:Y:S01]  /*5c60*/  IADD3 R200, P6, PT, R204, R127, RZ ;  /* 0x0000007fccc87210 */ /* 0x000fe20007fde0ff */
[----:B------:R-:W-:Y:S01]  /*5c70*/  IMAD R218, R218, UR6, RZ ;  /* 0x00000006dada7c24 */ /* 0x000fe2000f8e02ff */
[-C--:B------:R-:W-:Y:S01]  /*5c80*/  LEA.HI.X.SX32 R181, R194, R235.reuse, 0x1, P2 ;  /* 0x000000ebc2b57211 */ /* 0x080fe200010f0eff */
[----:B------:R-:W-:Y:S01]  /*5c90*/  IMAD R216, R216, UR6, RZ ;  /* 0x00000006d8d87c24 */ /* 0x000fe2000f8e02ff */
[-C--:B------:R-:W-:Y:S01]  /*5ca0*/  LEA.HI.X.SX32 R189, R202, R235.reuse, 0x1, P5 ;  /* 0x000000ebcabd7211 */ /* 0x080fe200028f0eff */
[----:B------:R-:W-:Y:S01]  /*5cb0*/  IMAD R214, R214, UR6, RZ ;  /* 0x00000006d6d67c24 */ /* 0x000fe2000f8e02ff */
[-C--:B------:R-:W-:Y:S02]  /*5cc0*/  LEA.HI.X.SX32 R195, R224, R235.reuse, 0x1, P1 ;  /* 0x000000ebe0c37211 */ /* 0x080fe400008f0eff */
[-C--:B------:R-:W-:Y:S02]  /*5cd0*/  LEA.HI.X.SX32 R197, R206, R235.reuse, 0x1, P0 ;  /* 0x000000ebcec57211 */ /* 0x080fe400000f0eff */
[----:B------:R-:W-:-:S02]  /*5ce0*/  LEA.HI.X.SX32 R199, R204, R235, 0x1, P6 ;  /* 0x000000ebccc77211 */ /* 0x000fc400030f0eff */
[-C--:B------:R-:W-:Y:S02]  /*5cf0*/  IADD3 R194, P2, PT, R226, R127.reuse, RZ ;  /* 0x0000007fe2c27210 */ /* 0x080fe40007f5e0ff */
[-C--:B------:R-:W-:Y:S02]  /*5d00*/  IADD3 R202, P5, PT, R212, R127.reuse, RZ ;  /* 0x0000007fd4ca7210 */ /* 0x080fe40007fbe0ff */
[-C--:B------:R-:W-:Y:S02]  /*5d10*/  IADD3 R204, P0, PT, R210, R127.reuse, RZ ;  /* 0x0000007fd2cc7210 */ /* 0x080fe40007f1e0ff */
[----:B------:R-:W-:Y:S01]  /*5d20*/  IADD3 R206, P1, PT, R208, R127, RZ ;  /* 0x0000007fd0ce7210 */ /* 0x000fe20007f3e0ff */
        /* <DEDUP_REMOVED lines=8> */
[----:B------:R-:W-:Y:S01]  /*5db0*/  IADD3 R212, P2, PT, R214, R127, RZ ;  /* 0x0000007fd6d47210 */ /* 0x000fe20007f5e0ff */
[----:B------:R-:W-:Y:S01]  /*5dc0*/  IMAD R128, R128, UR6, RZ ;  /* 0x0000000680807c24 */ /* 0x000fe2000f8e02ff */
[-C--:B------:R-:W-:Y:S01]  /*5dd0*/  LEA.HI.X.SX32 R207, R218, R235.reuse, 0x1, P0 ;  /* 0x000000ebdacf7211 */ /* 0x080fe200000f0eff */
[----:B------:R-:W-:Y:S01]  /*5de0*/  IMAD R174, R174, UR6, RZ ;  /* 0x00000006aeae7c24 */ /* 0x000fe2000f8e02ff */
[----:B------:R-:W-:-:S02]  /*5df0*/  LEA.HI.X.SX32 R209, R216, R235, 0x1, P1 ;  /* 0x000000ebd8d17211 */ /* 0x000fc400008f0eff */
[----:B------:R-:W-:Y:S02]  /*5e00*/  LEA.HI.X.SX32 R211, R214, R235, 0x1, P2 ;  /* 0x000000ebd6d37211 */ /* 0x000fe400010f0eff */
[-C--:B------:R-:W-:Y:S02]  /*5e10*/  IADD3 R214, P0, PT, R222, R127.reuse, RZ ;  /* 0x0000007fded67210 */ /* 0x080fe40007f1e0ff */
[----:B------:R-:W-:Y:S01]  /*5e20*/  IADD3 R216, P1, PT, R220, R127, RZ ;  /* 0x0000007fdcd87210 */ /* 0x000fe20007f3e0ff */
[----:B------:R-:W-:Y:S01]  /*5e30*/  IMAD R192, R192, UR6, RZ ;  /* 0x00000006c0c07c24 */ /* 0x000fe2000f8e02ff */
[-C--:B------:R-:W-:Y:S01]  /*5e40*/  LEA.HI.X.SX32 R213, R222, R235.reuse, 0x1, P0 ;  /* 0x000000ebded57211 */ /* 0x080fe200000f0eff */
[----:B------:R-:W-:Y:S01]  /*5e50*/  IMAD R176, R176, UR6, RZ ;  /* 0x00000006b0b07c24 */ /* 0x000fe2000f8e02ff */
[----:B------:R-:W-:Y:S01]  /*5e60*/  LEA.HI.X.SX32 R215, R220, R235, 0x1, P1 ;  /* 0x000000ebdcd77211 */ /* 0x000fe200008f0eff */
[----:B------:R-:W-:Y:S01]  /*5e70*/  IMAD R168, R168, UR6, RZ ;  /* 0x00000006a8a87c24 */ /* 0x000fe2000f8e02ff */
[----:B------:R-:W-:-:S02]  /*5e80*/  IADD3 R129, P4, PT, R128, R127, RZ ;  /* 0x0000007f80817210 */ /* 0x000fc40007f9e0ff */
[----:B------:R-:W-:Y:S01]  /*5e90*/  IADD3 R220, P0, PT, R174, R127, RZ ;  /* 0x0000007faedc7210 */ /* 0x000fe20007f1e0ff */
[----:B------:R-:W-:Y:S01]  /*5ea0*/  IMAD R228, R228, UR6, RZ ;  /* 0x00000006e4e47c24 */ /* 0x000fe2000f8e02ff */
[-C--:B------:R-:W-:Y:S01]  /*5eb0*/  LEA.HI.X.SX32 R128, R128, R235.reuse, 0x1, P4 ;  /* 0x000000eb80807211 */ /* 0x080fe200020f0eff */
[----:B------:R-:W-:Y:S01]  /*5ec0*/  IMAD R172, R172, UR6, RZ ;  /* 0x00000006acac7c24 */ /* 0x000fe2000f8e02ff */
[----:B------:R-:W-:Y:S01]  /*5ed0*/  LEA.HI.X.SX32 R219, R174, R235, 0x1, P0 ;  /* 0x000000ebaedb7211 */ /* 0x000fe200000f0eff */
[----:B------:R-:W-:Y:S01]  /*5ee0*/  IMAD R170, R170, UR6, RZ ;  /* 0x00000006aaaa7c24 */ /* 0x000fe2000f8e02ff */
        /* <DEDUP_REMOVED lines=13> */
[----:B------:R-:W-:Y:S02]  /*5fc0*/  IADD3 R224, P2, PT, R170, R127, RZ ;  /* 0x0000007faae07210 */ /* 0x000fe40007f5e0ff */
[----:B------:R-:W-:Y:S02]  /*5fd0*/  PLOP3.LUT P0, PT, PT, PT, UP1, 0x80, 0x8 ;  /* 0x000000000008781c */ /* 0x000fe40003f0f018 */
[-C--:B------:R-:W-:Y:S02]  /*5fe0*/  LEA.HI.X.SX32 R191, R228, R235.reuse, 0x1, P4 ;  /* 0x000000ebe4bf7211 */ /* 0x080fe400020f0eff */
[-C--:B------:R-:W-:Y:S02]  /*5ff0*/  LEA.HI.X.SX32 R221, R172, R235.reuse, 0x1, P1 ;  /* 0x000000ebacdd7211 */ /* 0x080fe400008f0eff */
[----:B------:R-:W-:Y:S02]  /*6000*/  LEA.HI.X.SX32 R223, R170, R235, 0x1, P2 ;  /* 0x000000ebaadf7211 */ /* 0x000fe400010f0eff */
[----:B------:R-:W-:-:S02]  /*6010*/  ISETP.LT.AND P0, PT, R238, UR31, P0 ;  /* 0x0000001fee007c0c */ /* 0x000fc40008701270 */
[-C--:B------:R-:W-:Y:S02]  /*6020*/  IADD3 R228, P1, PT, R166, R127.reuse, RZ ;  /* 0x0000007fa6e47210 */ /* 0x080fe40007f3e0ff */
[-C--:B------:R-:W-:Y:S02]  /*6030*/  IADD3 R230, P2, PT, R164, R127.reuse, RZ ;  /* 0x0000007fa4e67210 */ /* 0x080fe40007f5e0ff */
[-C--:B------:R-:W-:Y:S02]  /*6040*/  IADD3 R232, P4, PT, R162, R127.reuse, RZ ;  /* 0x0000007fa2e87210 */ /* 0x080fe40007f9e0ff */
[-C--:B------:R-:W-:Y:S02]  /*6050*/  IADD3 R234, P5, PT, R160, R127.reuse, RZ ;  /* 0x0000007fa0ea7210 */ /* 0x080fe40007fbe0ff */
[----:B------:R-:W-:Y:S02]  /*6060*/  IADD3 R236, P6, PT, R142, R127, RZ ;  /* 0x0000007f8eec7210 */ /* 0x000fe40007fde0ff */
[----:B------:R-:W-:-:S02]  /*6070*/  LEA.HI.X.SX32 R227, R166, R235, 0x1, P1 ;  /* 0x000000eba6e37211 */ /* 0x000fc400008f0eff */
[-C--:B------:R-:W-:Y:S02]  /*6080*/  LEA.HI.X.SX32 R229, R164, R235.reuse, 0x1, P2 ;  /* 0x000000eba4e57211 */ /* 0x080fe400010f0eff */
[-C--:B------:R-:W-:Y:S02]  /*6090*/  LEA.HI.X.SX32 R231, R162, R235.reuse, 0x1, P4 ;  /* 0x000000eba2e77211 */ /* 0x080fe400020f0eff */
[-C--:B------:R-:W-:Y:S02]  /*60a0*/  LEA.HI.X.SX32 R233, R160, R235.reuse, 0x1, P5 ;  /* 0x000000eba0e97211 */ /* 0x080fe400028f0eff */
[----:B------:R-:W-:Y:S02]  /*60b0*/  LEA.HI.X.SX32 R235, R142, R235, 0x1, P6 ;  /* 0x000000eb8eeb7211 */ /* 0x000fe400030f0eff */
[----:B------:R-:W-:Y:S02]  /*60c0*/  PRMT R142, RZ, 0x7610, R142 ;  /* 0x00007610ff8e7816 */ /* 0x000fe4000000008e */
[----:B------:R-:W-:Y:S01]  /*60d0*/  LOP3.LUT R239, R66, 0x40, RZ, 0x3c, !PT ;  /* 0x0000004042ef7812 */ /* 0x000fe200078e3cff */
[----:B------:R-:W-:Y:S01]  /*60e0*/  STS.U8 [R67+UR13+0x9900], R158 ;  /* 0x0099009e43007988 */ /* 0x000fe2000800000d */
[----:B------:R-:W-:Y:S01]  /*60f0*/  PRMT R141, RZ, 0x7610, R141 ;  /* 0x00007610ff8d7816 */ /* 0x000fe2000000008d */
[----:B------:R-:W-:-:S02]  /*6100*/  @P0 IMAD.MOV.U32 R127, RZ, RZ, R78 ;  /* 0x000000ffff7f0224 */ /* 0x000fc400078e004e */
[----:B------:R-:W-:Y:S04]  /*6110*/  STS.U8 [R67+UR13+0x9d00], R152 ;  /* 0x009d009843007988 */ /* 0x000fe8000800000d */
[----:B------:R-:W2:Y:S04]  /*6120*/  @P0 LDG.E.U8 R142, desc[UR26][R68.64] ;  /* 0x0000001a448e0981 */ /* 0x000ea8000c1e1100 */
[----:B------:R0:W-:Y:S02]  /*6130*/  STS.U8 [R239+UR13+0x8600], R126 ;  /* 0x0086007eef007988 */ /* 0x0001e4000800000d */
[----:B0-----:R-:W-:-:S05]  /*6140*/  @P0 IMAD.MOV.U32 R126, RZ, RZ, R71 ;  /* 0x000000ffff7e0224 */ /* 0x001fca00078e0047 */
[----:B------:R0:W3:Y:S01]  /*6150*/  @P0 LDG.E.U8 R141, desc[UR26][R126.64] ;  /* 0x0000001a7e8d0981 */ /* 0x0000e2000c1e1100 */
[----:B------:R-:W-:-:S03]  /*6160*/  PRMT R152, RZ, 0x7610, R152 ;  /* 0x00007610ff987816 */ /* 0x000fc60000000098 */
[----:B------:R4:W-:Y:S01]  /*6170*/  STS.U8 [R239+UR13+0x8e00], R151 ;  /* 0x008e0097ef007988 */ /* 0x0009e2000800000d */
[----:B0-----:R-:W-:Y:S02]  /*6180*/  @P0 IMAD.MOV.U32 R126, RZ, RZ, R73 ;  /* 0x000000ffff7e0224 */ /* 0x001fe400078e0049 */
[----:B------:R-:W-:Y:S01]  /*6190*/  @P0 IMAD.MOV.U32 R127, RZ, RZ, R82 ;  /* 0x000000ffff7f0224 */ /* 0x000fe200078e0052 */
[----:B----4-:R-:W-:-:S04]  /*61a0*/  PRMT R151, RZ, 0x7610, R151 ;  /* 0x00007610ff977816 */ /* 0x010fc80000000097 */
[----:B------:R0:W4:Y:S04]  /*61b0*/  @P0 LDG.E.U8 R152, desc[UR26][R126.64] ;  /* 0x0000001a7e980981 */ /* 0x000128000c1e1100 */
[----:B------:R5:W-:Y:S01]  /*61c0*/  STS.U8 [R239+UR13+0x9200], R140 ;  /* 0x0092008cef007988 */ /* 0x000be2000800000d */
[----:B0-----:R-:W-:Y:S02]  /*61d0*/  @P0 IMAD.MOV.U32 R126, RZ, RZ, R75 ;  /* 0x000000ffff7e0224 */ /* 0x001fe400078e004b */
[----:B------:R-:W-:Y:S01]  /*61e0*/  @P0 IMAD.MOV.U32 R127, RZ, RZ, R86 ;  /* 0x000000ffff7f0224 */ /* 0x000fe200078e0056 */
[----:B-----5:R-:W-:-:S04]  /*61f0*/  PRMT R140, RZ, 0x7610, R140 ;  /* 0x00007610ff8c7816 */ /* 0x020fc8000000008c */
[----:B------:R0:W5:Y:S04]  /*6200*/  @P0 LDG.E.U8 R151, desc[UR26][R126.64] ;  /* 0x0000001a7e970981 */ /* 0x000168000c1e1100 */
[----:B------:R1:W-:Y:S01]  /*6210*/  STS.U8 [R239+UR13+0x9600], R139 ;  /* 0x0096008bef007988 */ /* 0x0003e2000800000d */
[----:B0-----:R-:W-:Y:S02]  /*6220*/  @P0 IMAD.MOV.U32 R126, RZ, RZ, R79 ;  /* 0x000000ffff7e0224 */ /* 0x001fe400078e004f */
[----:B------:R-:W-:Y:S01]  /*6230*/  @P0 IMAD.MOV.U32 R127, RZ, RZ, R90 ;  /* 0x000000ffff7f0224 */ /* 0x000fe200078e005a */
[----:B-1----:R-:W-:-:S04]  /*6240*/  PRMT R139, RZ, 0x7610, R139 ;  /* 0x00007610ff8b7816 */ /* 0x002fc8000000008b */
[----:B------:R0:W5:Y:S01]  /*6250*/  @P0 LDG.E.U8 R140, desc[UR26][R126.64] ;  /* 0x0000001a7e8c0981 */ /* 0x000162000c1e1100 */
[----:B------:R-:W-:-:S03]  /*6260*/  LOP3.LUT R238, R66, 0x60, RZ, 0x3c, !PT ;  /* 0x0000006042ee7812 */ /* 0x000fc600078e3cff */
[----:B------:R1:W-:Y:S01]  /*6270*/  STS.U8 [R239+UR13+0x9a00], R138 ;  /* 0x009a008aef007988 */ /* 0x0003e2000800000d */
[----:B0-----:R-:W-:Y:S02]  /*6280*/  @P0 IMAD.MOV.U32 R126, RZ, RZ, R83 ;  /* 0x000000ffff7e0224 */ /* 0x001fe400078e0053 */
[----:B------:R-:W-:Y:S01]  /*6290*/  @P0 IMAD.MOV.U32 R127, RZ, RZ, R94 ;  /* 0x000000ffff7f0224 */ /* 0x000fe200078e005e */
[----:B-1----:R-:W-:-:S04]  /*62a0*/  PRMT R138, RZ, 0x7610, R138 ;  /* 0x00007610ff8a7816 */ /* 0x002fc8000000008a */
[----:B------:R0:W5:Y:S04]  /*62b0*/  @P0 LDG.E.U8 R139, desc[UR26][R126.64] ;  /* 0x0000001a7e8b0981 */ /* 0x000168000c1e1100 */
[----:B------:R-:W-:Y:S01]  /*62c0*/  STS.U8 [R239+UR13+0x8200], R156 ;  /* 0x0082009cef007988 */ /* 0x000fe2000800000d */
[----:B0-----:R-:W-:Y:S02]  /*62d0*/  @P0 IMAD.MOV.U32 R126, RZ, RZ, R87 ;  /* 0x000000ffff7e0224 */ /* 0x001fe400078e0057 */
[----:B------:R-:W-:Y:S01]  /*62e0*/  @P0 IMAD.MOV.U32 R127, RZ, RZ, R98 ;  /* 0x000000ffff7f0224 */ /* 0x000fe200078e0062 */
[----:B------:R-:W-:Y:S04]  /*62f0*/  STS.U8 [R239+UR13+0x8a00], R154 ;  /* 0x008a009aef007988 */ /* 0x000fe8000800000d */
[----:B------:R-:W-:Y:S04]  /*6300*/  STS.U8 [R239+UR13+0x9e00], R153 ;  /* 0x009e0099ef007988 */ /* 0x000fe8000800000d */
[----:B------:R0:W-:Y:S04]  /*6310*/  STS.U8 [R238+UR13+0x8300], R150 ;  /* 0x00830096ee007988 */ /* 0x0001e8000800000d */
[----:B------:R1:W5:Y:S01]  /*6320*/  @P0 LDG.E.U8 R138, desc[UR26][R126.64] ;  /* 0x0000001a7e8a0981 */ /* 0x000362000c1e1100 */
[----:B0-----:R-:W-:Y:S01]  /*6330*/  PRMT R150, RZ, 0x7610, R150 ;  /* 0x00007610ff967816 */ /* 0x001fe20000000096 */
[----:B-1----:R-:W-:-:S02]  /*6340*/  @P0 IMAD.MOV.U32 R126, RZ, RZ, R91 ;  /* 0x000000ffff7e0224 */ /* 0x002fc400078e005b */
[----:B------:R-:W-:Y:S01]  /*6350*/  @P0 IMAD.MOV.U32 R127, RZ, RZ, R102 ;  /* 0x000000ffff7f0224 */ /* 0x000fe200078e0066 */
[----:B------:R0:W-:Y:S04]  /*6360*/  STS.U8 [R238+UR13+0x8700], R149 ;  /* 0x00870095ee007988 */ /* 0x0001e8000800000d */
[----:B------:R1:W5:Y:S01]  /*6370*/  @P0 LDG.E.U8 R150, desc[UR26][R126.64] ;  /* 0x0000001a7e960981 */ /* 0x000362000c1e1100 */
[----:B0-----:R-:W-:Y:S01]  /*6380*/  PRMT R149, RZ, 0x7610, R149 ;  /* 0x00007610ff957816 */ /* 0x001fe20000000095 */
[----:B-1----:R-:W-:Y:S02]  /*6390*/  @P0 IMAD.MOV.U32 R126, RZ, RZ, R95 ;  /* 0x000000ffff7e0224 */ /* 0x002fe400078e005f */
[----:B------:R-:W-:Y:S01]  /*63a0*/  @P0 IMAD.MOV.U32 R127, RZ, RZ, R106 ;  /* 0x000000ffff7f0224 */ /* 0x000fe200078e006a */
        /* <DEDUP_REMOVED lines=29> */
[----:B------:R-:W-:-:S05]  /*6580*/  @P0 IMAD.MOV.U32 R127, RZ, RZ, R124 ;  /* 0x000000ffff7f0224 */ /* 0x000fca00078e007c */
[----:B------:R0:W5:Y:S02]  /*6590*/  @P0 LDG.E.U8 R143, desc[UR26][R126.64] ;  /* 0x0000001a7e8f0981 */ /* 0x000164000c1e1100 */
[----:B0-----:R-:W-:Y:S02]  /*65a0*/  @P0 IMAD.MOV.U32 R126, RZ, RZ, R131 ;  /* 0x000000ffff7e0224 */ /* 0x001fe400078e0083 */
[----:B------:R-:W-:Y:S01]  /*65b0*/  @P0 IMAD.MOV.U32 R127, RZ, RZ, R130 ;  /* 0x000000ffff7f0224 */ /* 0x000fe200078e0082 */
[----:B--2---:R0:W-:Y:S02]  /*65c0*/  STS.U8 [R66+UR13], R142 ;  /* 0x0000008e42007988 */ /* 0x0041e4000800000d */
[----:B0-----:R-:W-:-:S06]  /*65d0*/  PRMT R142, RZ, 0x7610, R142 ;  /* 0x00007610ff8e7816 */ /* 0x001fcc000000008e */
[----:B------:R0:W2:Y:S04]  /*65e0*/  @P0 LDG.E.U8 R142, desc[UR26][R126.64] ;  /* 0x0000001a7e8e0981 */ /* 0x0000a8000c1e1100 */
[----:B---3--:R1:W-:Y:S01]  /*65f0*/  STS.U8 [R66+UR13+0x200], R141 ;  /* 0x0002008d42007988 */ /* 0x0083e2000800000d */
[----:B0-----:R-:W-:Y:S02]  /*6600*/  @P0 IMAD.MOV.U32 R126, RZ, RZ, R135 ;  /* 0x000000ffff7e0224 */ /* 0x001fe400078e0087 */
[----:B------:R-:W-:Y:S01]  /*6610*/  @P0 IMAD.MOV.U32 R127, RZ, RZ, R134 ;  /* 0x000000ffff7f0224 */ /* 0x000fe200078e0086 */
[----:B-1----:R-:W-:-:S06]  /*6620*/  PRMT R141, RZ, 0x7610, R141 ;  /* 0x00007610ff8d7816 */ /* 0x002fcc000000008d */
[----:B------:R0:W3:Y:S04]  /*6630*/  @P0 LDG.E.U8 R141, desc[UR26][R126.64] ;  /* 0x0000001a7e8d0981 */ /* 0x0000e8000c1e1100 */
[----:B----4-:R1:W-:Y:S01]  /*6640*/  STS.U8 [R66+UR13+0x400], R152 ;  /* 0x0004009842007988 */ /* 0x0103e2000800000d */
[----:B0-----:R-:W-:Y:S02]  /*6650*/  @P0 IMAD.MOV.U32 R126, RZ, RZ, R178 ;  /* 0x000000ffff7e0224 */ /* 0x001fe400078e00b2 */
[----:B------:R-:W-:Y:S01]  /*6660*/  @P0 IMAD.MOV.U32 R127, RZ, RZ, R177 ;  /* 0x000000ffff7f0224 */ /* 0x000fe200078e00b1 */
[----:B-1----:R-:W-:Y:S01]  /*6670*/  PRMT R152, RZ, 0x7610, R152 ;  /* 0x00007610ff987816 */ /* 0x002fe20000000098 */
[----:B-----5:R0:W-:Y:S05]  /*6680*/  STS.U8 [R66+UR13+0x600], R151 ;  /* 0x0006009742007988 */ /* 0x0201ea000800000d */
[----:B------:R1:W4:Y:S01]  /*6690*/  @P0 LDG.E.U8 R152, desc[UR26][R126.64] ;  /* 0x0000001a7e980981 */ /* 0x000322000c1e1100 */
        /* <DEDUP_REMOVED lines=12> */
[----:B------:R-:W-:-:S05]  /*6760*/  @P0 IMAD.MOV.U32 R127, RZ, RZ, R189 ;  /* 0x000000ffff7f0224 */ /* 0x000fca00078e00bd */
[----:B------:R0:W5:Y:S04]  /*6770*/  @P0 LDG.E.U8 R139, desc[UR26][R126.64] ;  /* 0x0000001a7e8b0981 */ /* 0x000168000c1e1100 */
[----:B------:R1:W-:Y:S01]  /*6780*/  STS.U8 [R66+UR13+0xc00], R138 ;  /* 0x000c008a42007988 */ /* 0x0003e2000800000d */
[----:B0-----:R-:W-:Y:S02]  /*6790*/  @P0 IMAD.MOV.U32 R126, RZ, RZ, R194 ;  /* 0x000000ffff7e0224 */ /* 0x001fe400078e00c2 */
[----:B------:R-:W-:Y:S01]  /*67a0*/  @P0 IMAD.MOV.U32 R127, RZ, RZ, R193 ;  /* 0x000000ffff7f0224 */ /* 0x000fe200078e00c1 */
[----:B-1----:R-:W-:-:S06]  /*67b0*/  PRMT R138, RZ, 0x7610, R138 ;  /* 0x00007610ff8a7816 */ /* 0x002fcc000000008a */
[----:B------:R0:W5:Y:S04]  /*67c0*/  @P0 LDG.E.U8 R138, desc[UR26][R126.64] ;  /* 0x0000001a7e8a0981 */ /* 0x000168000c1e1100 */
[----:B------:R1:W-:Y:S01]  /*67d0*/  STS.U8 [R66+UR13+0xe00], R150 ;  /* 0x000e009642007988 */ /* 0x0003e2000800000d */
[----:B0-----:R-:W-:Y:S02]  /*67e0*/  @P0 IMAD.MOV.U32 R126, RZ, RZ, R198 ;  /* 0x000000ffff7e0224 */ /* 0x001fe400078e00c6 */
[----:B------:R-:W-:Y:S01]  /*67f0*/  @P0 IMAD.MOV.U32 R127, RZ, RZ, R197 ;  /* 0x000000ffff7f0224 */ /* 0x000fe200078e00c5 */
[----:B-1----:R-:W-:Y:S01]  /*6800*/  PRMT R150, RZ, 0x7610, R150 ;  /* 0x00007610ff967816 */ /* 0x002fe20000000096 */
[----:B------:R0:W-:Y:S05]  /*6810*/  STS.U8 [R66+UR13+0x1000], R149 ;  /* 0x0010009542007988 */ /* 0x0001ea000800000d */
        /* <DEDUP_REMOVED lines=34> */
[----:B------:R0:W5:Y:S02]  /*6a40*/  @P0 LDG.E.U8 R143, desc[UR26][R126.64] ;  /* 0x0000001a7e8f0981 */ /* 0x000164000c1e1100 */
[----:B0-----:R-:W-:Y:S02]  /*6a50*/  @P0 IMAD.MOV.U32 R126, RZ, RZ, R230 ;  /* 0x000000ffff7e0224 */ /* 0x001fe400078e00e6 */
[----:B------:R-:W-:Y:S01]  /*6a60*/  @P0 IMAD.MOV.U32 R127, RZ, RZ, R229 ;  /* 0x000000ffff7f0224 */ /* 0x000fe200078e00e5 */
[----:B--2---:R0:W-:Y:S02]  /*6a70*/  STS.U8 [R66+UR13+0x1e00], R142 ;  /* 0x001e008e42007988 */ /* 0x0041e4000800000d */
        /* <DEDUP_REMOVED lines=10> */
[----:B-1----:R-:W-:-:S06]  /*6b20*/  PRMT R152, RZ, 0x7610, R152 ;  /* 0x00007610ff987816 */ /* 0x002fcc0000000098 */
[----:B------:R0:W4:Y:S04]  /*6b30*/  @P0 LDG.E.U8 R152, desc[UR26][R126.64] ;  /* 0x0000001a7e980981 */ /* 0x000128000c1e1100 */
[----:B-----5:R1:W-:Y:S01]  /*6b40*/  STS.U8 [R66+UR13+0x2400], R151 ;  /* 0x0024009742007988 */ /* 0x0203e2000800000d */
        /* <DEDUP_REMOVED lines=77> */
[----:B-1----:R-:W-:-:S06]  /*7020*/  PRMT R151, RZ, 0x7610, R151 ;  /* 0x00007610ff977816 */ /* 0x002fcc0000000097 */
        /* <DEDUP_REMOVED lines=58> */
[----:B------:R-:W-:Y:S02]  /*73d0*/  PRMT R154, RZ, 0x7610, R154 ;  /* 0x00007610ff9a7816 */ /* 0x000fe4000000009a */
[----:B------:R-:W-:Y:S01]  /*73e0*/  PRMT R156, RZ, 0x7610, R156 ;  /* 0x00007610ff9c7816 */ /* 0x000fe2000000009c */
[----:B--2---:R0:W-:Y:S02]  /*73f0*/  STS.U8 [R67+UR13+0x1900], R142 ;  /* 0x0019008e43007988 */ /* 0x0041e4000800000d */
[----:B0-----:R-:W-:-:S06]  /*7400*/  PRMT R142, RZ, 0x7610, R142 ;  /* 0x00007610ff8e7816 */ /* 0x001fcc000000008e */
[----:B------:R0:W2:Y:S04]  /*7410*/  @P0 LDG.E.U8 R142, desc[UR26][R126.64] ;  /* 0x0000001a7e8e0981 */ /* 0x0000a8000c1e1100 */
[----:B---3--:R1:W-:Y:S01]  /*7420*/  STS.U8 [R67+UR13+0x1b00], R141 ;  /* 0x001b008d43007988 */ /* 0x0083e2000800000d */
[----:B0-----:R-:W-:Y:S02]  /*7430*/  @P0 IMAD.MOV.U32 R126, RZ, RZ, R224 ;  /* 0x000000ffff7e0224 */ /* 0x001fe400078e00e0 */
[----:B------:R-:W-:Y:S01]  /*7440*/  @P0 IMAD.MOV.U32 R127, RZ, RZ, R223 ;  /* 0x000000ffff7f0224 */ /* 0x000fe200078e00df */
[----:B-1----:R-:W-:-:S06]  /*7450*/  PRMT R141, RZ, 0x7610, R141 ;  /* 0x00007610ff8d7816 */ /* 0x002fcc000000008d */
[----:B------:R0:W3:Y:S02]  /*7460*/  @P0 LDG.E.U8 R141, desc[UR26][R126.64] ;  /* 0x0000001a7e8d0981 */ /* 0x0000e4000c1e1100 */
[----:B0-----:R-:W-:Y:S02]  /*7470*/  @P0 IMAD.MOV.U32 R126, RZ, RZ, R228 ;  /* 0x000000ffff7e0224 */ /* 0x001fe400078e00e4 */
[----:B------:R-:W-:-:S05]  /*7480*/  @P0 IMAD.MOV.U32 R127, RZ, RZ, R227 ;  /* 0x000000ffff7f0224 */ /* 0x000fca00078e00e3 */
[----:B------:R0:W3:Y:S02]  /*7490*/  @P0 LDG.E.U8 R154, desc[UR26][R126.64] ;  /* 0x0000001a7e9a0981 */ /* 0x0000e4000c1e1100 */
[----:B0-----:R-:W-:Y:S02]  /*74a0*/  @P0 IMAD.MOV.U32 R126, RZ, RZ, R232 ;  /* 0x000000ffff7e0224 */ /* 0x001fe400078e00e8 */
[----:B------:R-:W-:-:S05]  /*74b0*/  @P0 IMAD.MOV.U32 R127, RZ, RZ, R231 ;  /* 0x000000ffff7f0224 */ /* 0x000fca00078e00e7 */
[----:B------:R-:W3:Y:S04]  /*74c0*/  @P0 LDG.E.U8 R156, desc[UR26][R126.64] ;  /* 0x0000001a7e9c0981 */ /* 0x000ee8000c1e1100 */
[----:B----4-:R0:W-:Y:S04]  /*74d0*/  STS.U8 [R67+UR13+0x1d00], R152 ;  /* 0x001d009843007988 */ /* 0x0101e8000800000d */
[----:B-----5:R0:W-:Y:S04]  /*74e0*/  STS.U8 [R67+UR13+0x1f00], R151 ;  /* 0x001f009743007988 */ /* 0x0201e8000800000d */
[----:B------:R0:W-:Y:S04]  /*74f0*/  STS.U8 [R67+UR13+0x2100], R140 ;  /* 0x0021008c43007988 */ /* 0x0001e8000800000d */
        /* <DEDUP_REMOVED lines=9> */
[----:B------:R0:W-:Y:S01]  /*7590*/  STS.U8 [R67+UR13+0x3500], R143 ;  /* 0x0035008f43007988 */ /* 0x0001e2000800000d */
[----:B------:R-:W-:-:S04]  /*75a0*/  UISETP.NE.U32.AND UP1, UPT, UR8, URZ, UPT ;  /* 0x000000ff0800728c */ /* 0x000fc8000bf25070 */
[----:B------:R-:W-:Y:S01]  /*75b0*/  UISETP.LT.OR UP2, UPT, UR33, 0x40, UP1 ;  /* 0x000000402100788c */ /* 0x000fe20008f41670 */
[----:B--2---:R0:W-:Y:S04]  /*75c0*/  STS.U8 [R67+UR13+0x3700], R142 ;  /* 0x0037008e43007988 */ /* 0x0041e8000800000d */
[----:B---3--:R0:W-:Y:S04]  /*75d0*/  STS.U8 [R67+UR13+0x3900], R141 ;  /* 0x0039008d43007988 */ /* 0x0081e8000800000d */
[----:B------:R0:W-:Y:S04]  /*75e0*/  STS.U8 [R67+UR13+0x3b00], R154 ;  /* 0x003b009a43007988 */ /* 0x0001e8000800000d */
[----:B------:R0:W-:Y:S01]  /*75f0*/  STS.U8 [R67+UR13+0x3d00], R156 ;  /* 0x003d009c43007988 */ /* 0x0001e2000800000d */
[----:B------:R1:W-:Y:S06]  /*7600*/  MEMBAR.ALL.CTA ;  /* 0x0000000000007992 */ /* 0x0003ec0000008000 */
[----:B-1----:R-:W1:Y:S01]  /*7610*/  FENCE.VIEW.ASYNC.S ;  /* 0x00000000000073c6 */ /* 0x002e620000000000 */
[----:B------:R-:W-:Y:S01]  /*7620*/  UISETP.GE.AND UP3, UPT, UR33, 0x80, UPT ;  /* 0x000000802100788c */ /* 0x000fe2000bf66270 */
[----:B-1----:R-:W-:Y:S06]  /*7630*/  BAR.SYNC.DEFER_BLOCKING 0x0 ;  /* 0x0000000000007b1d */ /* 0x002fec0000010000 */
[----:B------:R-:W-:Y:S05]  /*7640*/  BRA.U UP2, `(.L_x_6) ;  /* 0x0000000102687547 */ /* 0x000fea000b800000 */
[----:B------:R-:W-:Y:S02]  /*7650*/  UIADD3 UR4, UPT, UPT, UR13, 0x8000, URZ ;  /* 0x000080000d047890 */ /* 0x000fe4000fffe0ff */
[----:B------:R-:W-:Y:S02]  /*7660*/  USHF.R.U32.HI UR8, URZ, 0x4, UR13 ;  /* 0x00000004ff087899 */ /* 0x000fe4000801160d */
[----:B------:R-:W-:Y:S02]  /*7670*/  USHF.R.U32.HI UR4, URZ, 0x4, UR4 ;  /* 0x00000004ff047899 */ /* 0x000fe40008011604 */
[----:B------:R-:W-:Y:S02]  /*7680*/  USGXT.U32 UR8, UR8, 0xe ;  /* 0x0000000e0808789a */ /* 0x000fe40008000000 */
[----:B------:R-:W-:Y:S01]  /*7690*/  USGXT.U32 UR6, UR4, 0xe ;  /* 0x0000000e0406789a */ /* 0x000fe20008000000 */
[----:B------:R-:W-:Y:S01]  /*76a0*/  UMOV UR16, 0x100 ;  /* 0x0000010000107882 */ /* 0x000fe20000000000 */
[----:B------:R-:W-:Y:S01]  /*76b0*/  UMOV UR17, 0x40004040 ;  /* 0x4000404000117882 */ /* 0x000fe20000000000 */
[----:B------:R-:W-:Y:S01]  /*76c0*/  UMOV UR18, 0xfffffffe ;  /* 0xfffffffe00127882 */ /* 0x000fe20000000000 */
[----:B------:R-:W-:Y:S01]  /*76d0*/  UMOV UR19, 0x7fffbfdf ;  /* 0x7fffbfdf00137882 */ /* 0x000fe20000000000 */
[----:B------:R-:W-:Y:S01]  /*76e0*/  UMOV UR9, URZ ;  /* 0x000000ff00097c82 */ /* 0x000fe20008000000 */
[----:B------:R-:W-:Y:S01]  /*76f0*/  UMOV UR7, URZ ;  /* 0x000000ff00077c82 */ /* 0x000fe20008000000 */
[----:B------:R-:W-:-:S02]  /*7700*/  UIADD3.64 UR18, UPT, UPT, UR8, -UR18, URZ ;  /* 0x8000001208127297 */ /* 0x000fc4000fffe0ff */
[----:B------:R-:W-:Y:S01]  /*7710*/  UIADD3.64 UR16, UPT, UPT, UR6, UR16, URZ ;  /* 0x0000001006107297 */ /* 0x000fe2000fffe0ff */
[----:B------:R-:W-:Y:S01]  /*7720*/  UMOV UR20, 0x0 ;  /* 0x0000000000147882 */ /* 0x000fe20000000000 */
[----:B------:R-:W-:Y:S01]  /*7730*/  UMOV UR21, 0x8408010 ;  /* 0x0840801000157882 */ /* 0x000fe20000000000 */
[----:B------:R-:W-:Y:S01]  /*7740*/  UMOV UR4, UR15 ;  /* 0x0000000f00047c82 */ /* 0x000fe20008000000 */
[----:B------:R-:W-:Y:S01]  /*7750*/  UMOV UR5, URZ ;  /* 0x000000ff00057c82 */ /* 0x000fe20008000000 */
[----:B------:R-:W-:Y:S01]  /*7760*/  UMOV UR9, 0x80004020 ;  /* 0x8000402000097882 */ /* 0x000fe20000000000 */
[----:B------:R-:W-:Y:S01]  /*7770*/  UMOV UR7, 0x40004040 ;  /* 0x4000404000077882 */ /* 0x000fe20000000000 */
[----:B------:R-:W-:Y:S01]  /*7780*/  UMOV UR22, 0x0 ;  /* 0x0000000000167882 */ /* 0x000fe20000000000 */
[----:B------:R-:W-:Y:S01]  /*7790*/  UMOV UR23, 0x8408010 ;  /* 0x0840801000177882 */ /* 0x000fe20000000000 */
[----:B------:R-:W-:Y:S01]  /*77a0*/  UMOV UR4, UR4 ;  /* 0x0000000400047c82 */ /* 0x000fe20008000000 */
[----:B------:R1:W-:Y:S01]  /*77b0*/  UTCQMMA gdesc[UR6], gdesc[UR8], tmem[UR12], tmem[UR20], idesc[UR21], !UPT ;  /* 0x00ff1408060075ea */ /* 0x0003e2000f80030c */
[----:B------:R1:W-:Y:S01]  /*77c0*/  UTCQMMA gdesc[UR16], gdesc[UR18], tmem[UR12], tmem[UR22], idesc[UR23], UPT ;  /* 0x00ff1612100075ea */ /* 0x0003e2000b80030c */
[----:B------:R1:W-:Y:S01]  /*77d0*/  UTCBAR [UR4], URZ ;  /* 0x000000ff040073e9 */ /* 0x0003e200080000ff */
[----:B------:R-:W-:Y:S01]  /*77e0*/  NOP ;  /* 0x0000000000007918 */ /* 0x000fe20000000000 */
.L_x_6:
[----:B-1----:R-:W-:Y:S01]  /*77f0*/  UMOV UR4, URZ ;  /* 0x000000ff00047c82 */ /* 0x002fe20008000000 */
[----:B------:R-:W-:Y:S05]  /*7800*/  BRA.U !UP3, `(.L_x_7) ;  /* 0x000000310b307547 */ /* 0x000fea000b800000 */
[----:B------:R-:W-:Y:S01]  /*7810*/  USHF.R.S32.HI UR4, URZ, 0x1f, UR33 ;  /* 0x0000001fff047899 */ /* 0x000fe20008011421 */
[----:B------:R-:W-:Y:S01]  /*7820*/  IMAD.MOV.U32 R126, RZ, RZ, RZ ;  /* 0x000000ffff7e7224 */ /* 0x000fe200078e00ff */
[----:B------:R-:W-:Y:S02]  /*7830*/  UIADD3 UR5, UPT, UPT, UR13, 0xa000, URZ ;  /* 0x0000a0000d057890 */ /* 0x000fe4000fffe0ff */
[----:B------:R-:W-:Y:S02]  /*7840*/  ULEA.HI UR4, UR4, UR33, URZ, 0x6 ;  /* 0x0000002104047291 */ /* 0x000fe4000f8f30ff */
[----:B------:R-:W-:Y:S02]  /*7850*/  UIADD3 UR6, UPT, UPT, UR13, 0x4000, URZ ;  /* 0x000040000d067890 */ /* 0x000fe4000fffe0ff */
[----:B------:R-:W-:Y:S02]  /*7860*/  USHF.R.S32.HI UR4, URZ, 0x6, UR4 ;  /* 0x00000006ff047899 */ /* 0x000fe40008011404 */
[----:B------:R-:W-:-:S02]  /*7870*/  USHF.R.U32.HI UR5, URZ, 0x4, UR5 ;  /* 0x00000004ff057899 */ /* 0x000fc40008011605 */
[----:B------:R-:W-:Y:S02]  /*7880*/  USHF.R.U32.HI UR8, URZ, 0x4, UR6 ;  /* 0x00000004ff087899 */ /* 0x000fe40008011606 */
[----:B------:R-:W-:Y:S02]  /*7890*/  UISETP.LT.AND UP2, UPT, UR4, 0x2, UPT ;  /* 0x000000020400788c */ /* 0x000fe4000bf41270 */
[----:B------:R-:W-:Y:S02]  /*78a0*/  USHF.L.U32 UR28, UR10, 0x6, URZ ;  /* 0x000000060a1c7899 */ /* 0x000fe400080006ff */
[----:B------:R-:W-:Y:S02]  /*78b0*/  USHF.L.U32 UR29, UR11, 0x6, URZ ;  /* 0x000000060b1d7899 */ /* 0x000fe400080006ff */
[----:B------:R-:W-:Y:S02]  /*78c0*/  USGXT.U32 UR6, UR5, 0xe ;  /* 0x0000000e0506789a */ /* 0x000fe40008000000 */
[----:B------:R-:W-:-:S02]  /*78d0*/  USGXT.U32 UR8, UR8, 0xe ;  /* 0x0000000e0808789a */ /* 0x000fc40008000000 */
[----:B------:R-:W-:Y:S01]  /*78e0*/  USEL UR4, UR4, 0x2, !UP2 ;  /* 0x0000000204047887 */ /* 0x000fe2000d000000 */
[----:B------:R-:W-:Y:S01]  /*78f0*/  UMOV UR16, 0x100 ;  /* 0x0000010000107882 */ /* 0x000fe20000000000 */
[----:B------:R-:W-:Y:S01]  /*7900*/  UMOV UR17, 0x40004040 ;  /* 0x4000404000117882 */ /* 0x000fe20000000000 */
[----:B------:R-:W-:Y:S01]  /*7910*/  UMOV UR18, 0xfffffffe ;  /* 0xfffffffe00127882 */ /* 0x000fe20000000000 */
[----:B------:R-:W-:Y:S01]  /*7920*/  UMOV UR19, 0x7fffbfdf ;  /* 0x7fffbfdf00137882 */ /* 0x000fe20000000000 */
[----:B------:R-:W-:Y:S01]  /*7930*/  UMOV UR7, URZ ;  /* 0x000000ff00077c82 */ /* 0x000fe20008000000 */
[----:B------:R-:W-:Y:S01]  /*7940*/  UMOV UR9, URZ ;  /* 0x000000ff00097c82 */ /* 0x000fe20008000000 */
[----:B------:R-:W-:Y:S02]  /*7950*/  UIADD3 UR31, UPT, UPT, UR31, -0x40, URZ ;  /* 0xffffffc01f1f7890 */ /* 0x000fe4000fffe0ff */
[----:B------:R-:W-:Y:S02]  /*7960*/  USHF.R.S32.HI UR34, URZ, 0x1f, UR28 ;  /* 0x0000001fff227899 */ /* 0x000fe4000801141c */
[----:B------:R-:W-:-:S02]  /*7970*/  USHF.R.S32.HI UR35, URZ, 0x1f, UR29 ;  /* 0x0000001fff237899 */ /* 0x000fc4000801141d */
[----:B------:R-:W-:Y:S02]  /*7980*/  UIADD3.64 UR16, UPT, UPT, UR6, UR16, URZ ;  /* 0x0000001006107297 */ /* 0x000fe4000fffe0ff */
[----:B------:R-:W-:Y:S02]  /*7990*/  UIADD3.64 UR18, UPT, UPT, UR8, -UR18, URZ ;  /* 0x8000001208127297 */ /* 0x000fe4000fffe0ff */
[----:B------:R-:W-:Y:S01]  /*79a0*/  UIADD3 UR30, UPT, UPT, UR4, -0x1, URZ ;  /* 0xffffffff041e7890 */ /* 0x000fe2000fffe0ff */
[----:B------:R-:W-:Y:S01]  /*79b0*/  UMOV UR32, 0x1 ;  /* 0x0000000100207882 */ /* 0x000fe20000000000 */
[----:B------:R-:W-:-:S10]  /*79c0*/  UMOV UR5, URZ ;  /* 0x000000ff00057c82 */ /* 0x000fd40008000000 */
.L_x_10:
[----:B------:R-:W-:Y:S01]  /*79d0*/  IADD3 R226, P0, PT, R226, UR29, RZ ;  /* 0x0000001de2e27c10 */ /* 0x000fe2000ff1e0ff */
[----:B------:R-:W-:Y:S01]  /*79e0*/  IMAD.U32 R126, R126, -0x80000000, RZ ;  /* 0x800000007e7e7824 */ /* 0x000fe200078e00ff */
[----:B------:R-:W-:Y:S02]  /*79f0*/  IADD3 R236, P1, PT, R236, UR29, RZ ;  /* 0x0000001decec7c10 */ /* 0x000fe4000ff3e0ff */
[----:B------:R-:W-:Y:S02]  /*7a00*/  IADD3.X R225, PT, PT, R225, UR35, RZ, P0, !PT ;  /* 0x00000023e1e17c10 */ /* 0x000fe400087fe4ff */
[----:B------:R-:W-:Y:S02]  /*7a10*/  IADD3 R214, P0, PT, R214, UR29, RZ ;  /* 0x0000001dd6d67c10 */ /* 0x000fe4000ff1e0ff */
[----:B------:R-:W-:Y:S02]  /*7a20*/  IADD3 R234, P2, PT, R234, UR29, RZ ;  /* 0x0000001deaea7c10 */ /* 0x000fe4000ff5e0ff */
[----:B------:R-:W-:-:S02]  /*7a30*/  IADD3.X R213, PT, PT, R213, UR35, RZ, P0, !PT ;  /* 0x00000023d5d57c10 */ /* 0x000fc400087fe4ff */
[----:B------:R-:W-:Y:S02]  /*7a40*/  IADD3 R202, P0, PT, R202, UR29, RZ ;  /* 0x0000001dcaca7c10 */ /* 0x000fe4000ff1e0ff */
        /* <DEDUP_REMOVED lines=9> */
[----:B------:R-:W-:Y:S02]  /*7ae0*/  IADD3.X R235, PT, PT, R235, UR35, RZ, P1, !PT ;  /* 0x00000023ebeb7c10 */ /* 0x000fe40008ffe4ff */
[----:B------:R-:W-:-:S02]  /*7af0*/  IADD3.X R124, PT, PT, R124, UR35, RZ, P0, !PT ;  /* 0x000000237c7c7c10 */ /* 0x000fc400087fe4ff */
[----:B------:R-:W-:Y:S02]  /*7b00*/  IADD3 R107, P0, PT, R107, UR29, RZ ;  /* 0x0000001d6b6b7c10 */ /* 0x000fe4000ff1e0ff */
[----:B------:R-:W-:Y:S02]  /*7b10*/  IADD3.X R233, PT, PT, R233, UR35, RZ, P2, !PT ;  /* 0x00000023e9e97c10 */ /* 0x000fe400097fe4ff */
[----:B------:R-:W-:Y:S02]  /*7b20*/  IADD3.X R227, PT, PT, R227, UR35, RZ, P6, !PT ;  /* 0x00000023e3e37c10 */ /* 0x000fe4000b7fe4ff */
[----:B------:R-:W-:Y:S02]  /*7b30*/  IADD3 R224, P1, PT, R224, UR29, RZ ;  /* 0x0000001de0e07c10 */ /* 0x000fe4000ff3e0ff */
[----:B------:R-:W-:Y:S02]  /*7b40*/  IADD3 R222, P2, PT, R222, UR29, RZ ;  /* 0x0000001ddede7c10 */ /* 0x000fe4000ff5e0ff */
[----:B------:R-:W-:-:S02]  /*7b50*/  IADD3 R216, P6, PT, R216, UR29, RZ ;  /* 0x0000001dd8d87c10 */ /* 0x000fc4000ffde0ff */
[----:B------:R-:W-:Y:S02]  /*7b60*/  IADD3.X R118, PT, PT, R118, UR35, RZ, P0, !PT ;  /* 0x0000002376767c10 */ /* 0x000fe400087fe4ff */
        /* <DEDUP_REMOVED lines=73> */
[----:B------:R-:W-:Y:S02]  /*8000*/  IADD3 R101, P4, PT, R101, UR29, RZ ;  /* 0x0000001d65657c10 */ /* 0x000fe4000ff9e0ff */
[----:B------:R-:W-:Y:S02]  /*8010*/  IADD3 R99, P5, PT, R99, UR29, RZ ;  /* 0x0000001d63637c10 */ /* 0x000fe4000ffbe0ff */
[----:B------:R-:W-:Y:S02]  /*8020*/  IADD3.X R116, PT, PT, R116, UR35, RZ, P1, !PT ;  /* 0x0000002374747c10 */ /* 0x000fe40008ffe4ff */
[----:B------:R-:W-:-:S02]  /*8030*/  IADD3.X R114, PT, PT, R114, UR35, RZ, P2, !PT ;  /* 0x0000002372727c10 */ /* 0x000fc400097fe4ff */
[----:B------:R-:W-:Y:S02]  /*8040*/  IADD3.X R108, PT, PT, R108, UR35, RZ, P6, !PT ;  /* 0x000000236c6c7c10 */ /* 0x000fe4000b7fe4ff */
[----:B------:R-:W-:Y:S02]  /*8050*/  IADD3 R93, P1, PT, R93, UR29, RZ ;  /* 0x0000001d5d5d7c10 */ /* 0x000fe4000ff3e0ff */
[----:B------:R-:W-:Y:S02]  /*8060*/  IADD3 R91, P2, PT, R91, UR29, RZ ;  /* 0x0000001d5b5b7c10 */ /* 0x000fe4000ff5e0ff */
[----:B------:R-:W-:Y:S02]  /*8070*/  IADD3 R85, P6, PT, R85, UR29, RZ ;  /* 0x0000001d55557c10 */ /* 0x000fe4000ffde0ff */
[----:B------:R-:W-:Y:S02]  /*8080*/  IADD3.X R112, PT, PT, R112, UR35, RZ, P4, !PT ;  /* 0x0000002370707c10 */ /* 0x000fe4000a7fe4ff */
[----:B------:R-:W-:-:S02]  /*8090*/  IADD3.X R110, PT, PT, R110, UR35, RZ, P5, !PT ;  /* 0x000000236e6e7c10 */ /* 0x000fc4000affe4ff */
[----:B------:R-:W-:Y:S02]  /*80a0*/  IADD3 R89, P4, PT, R89, UR29, RZ ;  /* 0x0000001d59597c10 */ /* 0x000fe4000ff9e0ff */
[----:B------:R-:W-:Y:S02]  /*80b0*/  IADD3 R87, P5, PT, R87, UR29, RZ ;  /* 0x0000001d57577c10 */ /* 0x000fe4000ffbe0ff */
[----:B------:R-:W-:Y:S02]  /*80c0*/  IADD3.X R104, PT, PT, R104, UR35, RZ, P1, !PT ;  /* 0x0000002368687c10 */ /* 0x000fe40008ffe4ff */
[----:B------:R-:W-:Y:S02]  /*80d0*/  IADD3.X R102, PT, PT, R102, UR35, RZ, P2, !PT ;  /* 0x0000002366667c10 */ /* 0x000fe400097fe4ff */
[----:B------:R-:W-:Y:S02]  /*80e0*/  IADD3.X R96, PT, PT, R96, UR35, RZ, P6, !PT ;  /* 0x0000002360607c10 */ /* 0x000fe4000b7fe4ff */
[----:B------:R-:W-:Y:S01]  /*80f0*/  IADD3.X R45, PT, PT, R45, UR34, RZ, P0, !PT ;  /* 0x000000222d2d7c10 */ /* 0x000fe200087fe4ff */
[----:B------:R-:W1:Y:S01]  /*8100*/  SYNCS.PHASECHK.TRANS64.TRYWAIT P0, [UR15], R126 ;  /* 0x0000007eff0075a7 */ /* 0x000e62000800110f */
[----:B------:R-:W-:-:S02]  /*8110*/  IADD3 R81, P1, PT, R81, UR29, RZ ;  /* 0x0000001d51517c10 */ /* 0x000fc4000ff3e0ff */
[----:B------:R-:W-:Y:S02]  /*8120*/  IADD3 R79, P2, PT, R79, UR29, RZ ;  /* 0x0000001d4f4f7c10 */ /* 0x000fe4000ff5e0ff */
[----:B------:R-:W-:Y:S02]  /*8130*/  IADD3 R74, P6, PT, R74, UR29, RZ ;  /* 0x0000001d4a4a7c10 */ /* 0x000fe4000ffde0ff */
[----:B------:R-:W-:Y:S02]  /*8140*/  IADD3.X R100, PT, PT, R100, UR35, RZ, P4, !PT ;  /* 0x0000002364647c10 */ /* 0x000fe4000a7fe4ff */
[----:B------:R-:W-:Y:S02]  /*8150*/  IADD3.X R98, PT, PT, R98, UR35, RZ, P5, !PT ;  /* 0x0000002362627c10 */ /* 0x000fe4000affe4ff */
        /* <DEDUP_REMOVED lines=67> */
[----:B------:R-:W-:-:S02]  /*8590*/  LOP3.LUT R127, R0, 0x8, RZ, 0xfc, !PT ;  /* 0x00000008007f7812 */ /* 0x000fc400078efcff */
[----:B------:R-:W-:Y:S02]  /*85a0*/  IADD3 R2, P6, PT, R2, UR28, RZ ;  /* 0x0000001c02027c10 */ /* 0x000fe4000ffde0ff */
[----:B------:R-:W-:Y:S02]  /*85b0*/  IADD3.X R21, PT, PT, R21, UR34, RZ, P4, !PT ;  /* 0x0000002215157c10 */ /* 0x000fe4000a7fe4ff */
[----:B------:R-:W-:Y:S02]  /*85c0*/  IADD3.X R5, PT, PT, R5, UR34, RZ, P5, !PT ;  /* 0x0000002205057c10 */ /* 0x000fe4000affe4ff */
[----:B------:R-:W-:Y:S02]  /*85d0*/  ISETP.GE.AND P4, PT, R0, UR31, PT ;  /* 0x0000001f00007c0c */ /* 0x000fe4000bf86270 */
[----:B------:R-:W-:Y:S02]  /*85e0*/  ISETP.GE.AND P5, PT, R127, UR31, PT ;  /* 0x0000001f7f007c0c */ /* 0x000fe4000bfa6270 */
[----:B------:R-:W-:-:S02]  /*85f0*/  IADD3.X R37, PT, PT, R37, UR34, RZ, P1, !PT ;  /* 0x0000002225257c10 */ /* 0x000fc40008ffe4ff */
[----:B------:R-:W-:Y:S02]  /*8600*/  IADD3.X R19, PT, PT, R19, UR34, RZ, P2, !PT ;  /* 0x0000002213137c10 */ /* 0x000fe400097fe4ff */
[----:B------:R-:W-:Y:S02]  /*8610*/  IADD3.X R4, PT, PT, R4, UR34, RZ, P6, !PT ;  /* 0x0000002204047c10 */ /* 0x000fe4000b7fe4ff */
[----:B0-----:R-:W-:Y:S01]  /*8620*/  PRMT R156, RZ, 0x7610, R156 ;  /* 0x00007610ff9c7816 */ /* 0x001fe2000000009c */
[----:B-1----:R-:W-:Y:S06]  /*8630*/  @!P0 BRA `(.L_x_8) ;  /* 0x0000007c00548947 */ /* 0x002fec0003800000 */
.L_x_16:
[----:B------:R-:W-:Y:S01]  /*8640*/  LOP3.LUT R127, R0, 0x10, RZ, 0xfc, !PT ;  /* 0x00000010007f7812 */ /* 0x000fe200078efcff */
[----:B------:R-:W-:-:S03]  /*8650*/  @!P4 IMAD.MOV.U32 R126, RZ, RZ, R2 ;  /* 0x000000ffff7ec224 */ /* 0x000fc600078e0002 */
[----:B------:R-:W-:Y:S01]  /*8660*/  ISETP.GE.AND P0, PT, R127, UR31, PT ;  /* 0x0000001f7f007c0c */ /* 0x000fe2000bf06270 */
[----:B------:R-:W-:-:S05]  /*8670*/  @!P4 IMAD.MOV.U32 R127, RZ, RZ, R4 ;  /* 0x000000ffff7fc224 */ /* 0x000fca00078e0004 */
[----:B------:R0:W2:Y:S01]  /*8680*/  @!P4 LDG.E.U8 R156, desc[UR26][R126.64] ;  /* 0x0000001a7e9cc981 */ /* 0x0000a2000c1e1100 */
[----:B------:R-:W-:Y:S02]  /*8690*/  PRMT R155, RZ, 0x7610, R155 ;  /* 0x00007610ff9b7816 */ /* 0x000fe4000000009b */
[----:B0-----:R-:W-:Y:S01]  /*86a0*/  LOP3.LUT R127, R0, 0x18, RZ, 0xfc, !PT ;  /* 0x00000018007f7812 */ /* 0x001fe200078efcff */
[----:B------:R-:W-:-:S03]  /*86b0*/  @!P5 IMAD.MOV.U32 R126, RZ, RZ, R3 ;  /* 0x000000ffff7ed224 */ /* 0x000fc600078e0003 */
[----:B------:R-:W-:Y:S01]  /*86c0*/  ISETP.GE.AND P1, PT, R127, UR31, PT ;  /* 0x0000001f7f007c0c */ /* 0x000fe2000bf26270 */
[----:B------:R-:W-:Y:S01]  /*86d0*/  @!P5 IMAD.MOV.U32 R127, RZ, RZ, R5 ;  /* 0x000000ffff7fd224 */ /* 0x000fe200078e0005 */
[----:B------:R-:W-:-:S04]  /*86e0*/  PRMT R154, RZ, 0x7610, R154 ;  /* 0x00007610ff9a7816 */ /* 0x000fc8000000009a */
[----:B------:R0:W3:Y:S02]  /*86f0*/  @!P5 LDG.E.U8 R155, desc[UR26][R126.64] ;  /* 0x0000001a7e9bd981 */ /* 0x0000e4000c1e1100 */
[----:B0-----:R-:W-:Y:S02]  /*8700*/  @!P0 IMAD.MOV.U32 R126, RZ, RZ, R6 ;  /* 0x000000ffff7e8224 */ /* 0x001fe400078e0006 */
[----:B------:R-:W-:-:S05]  /*8710*/  @!P0 IMAD.MOV.U32 R127, RZ, RZ, R8 ;  /* 0x000000ffff7f8224 */ /* 0x000fca00078e0008 */
[----:B------:R0:W4:Y:S01]  /*8720*/  @!P0 LDG.E.U8 R154, desc[UR26][R126.64] ;  /* 0x0000001a7e9a8981 */ /* 0x000122000c1e1100 */
[----:B------:R-:W-:Y:S02]  /*8730*/  PRMT R153, RZ, 0x7610, R153 ;  /* 0x00007610ff997816 */ /* 0x000fe40000000099 */
[----:B0-----:R-:W-:Y:S01]  /*8740*/  LOP3.LUT R127, R0, 0x20, RZ, 0xfc, !PT ;  /* 0x00000020007f7812 */ /* 0x001fe200078efcff */
[----:B------:R-:W-:-:S03]  /*8750*/  @!P1 IMAD.MOV.U32 R126, RZ, RZ, R7 ;  /* 0x000000ffff7e9224 */ /* 0x000fc600078e0007 */
[----:B------:R-:W-:Y:S01]  /*8760*/  ISETP.GE.AND P0, PT, R127, UR31, PT ;  /* 0x0000001f7f007c0c */ /* 0x000fe2000bf06270 */
[----:B------:R-:W-:-:S05]  /*8770*/  @!P1 IMAD.MOV.U32 R127, RZ, RZ, R9 ;  /* 0x000000ffff7f9224 */ /* 0x000fca00078e0009 */
[----:B------:R0:W5:Y:S01]  /*8780*/  @!P1 LDG.E.U8 R153, desc[UR26][R126.64] ;  /* 0x0000001a7e999981 */ /* 0x000162000c1e1100 */
[----:B------:R-:W-:Y:S02]  /*8790*/  ISETP.GE.AND P1, PT, R252, UR31, PT ;  /* 0x0000001ffc007c0c */ /* 0x000fe4000bf26270 */
[----:B------:R-:W-:Y:S02]  /*87a0*/  ISETP.GE.AND P2, PT, R248, UR31, PT ;  /* 0x0000001ff8007c0c */ /* 0x000fe4000bf46270 */
[----:B------:R-:W-:Y:S02]  /*87b0*/  PRMT R151, RZ, 0x7610, R151 ;  /* 0x00007610ff977816 */ /* 0x000fe40000000097 */
[----:B------:R-:W-:Y:S02]  /*87c0*/  PRMT R150, RZ, 0x7610, R150 ;  /* 0x00007610ff967816 */ /* 0x000fe40000000096 */
[----:B------:R-:W-:-:S05]  /*87d0*/  PRMT R152, RZ, 0x7610, R152 ;  /* 0x00007610ff987816 */ /* 0x000fca0000000098 */
[----:B0-----:R-:W-:Y:S01]  /*87e0*/  @!P1 IMAD.MOV.U32 R126, RZ, RZ, R12 ;  /* 0x000000ffff7e9224 */ /* 0x001fe200078e000c */
[----:B------:R-:W2:Y:S01]  /*87f0*/  @!P0 LDG.E.U8 R152, desc[UR26][R10.64] ;  /* 0x0000001a0a988981 */ /* 0x000ea2000c1e1100 */
[----:B------:R-:W-:Y:S01]  /*8800*/  @!P1 IMAD.MOV.U32 R127, RZ, RZ, R14 ;  /* 0x000000ffff7f9224 */ /* 0x000fe200078e000e */
[----:B------:R-:W-:Y:S02]  /*8810*/  PRMT R148, RZ, 0x7610, R148 ;  /* 0x00007610ff947816 */ /* 0x000fe40000000094 */
[----:B------:R-:W-:Y:S02]  /*8820*/  PRMT R175, RZ, 0x7610, R175 ;  /* 0x00007610ffaf7816 */ /* 0x000fe400000000af */
[----:B------:R0:W2:Y:S01]  /*8830*/  @!P1 LDG.E.U8 R151, desc[UR26][R126.64] ;  /* 0x0000001a7e979981 */ /* 0x0000a2000c1e1100 */
[----:B------:R-:W-:Y:S02]  /*8840*/  PRMT R176, RZ, 0x7610, R176 ;  /* 0x00007610ffb07816 */ /* 0x000fe400000000b0 */
[----:B------:R-:W-:-:S02]  /*8850*/  PRMT R147, RZ, 0x7610, R147 ;  /* 0x00007610ff937816 */ /* 0x000fc40000000093 */
[----:B------:R-:W-:Y:S02]  /*8860*/  PRMT R146, RZ, 0x7610, R146 ;  /* 0x00007610ff927816 */ /* 0x000fe40000000092 */
[----:B------:R-:W-:Y:S02]  /*8870*/  PRMT R145, RZ, 0x7610, R145 ;  /* 0x00007610ff917816 */ /* 0x000fe40000000091 */
[----:B------:R-:W-:Y:S01]  /*8880*/  PRMT R144, RZ, 0x7610, R144 ;  /* 0x00007610ff907816 */ /* 0x000fe20000000090 */
[----:B0-----:R-:W-:Y:S01]  /*8890*/  @!P2 IMAD.MOV.U32 R126, RZ, RZ, R13 ;  /* 0x000000ffff7ea224 */ /* 0x001fe200078e000d */
[----:B------:R-:W-:Y:S01]  /*88a0*/  PRMT R143, RZ, 0x7610, R143 ;  /* 0x00007610ff8f7816 */ /* 0x000fe2000000008f */
[----:B------:R-:W-:Y:S01]  /*88b0*/  @!P2 IMAD.MOV.U32 R127, RZ, RZ, R15 ;  /* 0x000000ffff7fa224 */ /* 0x000fe200078e000f */
[----:B------:R-:W-:-:S04]  /*88c0*/  ISETP.GE.AND P4, PT, R244, UR31, PT ;  /* 0x0000001ff4007c0c */ /* 0x000fc8000bf86270 */
[----:B------:R0:W2:Y:S02]  /*88d0*/  @!P2 LDG.E.U8 R150, desc[UR26][R126.64] ;  /* 0x0000001a7e96a981 */ /* 0x0000a4000c1e1100 */
[----:B0-----:R-:W-:-:S04]  /*88e0*/  LOP3.LUT R127, R0, 0x2, RZ, 0xfc, !PT ;  /* 0x00000002007f7812 */ /* 0x001fc800078efcff */
[----:B------:R-:W-:Y:S02]  /*88f0*/  ISETP.GE.AND P0, PT, R127, UR31, PT ;  /* 0x0000001f7f007c0c */ /* 0x000fe4000bf06270 */
[----:B------:R-:W-:-:S04]  /*8900*/  LOP3.LUT R127, R0, 0x12, RZ, 0xfc, !PT ;  /* 0x00000012007f7812 */ /* 0x000fc800078efcff */
[----:B------:R-:W-:Y:S02]  /*8910*/  ISETP.GE.AND P2, PT, R127, UR31, PT ;  /* 0x0000001f7f007c0c */ /* 0x000fe4000bf46270 */
[C---:B------:R-:W-:Y:S02]  /*8920*/  LOP3.LUT R126, R0.reuse, 0xa, RZ, 0xfc, !PT ;  /* 0x0000000a007e7812 */ /* 0x040fe400078efcff */
[----:B------:R-:W-:Y:S02]  /*8930*/  LOP3.LUT R127, R0, 0x1a, RZ, 0xfc, !PT ;  /* 0x0000001a007f7812 */ /* 0x000fe400078efcff */
[----:B------:R-:W-:Y:S01]  /*8940*/  ISETP.GE.AND P1, PT, R126, UR31, PT ;  /* 0x0000001f7e007c0c */ /* 0x000fe2000bf26270 */
[----:B------:R-:W2:Y:S01]  /*8950*/  @!P0 LDG.E.U8 R148, desc[UR26][R18.64] ;  /* 0x0000001a12948981 */ /* 0x000ea2000c1e1100 */
[----:B------:R-:W-:-:S05]  /*8960*/  ISETP.GE.AND P0, PT, R127, UR31, PT ;  /* 0x0000001f7f007c0c */ /* 0x000fca000bf06270 */
[----:B------:R-:W-:Y:S02]  /*8970*/  @!P2 IMAD.MOV.U32 R126, RZ, RZ, R22 ;  /* 0x000000ffff7ea224 */ /* 0x000fe400078e0016 */
[----:B------:R-:W-:-:S04]  /*8980*/  @!P2 IMAD.MOV.U32 R127, RZ, RZ, R24 ;  /* 0x000000ffff7fa224 */ /* 0x000fc800078e0018 */
[----:B------:R-:W2:Y:S04]  /*8990*/  @!P1 LDG.E.U8 R176, desc[UR26][R20.64] ;  /* 0x0000001a14b09981 */ /* 0x000ea8000c1e1100 */
[----:B------:R0:W2:Y:S02]  /*89a0*/  @!P2 LDG.E.U8 R175, desc[UR26][R126.64] ;  /* 0x0000001a7eafa981 */ /* 0x0000a4000c1e1100 */
[----:B0-----:R-:W-:Y:S01]  /*89b0*/  LOP3.LUT R127, R0, 0x22, RZ, 0xfc, !PT ;  /* 0x00000022007f7812 */ /* 0x001fe200078efcff */
[----:B------:R-:W-:-:S03]  /*89c0*/  @!P0 IMAD.MOV.U32 R126, RZ, RZ, R23 ;  /* 0x000000ffff7e8224 */ /* 0x000fc600078e0017 */
[----:B------:R-:W-:Y:S01]  /*89d0*/  ISETP.GE.AND P1, PT, R127, UR31, PT ;  /* 0x0000001f7f007c0c */ /* 0x000fe2000bf26270 */
[----:B------:R-:W-:-:S05]  /*89e0*/  @!P0 IMAD.MOV.U32 R127, RZ, RZ, R25 ;  /* 0x000000ffff7f8224 */ /* 0x000fca00078e0019 */
[----:B------:R0:W2:Y:S01]  /*89f0*/  @!P0 LDG.E.U8 R147, desc[UR26][R126.64] ;  /* 0x0000001a7e938981 */ /* 0x0000a2000c1e1100 */
[----:B------:R-:W-:Y:S02]  /*8a00*/  ISETP.GE.AND P0, PT, R251, UR31, PT ;  /* 0x0000001ffb007c0c */ /* 0x000fe4000bf06270 */
[----:B------:R-:W-:-:S04]  /*8a10*/  ISETP.GE.AND P2, PT, R247, UR31, PT ;  /* 0x0000001ff7007c0c */ /* 0x000fc8000bf46270 */
[----:B0-----:R-:W-:Y:S02]  /*8a20*/  @!P1 IMAD.MOV.U32 R126, RZ, RZ, R26 ;  /* 0x000000ffff7e9224 */ /* 0x001fe400078e001a */
[----:B------:R-:W-:-:S05]  /*8a30*/  @!P1 IMAD.MOV.U32 R127, RZ, RZ, R28 ;  /* 0x000000ffff7f9224 */ /* 0x000fca00078e001c */
[----:B------:R0:W2:Y:S01]  /*8a40*/  @!P1 LDG.E.U8 R146, desc[UR26][R126.64] ;  /* 0x0000001a7e929981 */ /* 0x0000a2000c1e1100 */
[----:B------:R-:W-:Y:S01]  /*8a50*/  ISETP.GE.AND P1, PT, R243, UR31, PT ;  /* 0x0000001ff3007c0c */ /* 0x000fe2000bf26270 */
[----:B0-----:R-:W-:Y:S02]  /*8a60*/  @!P0 IMAD.MOV.U32 R126, RZ, RZ, R27 ;  /* 0x000000ffff7e8224 */ /* 0x001fe400078e001b */
[----:B------:R-:W-:-:S05]  /*8a70*/  @!P0 IMAD.MOV.U32 R127, RZ, RZ, R29 ;  /* 0x000000ffff7f8224 */ /* 0x000fca00078e001d */
[----:B------:R0:W2:Y:S02]  /*8a80*/  @!P0 LDG.E.U8 R145, desc[UR26][R126.64] ;  /* 0x0000001a7e918981 */ /* 0x0000a4000c1e1100 */
[----:B0-----:R-:W-:Y:S02]  /*8a90*/  @!P2 IMAD.MOV.U32 R126, RZ, RZ, R30 ;  /* 0x000000ffff7ea224 */ /* 0x001fe400078e001e */
[----:B------:R-:W-:-:S05]  /*8aa0*/  @!P2 IMAD.MOV.U32 R127, RZ, RZ, R33 ;  /* 0x000000ffff7fa224 */ /* 0x000fca00078e0021 */
[----:B------:R0:W2:Y:S02]  /*8ab0*/  @!P2 LDG.E.U8 R144, desc[UR26][R126.64] ;  /* 0x0000001a7e90a981 */ /* 0x0000a4000c1e1100 */
[----:B0-----:R-:W-:Y:S01]  /*8ac0*/  LOP3.LUT R127, R0, 0x4, RZ, 0xfc, !PT ;  /* 0x00000004007f7812 */ /* 0x001fe200078efcff */
[----:B------:R-:W-:-:S03]  /*8ad0*/  @!P1 IMAD.MOV.U32 R126, RZ, RZ, R31 ;  /* 0x000000ffff7e9224 */ /* 0x000fc600078e001f */
[----:B------:R-:W-:Y:S01]  /*8ae0*/  ISETP.GE.AND P0, PT, R127, UR31, PT ;  /* 0x0000001f7f007c0c */ /* 0x000fe2000bf06270 */
[----:B------:R-:W-:-:S05]  /*8af0*/  @!P1 IMAD.MOV.U32 R127, RZ, RZ, R35 ;  /* 0x000000ffff7f9224 */ /* 0x000fca00078e0023 */
[----:B------:R0:W2:Y:S01]  /*8b00*/  @!P1 LDG.E.U8 R143, desc[UR26][R126.64] ;  /* 0x0000001a7e8f9981 */ /* 0x0000a2000c1e1100 */
[----:B------:R-:W-:Y:S02]  /*8b10*/  PRMT R149, RZ, 0x7610, R149 ;  /* 0x00007610ff957816 */ /* 0x000fe40000000095 */
[----:B------:R-:W-:Y:S02]  /*8b20*/  PRMT R142, RZ, 0x7610, R142 ;  /* 0x00007610ff8e7816 */ /* 0x000fe4000000008e */
[----:B------:R-:W-:Y:S02]  /*8b30*/  PRMT R141, RZ, 0x7610, R141 ;  /* 0x00007610ff8d7816 */ /* 0x000fe4000000008d */
[----:B------:R-:W2:Y:S01]  /*8b40*/  @!P4 LDG.E.U8 R149, desc[UR26][R16.64] ;  /* 0x0000001a1095c981 */ /* 0x000ea2000c1e1100 */
[----:B0-----:R-:W-:-:S04]  /*8b50*/  LOP3.LUT R127, R0, 0xc, RZ, 0xfc, !PT ;  /* 0x0000000c007f7812 */ /* 0x001fc800078efcff */
[----:B------:R-:W-:Y:S01]  /*8b60*/  ISETP.GE.AND P1, PT, R127, UR31, PT ;  /* 0x0000001f7f007c0c */ /* 0x000fe2000bf26270 */
[----:B------:R-:W-:Y:S02]  /*8b70*/  @!P0 IMAD.MOV.U32 R126, RZ, RZ, R32 ;  /* 0x000000ffff7e8224 */ /* 0x000fe400078e0020 */
[----:B------:R-:W-:-:S05]  /*8b80*/  @!P0 IMAD.MOV.U32 R127, RZ, RZ, R37 ;  /* 0x000000ffff7f8224 */ /* 0x000fca00078e0025 */
[----:B------:R0:W2:Y:S05]  /*8b90*/  @!P0 LDG.E.U8 R142, desc[UR26][R126.64] ;  /* 0x0000001a7e8e8981 */ /* 0x0000aa000c1e1100 */
[----:B0-----:R-:W-:Y:S02]  /*8ba0*/  @!P1 IMAD.MOV.U32 R126, RZ, RZ, R34 ;  /* 0x000000ffff7e9224 */ /* 0x001fe400078e0022 */
[----:B------:R-:W-:-:S05]  /*8bb0*/  @!P1 IMAD.MOV.U32 R127, RZ, RZ, R39 ;  /* 0x000000ffff7f9224 */ /* 0x000fca00078e0027 */
[----:B------:R0:W2:Y:S02]  /*8bc0*/  @!P1 LDG.E.U8 R141, desc[UR26][R126.64] ;  /* 0x0000001a7e8d9981 */ /* 0x0000a4000c1e1100 */
[----:B0-----:R-:W-:-:S04]  /*8bd0*/  LOP3.LUT R126, R0, 0x14, RZ, 0xfc, !PT ;  /* 0x00000014007e7812 */ /* 0x001fc800078efcff */
[----:B------:R-:W-:Y:S02]  /*8be0*/  ISETP.GE.AND P0, PT, R126, UR31, PT ;  /* 0x0000001f7e007c0c */ /* 0x000fe4000bf06270 */
[----:B------:R-:W-:Y:S02]  /*8bf0*/  LOP3.LUT R127, R0, 0x1c, RZ, 0xfc, !PT ;  /* 0x0000001c007f7812 */ /* 0x000fe400078efcff */
[----:B------:R-:W-:Y:S02]  /*8c00*/  PRMT R140, RZ, 0x7610, R140 ;  /* 0x00007610ff8c7816 */ /* 0x000fe4000000008c */
[----:B------:R-:W-:-:S07]  /*8c10*/  ISETP.GE.AND P1, PT, R127, UR31, PT ;  /* 0x0000001f7f007c0c */ /* 0x000fce000bf26270 */
[----:B------:R-:W-:Y:S02]  /*8c20*/  @!P0 IMAD.MOV.U32 R126, RZ, RZ, R36 ;  /* 0x000000ffff7e8224 */ /* 0x000fe400078e0024 */
[----:B------:R-:W-:-:S05]  /*8c30*/  @!P0 IMAD.MOV.U32 R127, RZ, RZ, R41 ;  /* 0x000000ffff7f8224 */ /* 0x000fca00078e0029 */
[----:B------:R0:W2:Y:S01]  /*8c40*/  @!P0 LDG.E.U8 R140, desc[UR26][R126.64] ;  /* 0x0000001a7e8c8981 */ /* 0x0000a2000c1e1100 */
[----:B------:R-:W-:Y:S02]  /*8c50*/  PRMT R139, RZ, 0x7610, R139 ;  /* 0x00007610ff8b7816 */ /* 0x000fe4000000008b */
[----:B0-----:R-:W-:Y:S01]  /*8c60*/  LOP3.LUT R127, R0, 0x24, RZ, 0xfc, !PT ;  /* 0x00000024007f7812 */ /* 0x001fe200078efcff */
[----:B------:R-:W-:-:S03]  /*8c70*/  @!P1 IMAD.MOV.U32 R126, RZ, RZ, R38 ;  /* 0x000000ffff7e9224 */ /* 0x000fc600078e0026 */
[----:B------:R-:W-:Y:S01]  /*8c80*/  ISETP.GE.AND P0, PT, R127, UR31, PT ;  /* 0x0000001f7f007c0c */ /* 0x000fe2000bf06270 */
[----:B------:R-:W-:-:S05]  /*8c90*/  @!P1 IMAD.MOV.U32 R127, RZ, RZ, R43 ;  /* 0x000000ffff7f9224 */ /* 0x000fca00078e002b */
[----:B------:R0:W2:Y:S01]  /*8ca0*/  @!P1 LDG.E.U8 R139, desc[UR26][R126.64] ;  /* 0x0000001a7e8b9981 */ /* 0x0000a2000c1e1100 */
[----:B------:R-:W-:Y:S02]  /*8cb0*/  ISETP.GE.AND P1, PT, R250, UR31, PT ;  /* 0x0000001ffa007c0c */ /* 0x000fe4000bf26270 */
[----:B------:R-:W-:Y:S02]  /*8cc0*/  ISETP.GE.AND P2, PT, R246, UR31, PT ;  /* 0x0000001ff6007c0c */ /* 0x000fe4000bf46270 */
[----:B------:R-:W-:Y:S02]  /*8cd0*/  PRMT R174, RZ, 0x7610, R174 ;  /* 0x00007610ffae7816 */ /* 0x000fe400000000ae */
[----:B0-----:R-:W-:Y:S02]  /*8ce0*/  @!P0 IMAD.MOV.U32 R126, RZ, RZ, R40 ;  /* 0x000000ffff7e8224 */ /* 0x001fe400078e0028 */
[----:B------:R-:W-:Y:S01]  /*8cf0*/  @!P0 IMAD.MOV.U32 R127, RZ, RZ, R45 ;  /* 0x000000ffff7f8224 */ /* 0x000fe200078e002d */
[----:B------:R-:W-:-:S04]  /*8d00*/  PRMT R173, RZ, 0x7610, R173 ;  /* 0x00007610ffad7816 */ /* 0x000fc800000000ad */
[----:B------:R0:W2:Y:S01]  /*8d10*/  @!P0 LDG.E.U8 R174, desc[UR26][R126.64] ;  /* 0x0000001a7eae8981 */ /* 0x0000a2000c1e1100 */
[----:B------:R-:W-:Y:S02]  /*8d20*/  ISETP.GE.AND P4, PT, R242, UR31, PT ;  /* 0x0000001ff2007c0c */ /* 0x000fe4000bf86270 */
[----:B------:R-:W-:Y:S01]  /*8d30*/  PRMT R138, RZ, 0x7610, R138 ;  /* 0x00007610ff8a7816 */ /* 0x000fe2000000008a */
[----:B0-----:R-:W-:Y:S02]  /*8d40*/  @!P1 IMAD.MOV.U32 R126, RZ, RZ, R42 ;  /* 0x000000ffff7e9224 */ /* 0x001fe400078e002a */
[----:B------:R-:W-:-:S05]  /*8d50*/  @!P1 IMAD.MOV.U32 R127, RZ, RZ, R47 ;  /* 0x000000ffff7f9224 */ /* 0x000fca00078e002f */
[----:B------:R0:W2:Y:S02]  /*8d60*/  @!P1 LDG.E.U8 R173, desc[UR26][R126.64] ;  /* 0x0000001a7ead9981 */ /* 0x0000a4000c1e1100 */
[----:B0-----:R-:W-:Y:S02]  /*8d70*/  @!P2 IMAD.MOV.U32 R126, RZ, RZ, R44 ;  /* 0x000000ffff7ea224 */ /* 0x001fe400078e002c */
[----:B------:R-:W-:-:S05]  /*8d80*/  @!P2 IMAD.MOV.U32 R127, RZ, RZ, R49 ;  /* 0x000000ffff7fa224 */ /* 0x000fca00078e0031 */
[----:B------:R0:W3:Y:S01]  /*8d90*/  @!P2 LDG.E.U8 R138, desc[UR26][R126.64] ;  /* 0x0000001a7e8aa981 */ /* 0x0000e2000c1e1100 */
[----:B------:R-:W-:Y:S02]  /*8da0*/  PRMT R172, RZ, 0x7610, R172 ;  /* 0x00007610ffac7816 */ /* 0x000fe400000000ac */
[----:B0-----:R-:W-:Y:S01]  /*8db0*/  LOP3.LUT R127, R0, 0x6, RZ, 0xfc, !PT ;  /* 0x00000006007f7812 */ /* 0x001fe200078efcff */
[----:B------:R-:W-:-:S03]  /*8dc0*/  @!P4 IMAD.MOV.U32 R126, RZ, RZ, R46 ;  /* 0x000000ffff7ec224 */ /* 0x000fc600078e002e */
[----:B------:R-:W-:Y:S01]  /*8dd0*/  ISETP.GE.AND P0, PT, R127, UR31, PT ;  /* 0x0000001f7f007c0c */ /* 0x000fe2000bf06270 */
[----:B------:R-:W-:-:S05]  /*8de0*/  @!P4 IMAD.MOV.U32 R127, RZ, RZ, R51 ;  /* 0x000000ffff7fc224 */ /* 0x000fca00078e0033 */
[----:B------:R0:W4:Y:S01]  /*8df0*/  @!P4 LDG.E.U8 R172, desc[UR26][R126.64] ;  /* 0x0000001a7eacc981 */ /* 0x000122000c1e1100 */
[----:B------:R-:W-:Y:S02]  /*8e00*/  PRMT R171, RZ, 0x7610, R171 ;  /* 0x00007610ffab7816 */ /* 0x000fe400000000ab */
[----:B0-----:R-:W-:-:S04]  /*8e10*/  LOP3.LUT R127, R0, 0xe, RZ, 0xfc, !PT ;  /* 0x0000000e007f7812 */ /* 0x001fc800078efcff */
[----:B------:R-:W-:Y:S01]  /*8e20*/  @!P0 IMAD.MOV.U32 R126, RZ, RZ, R48 ;  /* 0x000000ffff7e8224 */ /* 0x000fe200078e0030 */
[----:B------:R-:W-:Y:S01]  /*8e30*/  ISETP.GE.AND P1, PT, R127, UR31, PT ;  /* 0x0000001f7f007c0c */ /* 0x000fe2000bf26270 */
[----:B------:R-:W-:-:S05]  /*8e40*/  @!P0 IMAD.MOV.U32 R127, RZ, RZ, R53 ;  /* 0x000000ffff7f8224 */ /* 0x000fca00078e0035 */
[----:B------:R0:W5:Y:S01]  /*8e50*/  @!P0 LDG.E.U8 R171, desc[UR26][R126.64] ;  /* 0x0000001a7eab8981 */ /* 0x000162000c1e1100 */
        /* <DEDUP_REMOVED lines=11> */
[----:B------:R0:W5:Y:S02]  /*8f10*/  @!P0 LDG.E.U8 R169, desc[UR26][R126.64] ;  /* 0x0000001a7ea98981 */ /* 0x000164000c1e1100 */
[----:B0-----:R-:W-:-:S04]  /*8f20*/  LOP3.LUT R127, R0, 0x26, RZ, 0xfc, !PT ;  /* 0x00000026007f7812 */ /* 0x001fc800078efcff */
[----:B------:R-:W-:Y:S01]  /*8f30*/  ISETP.GE.AND P0, PT, R127, UR31, PT ;  /* 0x0000001f7f007c0c */ /* 0x000fe2000bf06270 */
[----:B------:R-:W-:Y:S01]  /*8f40*/  @!P1 IMAD.MOV.U32 R126, RZ, RZ, R54 ;  /* 0x000000ffff7e9224 */ /* 0x000fe200078e0036 */
[----:B------:R-:W-:Y:S01]  /*8f50*/  PRMT R168, RZ, 0x7610, R168 ;  /* 0x00007610ffa87816 */ /* 0x000fe200000000a8 */
[----:B------:R-:W-:Y:S01]  /*8f60*/  @!P1 IMAD.MOV.U32 R127, RZ, RZ, R59 ;  /* 0x000000ffff7f9224 */ /* 0x000fe200078e003b */
[----:B------:R-:W-:-:S04]  /*8f70*/  PRMT R167, RZ, 0x7610, R167 ;  /* 0x00007610ffa77816 */ /* 0x000fc800000000a7 */
[----:B------:R0:W5:Y:S01]  /*8f80*/  @!P1 LDG.E.U8 R168, desc[UR26][R126.64] ;  /* 0x0000001a7ea89981 */ /* 0x000162000c1e1100 */
[----:B------:R-:W-:-:S04]  /*8f90*/  ISETP.GE.AND P1, PT, R249, UR31, PT ;  /* 0x0000001ff9007c0c */ /* 0x000fc8000bf26270 */
[----:B0-----:R-:W-:Y:S02]  /*8fa0*/  @!P0 IMAD.MOV.U32 R126, RZ, RZ, R56 ;  /* 0x000000ffff7e8224 */ /* 0x001fe400078e0038 */
[----:B------:R-:W-:-:S05]  /*8fb0*/  @!P0 IMAD.MOV.U32 R127, RZ, RZ, R60 ;  /* 0x000000ffff7f8224 */ /* 0x000fca00078e003c */
[----:B------:R0:W5:Y:S01]  /*8fc0*/  @!P0 LDG.E.U8 R167, desc[UR26][R126.64] ;  /* 0x0000001a7ea78981 */ /* 0x000162000c1e1100 */
[----:B------:R-:W-:Y:S02]  /*8fd0*/  ISETP.GE.AND P0, PT, R245, UR31, PT ;  /* 0x0000001ff5007c0c */ /* 0x000fe4000bf06270 */
[----:B------:R-:W-:Y:S02]  /*8fe0*/  PRMT R166, RZ, 0x7610, R166 ;  /* 0x00007610ffa67816 */ /* 0x000fe400000000a6 */
[----:B------:R-:W-:Y:S01]  /*8ff0*/  PRMT R165, RZ, 0x7610, R165 ;  /* 0x00007610ffa57816 */ /* 0x000fe200000000a5 */
[----:B0-----:R-:W-:Y:S02]  /*9000*/  @!P1 IMAD.MOV.U32 R126, RZ, RZ, R58 ;  /* 0x000000ffff7e9224 */ /* 0x001fe400078e003a */
[----:B------:R-:W-:-:S05]  /*9010*/  @!P1 IMAD.MOV.U32 R127, RZ, RZ, R62 ;  /* 0x000000ffff7f9224 */ /* 0x000fca00078e003e */
[----:B------:R0:W5:Y:S02]  /*9020*/  @!P1 LDG.E.U8 R166, desc[UR26][R126.64] ;  /* 0x0000001a7ea69981 */ /* 0x000164000c1e1100 */
[----:B0-----:R-:W-:Y:S02]  /*9030*/  @!P0 IMAD.MOV.U32 R126, RZ, RZ, R61 ;  /* 0x000000ffff7e8224 */ /* 0x001fe400078e003d */
[----:B------:R-:W-:-:S05]  /*9040*/  @!P0 IMAD.MOV.U32 R127, RZ, RZ, R64 ;  /* 0x000000ffff7f8224 */ /* 0x000fca00078e0040 */
[----:B------:R0:W5:Y:S02]  /*9050*/  @!P0 LDG.E.U8 R165, desc[UR26][R126.64] ;  /* 0x0000001a7ea58981 */ /* 0x000164000c1e1100 */
[----:B0-----:R-:W0:Y:S01]  /*9060*/  S2R R127, SR_TID.X ;  /* 0x00000000007f7919 */ /* 0x001e220000002100 */
[----:B------:R-:W-:Y:S02]  /*9070*/  ISETP.GE.AND P1, PT, R241, UR31, PT ;  /* 0x0000001ff1007c0c */ /* 0x000fe4000bf26270 */
[----:B------:R-:W-:-:S11]  /*9080*/  PRMT R164, RZ, 0x7610, R164 ;  /* 0x00007610ffa47816 */ /* 0x000fd600000000a4 */
[----:B------:R-:W-:Y:S01]  /*9090*/  @!P1 IMAD.MOV.U32 R126, RZ, RZ, R63 ;  /* 0x000000ffff7e9224 */ /* 0x000fe200078e003f */
[----:B0-----:R-:W-:-:S04]  /*90a0*/  LOP3.LUT R127, R127, 0x3f, RZ, 0xc0, !PT ;  /* 0x0000003f7f7f7812 */ /* 0x001fc800078ec0ff */
[----:B------:R-:W-:Y:S01]  /*90b0*/  ISETP.GE.AND P0, PT, R127, UR31, PT ;  /* 0x0000001f7f007c0c */ /* 0x000fe2000bf06270 */
[----:B------:R-:W-:-:S05]  /*90c0*/  @!P1 IMAD.MOV.U32 R127, RZ, RZ, R65 ;  /* 0x000000ffff7f9224 */ /* 0x000fca00078e0041 */
[----:B------:R0:W5:Y:S01]  /*90d0*/  @!P1 LDG.E.U8 R164, desc[UR26][R126.64] ;  /* 0x0000001a7ea49981 */ /* 0x000162000c1e1100 */
[----:B------:R-:W-:Y:S01]  /*90e0*/  BAR.SYNC.DEFER_BLOCKING 0x0 ;  /* 0x0000000000007b1d */ /* 0x000fe20000010000 */
[----:B------:R-:W-:Y:S02]  /*90f0*/  PRMT R163, RZ, 0x7610, R163 ;  /* 0x00007610ffa37816 */ /* 0x000fe400000000a3 */
[----:B------:R-:W-:-:S03]  /*9100*/  PRMT R162, RZ, 0x7610, R162 ;  /* 0x00007610ffa27816 */ /* 0x000fc600000000a2 */
[----:B0-----:R-:W-:Y:S02]  /*9110*/  @!P0 IMAD.MOV.U32 R126, RZ, RZ, R71 ;  /* 0x000000ffff7e8224 */ /* 0x001fe400078e0047 */
[----:B------:R-:W-:Y:S01]  /*9120*/  @!P0 IMAD.MOV.U32 R127, RZ, RZ, R78 ;  /* 0x000000ffff7f8224 */ /* 0x000fe200078e004e */
[----:B------:R-:W-:Y:S02]  /*9130*/  PRMT R161, RZ, 0x7610, R161 ;  /* 0x00007610ffa17816 */ /* 0x000fe400000000a1 */
[----:B------:R-:W-:Y:S01]  /*9140*/  PRMT R160, RZ, 0x7610, R160 ;  /* 0x00007610ffa07816 */ /* 0x000fe200000000a0 */
[----:B------:R-:W5:Y:S04]  /*9150*/  @!P0 LDG.E.U8 R163, desc[UR26][R68.64] ;  /* 0x0000001a44a38981 */ /* 0x000f68000c1e1100 */
[----:B------:R0:W5:Y:S02]  /*9160*/  @!P0 LDG.E.U8 R162, desc[UR26][R126.64] ;  /* 0x0000001a7ea28981 */ /* 0x000164000c1e1100 */
[----:B0-----:R-:W-:-:S02]  /*9170*/  @!P0 IMAD.MOV.U32 R126, RZ, RZ, R73 ;  /* 0x000000ffff7e8224 */ /* 0x001fc400078e0049 */
[----:B------:R-:W-:-:S05]  /*9180*/  @!P0 IMAD.MOV.U32 R127, RZ, RZ, R82 ;  /* 0x000000ffff7f8224 */ /* 0x000fca00078e0052 */
[----:B------:R0:W5:Y:S01]  /*9190*/  @!P0 LDG.E.U8 R161, desc[UR26][R126.64] ;  /* 0x0000001a7ea18981 */ /* 0x000162000c1e1100 */
[----:B------:R-:W-:Y:S01]  /*91a0*/  PRMT R159, RZ, 0x7610, R159 ;  /* 0x00007610ff9f7816 */ /* 0x000fe2000000009f */
[----:B0-----:R-:W-:Y:S02]  /*91b0*/  @!P0 IMAD.MOV.U32 R126, RZ, RZ, R75 ;  /* 0x000000ffff7e8224 */ /* 0x001fe400078e004b */
        /* <DEDUP_REMOVED lines=9> */
[----:B------:R0:W5:Y:S04]  /*9250*/  @!P0 LDG.E.U8 R158, desc[UR26][R126.64] ;  /* 0x0000001a7e9e8981 */ /* 0x000168000c1e1100 */
[----:B--2---:R1:W-:Y:S01]  /*9260*/  STS.U8 [R66+UR13+0xa000], R156 ;  /* 0x00a0009c42007988 */ /* 0x0043e2000800000d */
[----:B0-----:R-:W-:Y:S02]  /*9270*/  @!P0 IMAD.MOV.U32 R126, RZ, RZ, R87 ;  /* 0x000000ffff7e8224 */ /* 0x001fe400078e0057 */
[----:B------:R-:W-:Y:S01]  /*9280*/  @!P0 IMAD.MOV.U32 R127, RZ, RZ, R98 ;  /* 0x000000ffff7f8224 */ /* 0x000fe200078e0062 */
[----:B-1----:R-:W-:-:S04]  /*9290*/  PRMT R156, RZ, 0x7610, R156 ;  /* 0x00007610ff9c7816 */ /* 0x002fc8000000009c */
[----:B------:R0:W2:Y:S04]  /*92a0*/  @!P0 LDG.E.U8 R157, desc[UR26][R126.64] ;  /* 0x0000001a7e9d8981 */ /* 0x0000a8000c1e1100 */
[----:B---3--:R1:W-:Y:S01]  /*92b0*/  STS.U8 [R66+UR13+0xa400], R155 ;  /* 0x00a4009b42007988 */ /* 0x0083e2000800000d */
[----:B0-----:R-:W-:Y:S02]  /*92c0*/  @!P0 IMAD.MOV.U32 R126, RZ, RZ, R91 ;  /* 0x000000ffff7e8224 */ /* 0x001fe400078e005b */
[----:B------:R-:W-:Y:S01]  /*92d0*/  @!P0 IMAD.MOV.U32 R127, RZ, RZ, R102 ;  /* 0x000000ffff7f8224 */ /* 0x000fe200078e0066 */
[----:B-1----:R-:W-:-:S04]  /*92e0*/  PRMT R155, RZ, 0x7610, R155 ;  /* 0x00007610ff9b7816 */ /* 0x002fc8000000009b */
[----:B------:R0:W3:Y:S04]  /*92f0*/  @!P0 LDG.E.U8 R156, desc[UR26][R126.64] ;  /* 0x0000001a7e9c8981 */ /* 0x0000e8000c1e1100 */
[----:B----4-:R1:W-:Y:S01]  /*9300*/  STS.U8 [R66+UR13+0xa800], R154 ;  /* 0x00a8009a42007988 */ /* 0x0103e2000800000d */
[----:B0-----:R-:W-:Y:S02]  /*9310*/  @!P0 IMAD.MOV.U32 R126, RZ, RZ, R95 ;  /* 0x000000ffff7e8224 */ /* 0x001fe400078e005f */
[----:B------:R-:W-:Y:S01]  /*9320*/  @!P0 IMAD.MOV.U32 R127, RZ, RZ, R106 ;  /* 0x000000ffff7f8224 */ /* 0x000fe200078e006a */
[----:B-1----:R-:W-:-:S04]  /*9330*/  PRMT R154, RZ, 0x7610, R154 ;  /* 0x00007610ff9a7816 */ /* 0x002fc8000000009a */
[----:B------:R0:W4:Y:S04]  /*9340*/  @!P0 LDG.E.U8 R155, desc[UR26][R126.64] ;  /* 0x0000001a7e9b8981 */ /* 0x000128000c1e1100 */
[----:B-----5:R1:W-:Y:S01]  /*9350*/  STS.U8 [R66+UR13+0xac00], R153 ;  /* 0x00ac009942007988 */ /* 0x0203e2000800000d */
[----:B0-----:R-:W-:Y:S02]  /*9360*/  @!P0 IMAD.MOV.U32 R126, RZ, RZ, R99 ;  /* 0x000000ffff7e8224 */ /* 0x001fe400078e0063 */
[----:B------:R-:W-:Y:S01]  /*9370*/  @!P0 IMAD.MOV.U32 R127, RZ, RZ, R110 ;  /* 0x000000ffff7f8224 */ /* 0x000fe200078e006e */
[----:B-1----:R-:W-:-:S04]  /*9380*/  PRMT R153, RZ, 0x7610, R153 ;  /* 0x00007610ff997816 */ /* 0x002fc80000000099 */
[----:B------:R0:W5:Y:S04]  /*9390*/  @!P0 LDG.E.U8 R154, desc[UR26][R126.64] ;  /* 0x0000001a7e9a8981 */ /* 0x000168000c1e1100 */
[----:B------:R1:W-:Y:S01]  /*93a0*/  STS.U8 [R66+UR13+0xb000], R152 ;  /* 0x00b0009842007988 */ /* 0x0003e2000800000d */
[----:B0-----:R-:W-:Y:S02]  /*93b0*/  @!P0 IMAD.MOV.U32 R126, RZ, RZ, R103 ;  /* 0x000000ffff7e8224 */ /* 0x001fe400078e0067 */
[----:B------:R-:W-:Y:S01]  /*93c0*/  @!P0 IMAD.MOV.U32 R127, RZ, RZ, R114 ;  /* 0x000000ffff7f8224 */ /* 0x000fe200078e0072 */
[----:B-1----:R-:W-:-:S04]  /*93d0*/  PRMT R152, RZ, 0x7610, R152 ;  /* 0x00007610ff987816 */ /* 0x002fc80000000098 */
[----:B------:R0:W2:Y:S04]  /*93e0*/  @!P0 LDG.E.U8 R153, desc[UR26][R126.64] ;  /* 0x0000001a7e998981 */ /* 0x0000a8000c1e1100 */
        /* <DEDUP_REMOVED lines=64> */
[----:B------:R0:W2:Y:S02]  /*97f0*/  @!P0 LDG.E.U8 R142, desc[UR26][R126.64] ;  /* 0x0000001a7e8e8981 */ /* 0x0000a4000c1e1100 */
[----:B0-----:R-:W-:Y:S02]  /*9800*/  @!P0 IMAD.MOV.U32 R126, RZ, RZ, R206 ;  /* 0x000000ffff7e8224 */ /* 0x001fe400078e00ce */
[----:B------:R-:W-:-:S05]  /*9810*/  @!P0 IMAD.MOV.U32 R127, RZ, RZ, R205 ;  /* 0x000000ffff7f8224 */ /* 0x000fca00078e00cd */
[----:B------:R0:W2:Y:S04]  /*9820*/  @!P0 LDG.E.U8 R141, desc[UR26][R126.64] ;  /* 0x0000001a7e8d8981 */ /* 0x0000a8000c1e1100 */
[----:B------:R1:W-:Y:S01]  /*9830*/  STS.U8 [R239+UR13+0xaa00], R140 ;  /* 0x00aa008cef007988 */ /* 0x0003e2000800000d */
[----:B0-----:R-:W-:Y:S02]  /*9840*/  @!P0 IMAD.MOV.U32 R126, RZ, RZ, R210 ;  /* 0x000000ffff7e8224 */ /* 0x001fe400078e00d2 */
[----:B------:R-:W-:Y:S01]  /*9850*/  @!P0 IMAD.MOV.U32 R127, RZ, RZ, R209 ;  /* 0x000000ffff7f8224 */ /* 0x000fe200078e00d1 */
[----:B-1----:R-:W-:Y:S01]  /*9860*/  PRMT R140, RZ, 0x7610, R140 ;  /* 0x00007610ff8c7816 */ /* 0x002fe2000000008c */
[----:B------:R0:W-:Y:S05]  /*9870*/  STS.U8 [R239+UR13+0xae00], R139 ;  /* 0x00ae008bef007988 */ /* 0x0001ea000800000d */
[----:B------:R1:W2:Y:S01]  /*9880*/  @!P0 LDG.E.U8 R140, desc[UR26][R126.64] ;  /* 0x0000001a7e8c8981 */ /* 0x0002a2000c1e1100 */
[----:B0-----:R-:W-:-:S03]  /*9890*/  PRMT R139, RZ, 0x7610, R139 ;  /* 0x00007610ff8b7816 */ /* 0x001fc6000000008b */
[----:B------:R0:W-:Y:S01]  /*98a0*/  STS.U8 [R239+UR13+0xb200], R174 ;  /* 0x00b200aeef007988 */ /* 0x0001e2000800000d */
[----:B-1----:R-:W-:Y:S02]  /*98b0*/  @!P0 IMAD.MOV.U32 R126, RZ, RZ, R214 ;  /* 0x000000ffff7e8224 */ /* 0x002fe400078e00d6 */
[----:B------:R-:W-:Y:S01]  /*98c0*/  @!P0 IMAD.MOV.U32 R127, RZ, RZ, R213 ;  /* 0x000000ffff7f8224 */ /* 0x000fe200078e00d5 */
[----:B0-----:R-:W-:-:S04]  /*98d0*/  PRMT R174, RZ, 0x7610, R174 ;  /* 0x00007610ffae7816 */ /* 0x001fc800000000ae */
[----:B------:R0:W3:Y:S04]  /*98e0*/  @!P0 LDG.E.U8 R139, desc[UR26][R126.64] ;  /* 0x0000001a7e8b8981 */ /* 0x0000e8000c1e1100 */
[----:B------:R1:W-:Y:S01]  /*98f0*/  STS.U8 [R239+UR13+0xb600], R173 ;  /* 0x00b600adef007988 */ /* 0x0003e2000800000d */
[----:B0-----:R-:W-:Y:S02]  /*9900*/  @!P0 IMAD.MOV.U32 R126, RZ, RZ, R218 ;  /* 0x000000ffff7e8224 */ /* 0x001fe400078e00da */
[----:B------:R-:W-:Y:S01]  /*9910*/  @!P0 IMAD.MOV.U32 R127, RZ, RZ, R217 ;  /* 0x000000ffff7f8224 */ /* 0x000fe200078e00d9 */
[----:B-1----:R-:W-:-:S04]  /*9920*/  PRMT R173, RZ, 0x7610, R173 ;  /* 0x00007610ffad7816 */ /* 0x002fc800000000ad */
[----:B------:R0:W4:Y:S04]  /*9930*/  @!P0 LDG.E.U8 R174, desc[UR26][R126.64] ;  /* 0x0000001a7eae8981 */ /* 0x000128000c1e1100 */
[----:B------:R1:W-:Y:S01]  /*9940*/  STS.U8 [R239+UR13+0xba00], R138 ;  /* 0x00ba008aef007988 */ /* 0x0003e2000800000d */
        /* <DEDUP_REMOVED lines=173> */
[----:B------:R0:W5:Y:S02]  /*a420*/  @!P0 LDG.E.U8 R142, desc[UR26][R126.64] ;  /* 0x0000001a7e8e8981 */ /* 0x000164000c1e1100 */
[----:B0-----:R-:W-:Y:S02]  /*a430*/  @!P0 IMAD.MOV.U32 R126, RZ, RZ, R236 ;  /* 0x000000ffff7e8224 */ /* 0x001fe400078e00ec */
[----:B------:R-:W-:-:S05]  /*a440*/  @!P0 IMAD.MOV.U32 R127, RZ, RZ, R235 ;  /* 0x000000ffff7f8224 */ /* 0x000fca00078e00eb */
[----:B------:R-:W5:Y:S04]  /*a450*/  @!P0 LDG.E.U8 R141, desc[UR26][R126.64] ;  /* 0x0000001a7e8d8981 */ /* 0x000f68000c1e1100 */
        /* <DEDUP_REMOVED lines=19> */
[----:B--2---:R0:W-:Y:S04]  /*a590*/  STS.U8 [R67+UR13+0x5900], R158 ;  /* 0x0059009e43007988 */ /* 0x0041e8000800000d */
[----:B---3--:R0:W-:Y:S04]  /*a5a0*/  STS.U8 [R67+UR13+0x5b00], R157 ;  /* 0x005b009d43007988 */ /* 0x0081e8000800000d */
        /* <DEDUP_REMOVED lines=18> */
[----:B------:R1:W-:Y:S06]  /*a6d0*/  MEMBAR.ALL.CTA ;  /* 0x0000000000007992 */ /* 0x0003ec0000008000 */
[----:B-1----:R-:W1:Y:S01]  /*a6e0*/  FENCE.VIEW.ASYNC.S ;  /* 0x00000000000073c6 */ /* 0x002e620000000000 */
[----:B------:R-:W-:Y:S01]  /*a6f0*/  ULEA UR15, UR32, UR13, 0x3 ;  /* 0x0000000d200f7291 */ /* 0x000fe2000f8e18ff */
[----:B------:R-:W-:-:S03]  /*a700*/  UMOV UR4, UR5 ;  /* 0x0000000500047c82 */ /* 0x000fc60008000000 */
[----:B------:R-:W-:Y:S01]  /*a710*/  UIADD3 UR15, UPT, UPT, UR15, 0xc000, URZ ;  /* 0x0000c0000f0f7890 */ /* 0x000fe2000fffe0ff */
[----:B-1----:R-:W-:Y:S06]  /*a720*/  BAR.SYNC.DEFER_BLOCKING 0x0 ;  /* 0x0000000000007b1d */ /* 0x002fec0000010000 */
[----:B0-----:R-:W-:Y:S05]  /*a730*/  BRA.U UP1, `(.L_x_9) ;  /* 0x00000001013c7547 */ /* 0x001fea000b800000 */
[----:B------:R-:W-:Y:S01]  /*a740*/  UMOV UR20, UR6 ;  /* 0x0000000600147c82 */ /* 0x000fe20008000000 */
[----:B------:R-:W-:Y:S01]  /*a750*/  UMOV UR21, 0x40004040 ;  /* 0x4000404000157882 */ /* 0x000fe20000000000 */
[----:B------:R-:W-:Y:S01]  /*a760*/  UMOV UR22, UR8 ;  /* 0x0000000800167c82 */ /* 0x000fe20008000000 */
[----:B------:R-:W-:Y:S01]  /*a770*/  UMOV UR23, 0x80004020 ;  /* 0x8000402000177882 */ /* 0x000fe20000000000 */
[----:B------:R-:W-:Y:S01]  /*a780*/  UMOV UR24, 0x0 ;  /* 0x0000000000187882 */ /* 0x000fe20000000000 */
[----:B------:R-:W-:Y:S01]  /*a790*/  UMOV UR25, 0x8408010 ;  /* 0x0840801000197882 */ /* 0x000fe20000000000 */
[----:B------:R-:W-:Y:S01]  /*a7a0*/  UMOV UR10, UR15 ;  /* 0x0000000f000a7c82 */ /* 0x000fe20008000000 */
[----:B------:R-:W-:Y:S01]  /*a7b0*/  UMOV UR11, URZ ;  /* 0x000000ff000b7c82 */ /* 0x000fe20008000000 */
[----:B------:R-:W-:Y:S01]  /*a7c0*/  UMOV UR36, 0x0 ;  /* 0x0000000000247882 */ /* 0x000fe20000000000 */
[----:B------:R-:W-:Y:S01]  /*a7d0*/  UMOV UR37, 0x8408010 ;  /* 0x0840801000257882 */ /* 0x000fe20000000000 */
[----:B------:R0:W-:Y:S01]  /*a7e0*/  UTCQMMA gdesc[UR20], gdesc[UR22], tmem[UR12], tmem[UR24], idesc[UR25], UPT ;  /* 0x00ff1816140075ea */ /* 0x0001e2000b80030c */
[----:B------:R-:W-:Y:S01]  /*a7f0*/  UMOV UR5, UR10 ;  /* 0x0000000a00057c82 */ /* 0x000fe20008000000 */
[----:B------:R0:W-:Y:S01]  /*a800*/  UTCQMMA gdesc[UR16], gdesc[UR18], tmem[UR12], tmem[UR36], idesc[UR37], UPT ;  /* 0x00ff2412100075ea */ /* 0x0001e2000b80030c */
[----:B------:R0:W-:Y:S01]  /*a810*/  UTCBAR [UR5], URZ ;  /* 0x000000ff050073e9 */ /* 0x0001e200080000ff */
[----:B------:R-:W-:-:S02]  /*a820*/  NOP ;  /* 0x0000000000007918 */ /* 0x000fc40000000000 */
.L_x_9:
[----:B------:R-:W-:Y:S01]  /*a830*/  UIADD3 UR32, UPT, UPT, UR32, 0x1, URZ ;  /* 0x0000000120207890 */ /* 0x000fe2000fffe0ff */
[----:B------:R-:W-:Y:S01]  /*a840*/  IMAD.U32 R126, RZ, RZ, UR4 ;  /* 0x00000004ff7e7e24 */ /* 0x000fe2000f8e00ff */
[----:B------:R-:W-:Y:S02]  /*a850*/  UIADD3 UR30, UPT, UPT, UR30, -0x1, URZ ;  /* 0xffffffff1e1e7890 */ /* 0x000fe4000fffe0ff */
[----:B------:R-:W-:Y:S02]  /*a860*/  UISETP.GT.AND UP2, UPT, UR32, 0x1, UPT ;  /* 0x000000012000788c */ /* 0x000fe4000bf44270 */
[----:B------:R-:W-:Y:S02]  /*a870*/  UIADD3 UR31, UPT, UPT, UR31, -0x40, URZ ;  /* 0xffffffc01f1f7890 */ /* 0x000fe4000fffe0ff */
[----:B0-----:R-:W-:Y:S02]  /*a880*/  USEL UR5, URZ, 0x1, !UP2 ;  /* 0x00000001ff057887 */ /* 0x001fe4000d000000 */
[----:B------:R-:W-:-:S02]  /*a890*/  USEL UR32, UR32, URZ, !UP2 ;  /* 0x000000ff20207287 */ /* 0x000fc4000d000000 */
[----:B------:R-:W-:Y:S02]  /*a8a0*/  UISETP.NE.U32.AND UP2, UPT, UR30, URZ, UPT ;  /* 0x000000ff1e00728c */ /* 0x000fe4000bf45070 */
[----:B------:R-:W-:-:S07]  /*a8b0*/  ULOP3.LUT UR5, UR4, UR5, URZ, 0x3c, !UPT ;  /* 0x0000000504057292 */ /* 0x000fce000f8e3cff */
[----:B------:R-:W-:Y:S05]  /*a8c0*/  BRA.U UP2, `(.L_x_10) ;  /* 0xffffffd102407547 */ /* 0x000fea000b83ffff */
.L_x_7:
[----:B------:R-:W1:Y:S01]  /*a8d0*/  S2R R127, SR_TID.X ;  /* 0x00000000007f7919 */ /* 0x000e620000002100 */
[----:B------:R-:W-:Y:S01]  /*a8e0*/  UISETP.GE.AND UP1, UPT, UR33, 0x40, UPT ;  /* 0x000000402100788c */ /* 0x000fe2000bf26270 */
[C---:B0-----:R-:W-:Y:S01]  /*a8f0*/  LOP3.LUT R147, R237.reuse, R0, RZ, 0xfc, !PT ;  /* 0x00000000ed937212 */ /* 0x041fe200078efcff */
[----:B------:R-:W0:Y:S01]  /*a900*/  LDCU UR5, c[0x0][0x39c] ;  /* 0x00007380ff0577ac */ /* 0x000e220008000800 */
[C-C-:B------:R-:W-:Y:S02]  /*a910*/  LOP3.LUT R149, R237.reuse, 0x3e, R0.reuse, 0xfe, !PT ;  /* 0x0000003eed957812 */ /* 0x140fe400078efe00 */
[C-C-:B------:R-:W-:Y:S01]  /*a920*/  LOP3.LUT R152, R237.reuse, 0x3c, R0.reuse, 0xfe, !PT ;  /* 0x0000003ced987812 */ /* 0x140fe200078efe00 */
[----:B------:R-:W2:Y:S01]  /*a930*/  LDCU.128 UR8, c[0x0][0x390] ;  /* 0x00007200ff0877ac */ /* 0x000ea20008000c00 */
[C-C-:B------:R-:W-:Y:S02]  /*a940*/  LOP3.LUT R150, R237.reuse, 0x3a, R0.reuse, 0xfe, !PT ;  /* 0x0000003aed967812 */ /* 0x140fe400078efe00 */
[----:B------:R-:W-:-:S02]  /*a950*/  LOP3.LUT R153, R237, 0x38, R0, 0xfe, !PT ;  /* 0x00000038ed997812 */ /* 0x000fc400078efe00 */
[C-C-:B------:R-:W-:Y:S02]  /*a960*/  LOP3.LUT R151, R237.reuse, 0x36, R0.reuse, 0xfe, !PT ;  /* 0x00000036ed977812 */ /* 0x140fe400078efe00 */
[C-C-:B------:R-:W-:Y:S02]  /*a970*/  LOP3.LUT R156, R237.reuse, 0x34, R0.reuse, 0xfe, !PT ;  /* 0x00000034ed9c7812 */ /* 0x140fe400078efe00 */
[C-C-:B------:R-:W-:Y:S02]  /*a980*/  LOP3.LUT R148, R237.reuse, 0x32, R0.reuse, 0xfe, !PT ;  /* 0x00000032ed947812 */ /* 0x140fe400078efe00 */
[C-C-:B------:R-:W-:Y:S02]  /*a990*/  LOP3.LUT R154, R237.reuse, 0x30, R0.reuse, 0xfe, !PT ;  /* 0x00000030ed9a7812 */ /* 0x140fe400078efe00 */
[C-C-:B------:R-:W-:Y:S02]  /*a9a0*/  LOP3.LUT R157, R237.reuse, 0x2e, R0.reuse, 0xfe, !PT ;  /* 0x0000002eed9d7812 */ /* 0x140fe400078efe00 */
[----:B------:R-:W-:-:S02]  /*a9b0*/  LOP3.LUT R159, R237, 0x2c, R0, 0xfe, !PT ;  /* 0x0000002ced9f7812 */ /* 0x000fc400078efe00 */
[C-C-:B------:R-:W-:Y:S02]  /*a9c0*/  LOP3.LUT R155, R237.reuse, 0x2a, R0.reuse, 0xfe, !PT ;  /* 0x0000002aed9b7812 */ /* 0x140fe400078efe00 */
[C-C-:B------:R-:W-:Y:S02]  /*a9d0*/  LOP3.LUT R160, R237.reuse, 0x28, R0.reuse, 0xfe, !PT ;  /* 0x00000028eda07812 */ /* 0x140fe400078efe00 */
[----:B------:R-:W-:Y:S02]  /*a9e0*/  LOP3.LUT R158, R237, 0x26, R0, 0xfe, !PT ;  /* 0x00000026ed9e7812 */ /* 0x000fe400078efe00 */
[C---:B-1----:R-:W-:Y:S02]  /*a9f0*/  LOP3.LUT R161, R127.reuse, 0x80, RZ, 0xc0, !PT ;  /* 0x000000807fa17812 */ /* 0x042fe400078ec0ff */
[----:B------:R-:W-:Y:S01]  /*aa00*/  LOP3.LUT R162, R127, 0x7f, RZ, 0xc0, !PT ;  /* 0x0000007f7fa27812 */ /* 0x000fe200078ec0ff */
[----:B0-2---:R-:W-:Y:S06]  /*aa10*/  BRA.U !UP1, `(.L_x_11) ;  /* 0x0000000109107547 */ /* 0x005fec000b800000 */
[----:B------:R-:W-:-:S06]  /*aa20*/  USHF.L.U32 UR4, UR4, 0x1f, URZ ;  /* 0x0000001f04047899 */ /* 0x000fcc00080006ff */
[----:B------:R-:W-:-:S04]  /*aa30*/  IMAD.U32 R2, RZ, RZ, UR4 ;  /* 0x00000004ff027e24 */ /* 0x000fc8000f8e00ff */
[----:B------:R-:W0:Y:S02]  /*aa40*/  SYNCS.PHASECHK.TRANS64.TRYWAIT P0, [UR15], R2 ;  /* 0x00000002ff0075a7 */ /* 0x000e24000800110f */
[----:B0-----:R-:W-:Y:S05]  /*aa50*/  @!P0 BRA `(.L_x_12) ;  /* 0x0000005800588947 */ /* 0x001fea0003800000 */
.L_x_11:
[----:B------:R-:W-:Y:S01]  /*aa60*/  BAR.SYNC.DEFER_BLOCKING 0x0 ;  /* 0x0000000000007b1d */ /* 0x000fe20000010000 */
[----:B------:R-:W-:Y:S02]  /*aa70*/  LEA R161, R161, UR13, 0x5 ;  /* 0x0000000da1a17c11 */ /* 0x000fe4000f8e28ff */
[C-C-:B------:R-:W-:Y:S02]  /*aa80*/  LOP3.LUT R132, R237.reuse, 0x24, R0.reuse, 0xfe, !PT ;  /* 0x00000024ed847812 */ /* 0x140fe400078efe00 */
[C-C-:B------:R-:W-:Y:S01]  /*aa90*/  LOP3.LUT R135, R237.reuse, 0x22, R0.reuse, 0xfe, !PT ;  /* 0x00000022ed877812 */ /* 0x140fe200078efe00 */
[----:B------:R-:W0:Y:S01]  /*aaa0*/  LDCU UR4, c[0x0][0x3b4] ;  /* 0x00007680ff0477ac */ /* 0x000e220008000800 */
[C-C-:B------:R-:W-:Y:S01]  /*aab0*/  LOP3.LUT R136, R237.reuse, 0x20, R0.reuse, 0xfe, !PT ;  /* 0x00000020ed887812 */ /* 0x140fe200078efe00 */
[----:B------:R-:W1:Y:S01]  /*aac0*/  S2R R165, SR_TID.X ;  /* 0x0000000000a57919 */ /* 0x000e620000002100 */
[C-C-:B------:R-:W-:Y:S01]  /*aad0*/  LOP3.LUT R137, R237.reuse, 0x1e, R0.reuse, 0xfe, !PT ;  /* 0x0000001eed897812 */ /* 0x140fe200078efe00 */
[----:B------:R-:W2:Y:S01]  /*aae0*/  LDCU UR6, c[0x0][0x39c] ;  /* 0x00007380ff0677ac */ /* 0x000ea20008000800 */
[----:B------:R-:W-:-:S02]  /*aaf0*/  LOP3.LUT R138, R237, 0x1c, R0, 0xfe, !PT ;  /* 0x0000001ced8a7812 */ /* 0x000fc400078efe00 */
[C-C-:B------:R-:W-:Y:S01]  /*ab00*/  LOP3.LUT R139, R237.reuse, 0x1a, R0.reuse, 0xfe, !PT ;  /* 0x0000001aed8b7812 */ /* 0x140fe200078efe00 */
[----:B------:R-:W3:Y:S01]  /*ab10*/  LDCU UR7, c[0x0][0x39c] ;  /* 0x00007380ff0777ac */ /* 0x000ee20008000800 */
[C-C-:B------:R-:W-:Y:S02]  /*ab20*/  LOP3.LUT R134, R237.reuse, 0x18, R0.reuse, 0xfe, !PT ;  /* 0x00000018ed867812 */ /* 0x140fe400078efe00 */
[C-C-:B------:R-:W-:Y:S02]  /*ab30*/  LOP3.LUT R140, R237.reuse, 0x16, R0.reuse, 0xfe, !PT ;  /* 0x00000016ed8c7812 */ /* 0x140fe400078efe00 */
[C-C-:B------:R-:W-:Y:S02]  /*ab40*/  LOP3.LUT R141, R237.reuse, 0x14, R0.reuse, 0xfe, !PT ;  /* 0x00000014ed8d7812 */ /* 0x140fe400078efe00 */
[C-C-:B------:R-:W-:Y:S02]  /*ab50*/  LOP3.LUT R142, R237.reuse, 0x12, R0.reuse, 0xfe, !PT ;  /* 0x00000012ed8e7812 */ /* 0x140fe400078efe00 */
[C-C-:B------:R-:W-:Y:S01]  /*ab60*/  LOP3.LUT R144, R237.reuse, 0x10, R0.reuse, 0xfe, !PT ;  /* 0x00000010ed907812 */ /* 0x140fe200078efe00 */
[----:B------:R-:W4:Y:S02]  /*ab70*/  @!P3 SYNCS.CCTL.IV [UR13+0xc000] ;  /* 0x00c00000ff00b9b1 */ /* 0x000f24000800000d */
[----:B----4-:R-:W-:Y:S01]  /*ab80*/  BAR.SYNC.DEFER_BLOCKING 0x0 ;  /* 0x0000000000007b1d */ /* 0x010fe20000010000 */
[----:B------:R-:W-:-:S02]  /*ab90*/  LOP3.LUT R143, R237, 0xe, R0, 0xfe, !PT ;  /* 0x0000000eed8f7812 */ /* 0x000fc400078efe00 */
[C-C-:B------:R-:W-:Y:S02]  /*aba0*/  LOP3.LUT R145, R237.reuse, 0xc, R0.reuse, 0xfe, !PT ;  /* 0x0000000ced917812 */ /* 0x140fe400078efe00 */
[C-C-:B------:R-:W-:Y:S02]  /*abb0*/  LOP3.LUT R146, R237.reuse, 0xa, R0.reuse, 0xfe, !PT ;  /* 0x0000000aed927812 */ /* 0x140fe400078efe00 */
[C-C-:B------:R-:W-:Y:S01]  /*abc0*/  LOP3.LUT R133, R237.reuse, 0x8, R0.reuse, 0xfe, !PT ;  /* 0x00000008ed857812 */ /* 0x140fe200078efe00 */
[----:B------:R-:W4:Y:S01]  /*abd0*/  LDTM.x128 R4, tmem[UR14] ;  /* 0x0000000e000479ee */ /* 0x000f2200083c0000 */
[C-C-:B------:R-:W-:Y:S02]  /*abe0*/  LOP3.LUT R3, R237.reuse, 0x6, R0.reuse, 0xfe, !PT ;  /* 0x00000006ed037812 */ /* 0x140fe400078efe00 */
[C-C-:B------:R-:W-:Y:S02]  /*abf0*/  LOP3.LUT R2, R237.reuse, 0x4, R0.reuse, 0xfe, !PT ;  /* 0x00000004ed027812 */ /* 0x140fe400078efe00 */
[----:B------:R-:W-:Y:S01]  /*ac00*/  LOP3.LUT R237, R237, 0x2, R0, 0xfe, !PT ;  /* 0x00000002eded7812 */ /* 0x000fe200078efe00 */
[----:B------:R-:W-:Y:S01]  /*ac10*/  IMAD R0, R162, 0x10, R161 ;  /* 0x00000010a2007824 */ /* 0x000fe200078e02a1 */
[----:B------:R-:W-:-:S02]  /*ac20*/  ISETP.GE.AND P0, PT, R240, UR10, PT ;  /* 0x0000000af0007c0c */ /* 0x000fc4000bf06270 */
[C---:B------:R-:W-:Y:S02]  /*ac30*/  LOP3.LUT R163, R147.reuse, 0xfe, RZ, 0xfc, !PT ;  /* 0x000000fe93a37812 */ /* 0x040fe400078efcff */
[----:B------:R-:W-:Y:S02]  /*ac40*/  ISETP.LT.AND P4, PT, R147, UR11, !P0 ;  /* 0x0000000b93007c0c */ /* 0x000fe4000c781270 */
[----:B------:R-:W-:Y:S01]  /*ac50*/  ISETP.LT.AND P1, PT, R163, UR5, !P0 ;  /* 0x00000005a3007c0c */ /* 0x000fe2000c721270 */
[----:B------:R-:W5:Y:S01]  /*ac60*/  LDCU UR5, c[0x0][0x39c] ;  /* 0x00007380ff0577ac */ /* 0x000f620008000800 */
[----:B------:R-:W0:Y:S01]  /*ac70*/  @!P3 SYNCS.CCTL.IV [UR13+0xc008] ;  /* 0x00c00800ff00b9b1 */ /* 0x000e22000800000d */
[----:B------:R-:W-:Y:S01]  /*ac80*/  NOP ;  /* 0x0000000000007918 */ /* 0x000fe20000000000 */
[----:B------:R-:W-:Y:S02]  /*ac90*/  ISETP.LT.AND P3, PT, R237, UR11, !P0 ;  /* 0x0000000bed007c0c */ /* 0x000fe4000c761270 */
[----:B----4-:R-:W-:-:S02]  /*aca0*/  F2FP.SATFINITE.E4M3.F32.PACK_AB_MERGE_C R4, R5, R4, RZ ;  /* 0x000000040504723e */ /* 0x010fc400048070ff */
[----:B------:R-:W-:Y:S02]  /*acb0*/  F2FP.SATFINITE.E4M3.F32.PACK_AB_MERGE_C R6, R7, R6, RZ ;  /* 0x000000060706723e */ /* 0x000fe400048070ff */
[----:B------:R-:W-:Y:S02]  /*acc0*/  F2FP.SATFINITE.E4M3.F32.PACK_AB_MERGE_C R8, R9, R8, RZ ;  /* 0x000000080908723e */ /* 0x000fe400048070ff */
[----:B------:R-:W-:Y:S02]  /*acd0*/  F2FP.SATFINITE.E4M3.F32.PACK_AB_MERGE_C R12, R13, R12, RZ ;  /* 0x0000000c0d0c723e */ /* 0x000fe400048070ff */
[----:B------:R-:W-:Y:S02]  /*ace0*/  F2FP.SATFINITE.E4M3.F32.PACK_AB_MERGE_C R14, R15, R14, RZ ;  /* 0x0000000e0f0e723e */ /* 0x000fe400048070ff */
[----:B------:R-:W-:Y:S02]  /*acf0*/  F2FP.SATFINITE.E4M3.F32.PACK_AB_MERGE_C R16, R17, R16, RZ ;  /* 0x000000101110723e */ /* 0x000fe400048070ff */
[----:B------:R-:W-:-:S02]  /*ad00*/  F2FP.SATFINITE.E4M3.F32.PACK_AB_MERGE_C R10, R11, R10, RZ ;  /* 0x0000000a0b0a723e */ /* 0x000fc400048070ff */
[----:B------:R-:W-:Y:S02]  /*ad10*/  F2FP.SATFINITE.E4M3.F32.PACK_AB_MERGE_C R18, R19, R18, RZ ;  /* 0x000000121312723e */ /* 0x000fe400048070ff */
[----:B------:R-:W-:Y:S02]  /*ad20*/  F2FP.SATFINITE.E4M3.F32.PACK_AB_MERGE_C R28, R29, R28, RZ ;  /* 0x0000001c1d1c723e */ /* 0x000fe400048070ff */
[----:B------:R-:W-:Y:S02]  /*ad30*/  F2FP.SATFINITE.E4M3.F32.PACK_AB_MERGE_C R19, R79, R78, RZ ;  /* 0x0000004e4f13723e */ /* 0x000fe400048070ff */
[----:B------:R-:W-:Y:S02]  /*ad40*/  F2FP.SATFINITE.E4M3.F32.PACK_AB_MERGE_C R11, R109, R108, RZ ;  /* 0x0000006c6d0b723e */ /* 0x000fe400048070ff */
[----:B------:R-:W-:Y:S02]  /*ad50*/  F2FP.SATFINITE.E4M3.F32.PACK_AB_MERGE_C R32, R33, R32, RZ ;  /* 0x000000202120723e */ /* 0x000fe400048070ff */
[----:B------:R-:W-:-:S02]  /*ad60*/  F2FP.SATFINITE.E4M3.F32.PACK_AB_MERGE_C R9, R127, R126, RZ ;  /* 0x0000007e7f09723e */ /* 0x000fc400048070ff */
[----:B------:R-:W-:Y:S02]  /*ad70*/  LOP3.LUT R29, R4, 0xffff, RZ, 0xc0, !PT ;  /* 0x0000ffff041d7812 */ /* 0x000fe400078ec0ff */
[----:B------:R-:W-:Y:S02]  /*ad80*/  LOP3.LUT R78, R6, 0xffff, RZ, 0xc0, !PT ;  /* 0x0000ffff064e7812 */ /* 0x000fe400078ec0ff */
[----:B------:R-:W-:Y:S02]  /*ad90*/  LOP3.LUT R108, R8, 0xffff, RZ, 0xc0, !PT ;  /* 0x0000ffff086c7812 */ /* 0x000fe400078ec0ff */
[----:B------:R-:W-:Y:S02]  /*ada0*/  LOP3.LUT R162, R16, 0xffff, RZ, 0xc0, !PT ;  /* 0x0000ffff10a27812 */ /* 0x000fe400078ec0ff */
[----:B------:R-:W-:Y:S02]  /*adb0*/  LOP3.LUT R33, R12, 0xffff, RZ, 0xc0, !PT ;  /* 0x0000ffff0c217812 */ /* 0x000fe400078ec0ff */
[----:B------:R-:W-:-:S02]  /*adc0*/  LOP3.LUT R126, R14, 0xffff, RZ, 0xc0, !PT ;  /* 0x0000ffff0e7e7812 */ /* 0x000fc400078ec0ff */
        /* <DEDUP_REMOVED lines=10> */
[----:B------:R-:W-:Y:S02]  /*ae70*/  PRMT R4, R108, 0x3340, R1 ;  /* 0x000033406c047816 */ /* 0x000fe40000000001 */
[----:B------:R-:W-:-:S02]  /*ae80*/  PRMT R5, R29, 0x3340, R78 ;  /* 0x000033401d057816 */ /* 0x000fc4000000004e */
[----:B------:R-:W-:Y:S02]  /*ae90*/  F2FP.SATFINITE.E4M3.F32.PACK_AB_MERGE_C R34, R35, R34, RZ ;  /* 0x000000222322723e */ /* 0x000fe400048070ff */
[----:B------:R-:W-:Y:S02]  /*aea0*/  PRMT R6, R162, 0x3340, R1 ;  /* 0x00003340a2067816 */ /* 0x000fe40000000001 */
[----:B------:R-:W-:Y:S02]  /*aeb0*/  PRMT R7, R33, 0x3340, R126 ;  /* 0x0000334021077816 */ /* 0x000fe4000000007e */
[----:B------:R-:W-:Y:S02]  /*aec0*/  F2FP.SATFINITE.E4M3.F32.PACK_AB_MERGE_C R16, R129, R128, RZ ;  /* 0x000000808110723e */ /* 0x000fe400048070ff */
[----:B------:R-:W-:Y:S02]  /*aed0*/  LOP3.LUT R35, R20, 0xffff, RZ, 0xc0, !PT ;  /* 0x0000ffff14237812 */ /* 0x000fe400078ec0ff */
[----:B------:R-:W-:-:S02]  /*aee0*/  LOP3.LUT R128, R22, 0xffff, RZ, 0xc0, !PT ;  /* 0x0000ffff16807812 */ /* 0x000fc400078ec0ff */
[----:B------:R-:W-:Y:S02]  /*aef0*/  LOP3.LUT R164, R24, 0xffff, RZ, 0xc0, !PT ;  /* 0x0000ffff18a47812 */ /* 0x000fe400078ec0ff */
[----:B------:R-:W-:Y:S02]  /*af00*/  LOP3.LUT R45, R28, 0xffff, RZ, 0xc0, !PT ;  /* 0x0000ffff1c2d7812 */ /* 0x000fe400078ec0ff */
[----:B------:R-:W-:Y:S02]  /*af10*/  LOP3.LUT R166, R30, 0xffff, RZ, 0xc0, !PT ;  /* 0x0000ffff1ea67812 */ /* 0x000fe400078ec0ff */
[----:B------:R-:W-:Y:S02]  /*af20*/  LOP3.LUT R168, R32, 0xffff, RZ, 0xc0, !PT ;  /* 0x0000ffff20a87812 */ /* 0x000fe400078ec0ff */
[----:B------:R-:W-:Y:S02]  /*af30*/  PRMT R4, R5, 0x5410, R4 ;  /* 0x0000541005047816 */ /* 0x000fe40000000004 */
[----:B------:R-:W-:-:S02]  /*af40*/  LOP3.LUT R47, R36, 0xffff, RZ, 0xc0, !PT ;  /* 0x0000ffff242f7812 */ /* 0x000fc400078ec0ff */
[----:B------:R-:W-:Y:S02]  /*af50*/  LOP3.LUT R170, R38, 0xffff, RZ, 0xc0, !PT ;  /* 0x0000ffff26aa7812 */ /* 0x000fe400078ec0ff */
[----:B------:R-:W-:Y:S02]  /*af60*/  LOP3.LUT R172, R40, 0xffff, RZ, 0xc0, !PT ;  /* 0x0000ffff28ac7812 */ /* 0x000fe400078ec0ff */
[----:B------:R-:W-:Y:S02]  /*af70*/  LOP3.LUT R49, R44, 0xffff, RZ, 0xc0, !PT ;  /* 0x0000ffff2c317812 */ /* 0x000fe400078ec0ff */
[----:B------:R-:W-:Y:S02]  /*af80*/  LOP3.LUT R174, R46, 0xffff, RZ, 0xc0, !PT ;  /* 0x0000ffff2eae7812 */ /* 0x000fe400078ec0ff */
[----:B------:R-:W-:Y:S02]  /*af90*/  LOP3.LUT R176, R48, 0xffff, RZ, 0xc0, !PT ;  /* 0x0000ffff30b07812 */ /* 0x000fe400078ec0ff */
[----:B------:R-:W-:-:S02]  /*afa0*/  F2FP.SATFINITE.E4M3.F32.PACK_AB_MERGE_C R52, R53, R52, RZ ;  /* 0x000000343534723e */ /* 0x000fc400048070ff */
[----:B------:R-:W-:Y:S02]  /*afb0*/  F2FP.SATFINITE.E4M3.F32.PACK_AB_MERGE_C R54, R55, R54, RZ ;  /* 0x000000363736723e */ /* 0x000fe400048070ff */
[----:B------:R-:W-:Y:S02]  /*afc0*/  F2FP.SATFINITE.E4M3.F32.PACK_AB_MERGE_C R56, R57, R56, RZ ;  /* 0x000000383938723e */ /* 0x000fe400048070ff */
[----:B------:R-:W-:Y:S02]  /*afd0*/  PRMT R5, R7, 0x5410, R6 ;  /* 0x0000541007057816 */ /* 0x000fe40000000006 */
[----:B------:R-:W-:Y:S02]  /*afe0*/  F2FP.SATFINITE.E4M3.F32.PACK_AB_MERGE_C R60, R61, R60, RZ ;  /* 0x0000003c3d3c723e */ /* 0x000fe400048070ff */
[----:B------:R-:W-:Y:S02]  /*aff0*/  F2FP.SATFINITE.E4M3.F32.PACK_AB_MERGE_C R62, R63, R62, RZ ;  /* 0x0000003e3f3e723e */ /* 0x000fe400048070ff */
[----:B------:R-:W-:-:S02]  /*b000*/  F2FP.SATFINITE.E4M3.F32.PACK_AB_MERGE_C R64, R65, R64, RZ ;  /* 0x000000404140723e */ /* 0x000fc400048070ff */
[--C-:B------:R-:W-:Y:S02]  /*b010*/  PRMT R6, R164, 0x3340, R1.reuse ;  /* 0x00003340a4067816 */ /* 0x100fe40000000001 */
[----:B------:R-:W-:Y:S02]  /*b020*/  PRMT R7, R35, 0x3340, R128 ;  /* 0x0000334023077816 */ /* 0x000fe40000000080 */
[----:B------:R-:W-:Y:S02]  /*b030*/  PRMT R8, R168, 0x3340, R1 ;  /* 0x00003340a8087816 */ /* 0x000fe40000000001 */
[----:B------:R-:W-:Y:S02]  /*b040*/  PRMT R13, R45, 0x3340, R166 ;  /* 0x000033402d0d7816 */ /* 0x000fe400000000a6 */
[----:B------:R-:W-:Y:S02]  /*b050*/  F2FP.SATFINITE.E4M3.F32.PACK_AB_MERGE_C R50, R51, R50, RZ ;  /* 0x000000323332723e */ /* 0x000fe400048070ff */
[----:B------:R-:W-:-:S02]  /*b060*/  F2FP.SATFINITE.E4M3.F32.PACK_AB_MERGE_C R68, R69, R68, RZ ;  /* 0x000000444544723e */ /* 0x000fc400048070ff */
[----:B------:R-:W-:Y:S02]  /*b070*/  F2FP.SATFINITE.E4M3.F32.PACK_AB_MERGE_C R70, R71, R70, RZ ;  /* 0x000000464746723e */ /* 0x000fe400048070ff */
[----:B------:R-:W-:Y:S02]  /*b080*/  F2FP.SATFINITE.E4M3.F32.PACK_AB_MERGE_C R72, R73, R72, RZ ;  /* 0x000000484948723e */ /* 0x000fe400048070ff */
[----:B------:R-:W-:Y:S02]  /*b090*/  F2FP.SATFINITE.E4M3.F32.PACK_AB_MERGE_C R76, R77, R76, RZ ;  /* 0x0000004c4d4c723e */ /* 0x000fe400048070ff */
[----:B------:R-:W-:Y:S02]  /*b0a0*/  F2FP.SATFINITE.E4M3.F32.PACK_AB_MERGE_C R80, R81, R80, RZ ;  /* 0x000000505150723e */ /* 0x000fe400048070ff */
[--C-:B------:R-:W-:Y:S02]  /*b0b0*/  PRMT R12, R172, 0x3340, R1.reuse ;  /* 0x00003340ac0c7816 */ /* 0x100fe40000000001 */
[----:B------:R-:W-:-:S02]  /*b0c0*/  PRMT R14, R176, 0x3340, R1 ;  /* 0x00003340b00e7816 */ /* 0x000fc40000000001 */
[----:B------:R-:W-:Y:S02]  /*b0d0*/  PRMT R15, R47, 0x3340, R170 ;  /* 0x000033402f0f7816 */ /* 0x000fe400000000aa */
[----:B------:R-:W-:Y:S02]  /*b0e0*/  PRMT R17, R49, 0x3340, R174 ;  /* 0x0000334031117816 */ /* 0x000fe400000000ae */
[----:B------:R-:W-:Y:S02]  /*b0f0*/  LOP3.LUT R51, R52, 0xffff, RZ, 0xc0, !PT ;  /* 0x0000ffff34337812 */ /* 0x000fe400078ec0ff */
[----:B------:R-:W-:Y:S02]  /*b100*/  LOP3.LUT R178, R54, 0xffff, RZ, 0xc0, !PT ;  /* 0x0000ffff36b27812 */ /* 0x000fe400078ec0ff */
[----:B------:R-:W-:Y:S02]  /*b110*/  LOP3.LUT R180, R56, 0xffff, RZ, 0xc0, !PT ;  /* 0x0000ffff38b47812 */ /* 0x000fe400078ec0ff */
[----:B------:R-:W-:-:S02]  /*b120*/  PRMT R6, R7, 0x5410, R6 ;  /* 0x0000541007067816 */ /* 0x000fc40000000006 */
[----:B------:R-:W-:Y:S02]  /*b130*/  LOP3.LUT R53, R60, 0xffff, RZ, 0xc0, !PT ;  /* 0x0000ffff3c357812 */ /* 0x000fe400078ec0ff */
[----:B------:R-:W-:Y:S02]  /*b140*/  LOP3.LUT R182, R62, 0xffff, RZ, 0xc0, !PT ;  /* 0x0000ffff3eb67812 */ /* 0x000fe400078ec0ff */
[----:B------:R-:W-:Y:S02]  /*b150*/  LOP3.LUT R64, R64, 0xffff, RZ, 0xc0, !PT ;  /* 0x0000ffff40407812 */ /* 0x000fe400078ec0ff */
[----:B------:R-:W-:Y:S02]  /*b160*/  F2FP.SATFINITE.E4M3.F32.PACK_AB_MERGE_C R84, R85, R84, RZ ;  /* 0x000000545554723e */ /* 0x000fe400048070ff */
[----:B------:R-:W-:Y:S02]  /*b170*/  F2FP.SATFINITE.E4M3.F32.PACK_AB_MERGE_C R86, R87, R86, RZ ;  /* 0x000000565756723e */ /* 0x000fe400048070ff */
[----:B------:R-:W-:-:S02]  /*b180*/  F2FP.SATFINITE.E4M3.F32.PACK_AB_MERGE_C R88, R89, R88, RZ ;  /* 0x000000585958723e */ /* 0x000fc400048070ff */
[----:B------:R-:W-:Y:S02]  /*b190*/  PRMT R7, R13, 0x5410, R8 ;  /* 0x000054100d077816 */ /* 0x000fe40000000008 */
[----:B------:R-:W-:Y:S02]  /*b1a0*/  PRMT R12, R15, 0x5410, R12 ;  /* 0x000054100f0c7816 */ /* 0x000fe4000000000c */
[----:B------:R-:W-:Y:S02]  /*b1b0*/  PRMT R13, R17, 0x5410, R14 ;  /* 0x00005410110d7816 */ /* 0x000fe4000000000e */
[----:B------:R-:W-:Y:S02]  /*b1c0*/  LOP3.LUT R68, R68, 0xffff, RZ, 0xc0, !PT ;  /* 0x0000ffff44447812 */ /* 0x000fe400078ec0ff */
[----:B------:R-:W-:Y:S02]  /*b1d0*/  LOP3.LUT R55, R70, 0xffff, RZ, 0xc0, !PT ;  /* 0x0000ffff46377812 */ /* 0x000fe400078ec0ff */
[----:B------:R-:W-:-:S02]  /*b1e0*/  LOP3.LUT R72, R72, 0xffff, RZ, 0xc0, !PT ;  /* 0x0000ffff48487812 */ /* 0x000fc400078ec0ff */
[----:B------:R-:W-:Y:S02]  /*b1f0*/  LOP3.LUT R38, R76, 0xffff, RZ, 0xc0, !PT ;  /* 0x0000ffff4c267812 */ /* 0x000fe400078ec0ff */
[----:B------:R-:W-:Y:S02]  /*b200*/  LOP3.LUT R19, R19, 0xffff, RZ, 0xc0, !PT ;  /* 0x0000ffff13137812 */ /* 0x000fe400078ec0ff */
[----:B------:R-:W-:Y:S02]  /*b210*/  LOP3.LUT R40, R80, 0xffff, RZ, 0xc0, !PT ;  /* 0x0000ffff50287812 */ /* 0x000fe400078ec0ff */
[----:B------:R-:W-:Y:S02]  /*b220*/  F2FP.SATFINITE.E4M3.F32.PACK_AB_MERGE_C R92, R93, R92, RZ ;  /* 0x0000005c5d5c723e */ /* 0x000fe400048070ff */
[----:B------:R-:W-:Y:S02]  /*b230*/  F2FP.SATFINITE.E4M3.F32.PACK_AB_MERGE_C R94, R95, R94, RZ ;  /* 0x0000005e5f5e723e */ /* 0x000fe400048070ff */
[----:B------:R-:W-:-:S02]  /*b240*/  F2FP.SATFINITE.E4M3.F32.PACK_AB_MERGE_C R96, R97, R96, RZ ;  /* 0x000000606160723e */ /* 0x000fc400048070ff */
[----:B------:R-:W-:Y:S02]  /*b250*/  F2FP.SATFINITE.E4M3.F32.PACK_AB_MERGE_C R100, R101, R100, RZ ;  /* 0x000000646564723e */ /* 0x000fe400048070ff */
[----:B------:R-:W-:Y:S02]  /*b260*/  F2FP.SATFINITE.E4M3.F32.PACK_AB_MERGE_C R102, R103, R102, RZ ;  /* 0x000000666766723e */ /* 0x000fe400048070ff */
[----:B------:R-:W-:Y:S02]  /*b270*/  F2FP.SATFINITE.E4M3.F32.PACK_AB_MERGE_C R104, R105, R104, RZ ;  /* 0x000000686968723e */ /* 0x000fe400048070ff */
[----:B------:R-:W-:Y:S02]  /*b280*/  PRMT R14, R180, 0x3340, R1 ;  /* 0x00003340b40e7816 */ /* 0x000fe40000000001 */
[----:B------:R-:W-:Y:S02]  /*b290*/  PRMT R15, R51, 0x3340, R178 ;  /* 0x00003340330f7816 */ /* 0x000fe400000000b2 */
[----:B------:R-:W-:-:S02]  /*b2a0*/  F2FP.SATFINITE.E4M3.F32.PACK_AB_MERGE_C R110, R111, R110, RZ ;  /* 0x0000006e6f6e723e */ /* 0x000fc400048070ff */
[----:B------:R-:W-:Y:S02]  /*b2b0*/  F2FP.SATFINITE.E4M3.F32.PACK_AB_MERGE_C R112, R113, R112, RZ ;  /* 0x000000707170723e */ /* 0x000fe400048070ff */
[----:B------:R-:W-:Y:S02]  /*b2c0*/  PRMT R8, R64, 0x3340, R1 ;  /* 0x0000334040087816 */ /* 0x000fe40000000001 */
[----:B------:R-:W-:Y:S02]  /*b2d0*/  PRMT R17, R53, 0x3340, R182 ;  /* 0x0000334035117816 */ /* 0x000fe400000000b6 */
[----:B------:R-:W-:Y:S02]  /*b2e0*/  LOP3.LUT R84, R84, 0xffff, RZ, 0xc0, !PT ;  /* 0x0000ffff54547812 */ /* 0x000fe400078ec0ff */
[----:B------:R-:W-:Y:S02]  /*b2f0*/  LOP3.LUT R57, R86, 0xffff, RZ, 0xc0, !PT ;  /* 0x0000ffff56397812 */ /* 0x000fe400078ec0ff */
[----:B------:R-:W-:-:S02]  /*b300*/  LOP3.LUT R88, R88, 0xffff, RZ, 0xc0, !PT ;  /* 0x0000ffff58587812 */ /* 0x000fc400078ec0ff */
[----:B------:R-:W-:Y:S02]  /*b310*/  F2FP.SATFINITE.E4M3.F32.PACK_AB_MERGE_C R58, R59, R58, RZ ;  /* 0x0000003a3b3a723e */ /* 0x000fe400048070ff */
[--C-:B------:R-:W-:Y:S02]  /*b320*/  PRMT R22, R72, 0x3340, R1.reuse ;  /* 0x0000334048167816 */ /* 0x100fe40000000001 */
[----:B------:R-:W-:Y:S02]  /*b330*/  PRMT R23, R40, 0x3340, R1 ;  /* 0x0000334028177816 */ /* 0x000fe40000000001 */
[----:B------:R-:W-:Y:S02]  /*b340*/  PRMT R21, R68, 0x3340, R55 ;  /* 0x0000334044157816 */ /* 0x000fe40000000037 */
[----:B------:R-:W-:Y:S02]  /*b350*/  PRMT R20, R38, 0x3340, R19 ;  /* 0x0000334026147816 */ /* 0x000fe40000000013 */
[----:B------:R-:W-:-:S02]  /*b360*/  PRMT R14, R15, 0x5410, R14 ;  /* 0x000054100f0e7816 */ /* 0x000fc4000000000e */
[----:B------:R-:W-:Y:S02]  /*b370*/  LOP3.LUT R92, R92, 0xffff, RZ, 0xc0, !PT ;  /* 0x0000ffff5c5c7812 */ /* 0x000fe400078ec0ff */
[----:B------:R-:W-:Y:S02]  /*b380*/  LOP3.LUT R59, R94, 0xffff, RZ, 0xc0, !PT ;  /* 0x0000ffff5e3b7812 */ /* 0x000fe400078ec0ff */
[----:B------:R-:W-:Y:S02]  /*b390*/  LOP3.LUT R96, R96, 0xffff, RZ, 0xc0, !PT ;  /* 0x0000ffff60607812 */ /* 0x000fe400078ec0ff */
[----:B------:R-:W-:Y:S02]  /*b3a0*/  LOP3.LUT R100, R100, 0xffff, RZ, 0xc0, !PT ;  /* 0x0000ffff64647812 */ /* 0x000fe400078ec0ff */
[----:B------:R-:W-:Y:S02]  /*b3b0*/  LOP3.LUT R61, R102, 0xffff, RZ, 0xc0, !PT ;  /* 0x0000ffff663d7812 */ /* 0x000fe400078ec0ff */
[----:B------:R-:W-:-:S02]  /*b3c0*/  LOP3.LUT R104, R104, 0xffff, RZ, 0xc0, !PT ;  /* 0x0000ffff68687812 */ /* 0x000fc400078ec0ff */
[----:B------:R-:W-:Y:S02]  /*b3d0*/  F2FP.SATFINITE.E4M3.F32.PACK_AB_MERGE_C R26, R27, R26, RZ ;  /* 0x0000001a1b1a723e */ /* 0x000fe400048070ff */
[----:B------:R-:W-:Y:S02]  /*b3e0*/  PRMT R15, R17, 0x5410, R8 ;  /* 0x00005410110f7816 */ /* 0x000fe40000000008 */
[----:B------:R-:W-:Y:S02]  /*b3f0*/  LOP3.LUT R11, R11, 0xffff, RZ, 0xc0, !PT ;  /* 0x0000ffff0b0b7812 */ /* 0x000fe400078ec0ff */
[----:B------:R-:W-:Y:S02]  /*b400*/  LOP3.LUT R28, R110, 0xffff, RZ, 0xc0, !PT ;  /* 0x0000ffff6e1c7812 */ /* 0x000fe400078ec0ff */
[----:B------:R-:W-:Y:S02]  /*b410*/  LOP3.LUT R32, R112, 0xffff, RZ, 0xc0, !PT ;  /* 0x0000ffff70207812 */ /* 0x000fe400078ec0ff */
[----:B------:R-:W-:-:S02]  /*b420*/  PRMT R27, R88, 0x3340, R1 ;  /* 0x00003340581b7816 */ /* 0x000fc40000000001 */
[----:B------:R-:W-:Y:S02]  /*b430*/  PRMT R8, R84, 0x3340, R57 ;  /* 0x0000334054087816 */ /* 0x000fe40000000039 */
[----:B------:R-:W-:Y:S02]  /*b440*/  F2FP.SATFINITE.E4M3.F32.PACK_AB_MERGE_C R116, R117, R116, RZ ;  /* 0x000000747574723e */ /* 0x000fe400048070ff */
[----:B------:R-:W-:Y:S02]  /*b450*/  F2FP.SATFINITE.E4M3.F32.PACK_AB_MERGE_C R118, R119, R118, RZ ;  /* 0x000000767776723e */ /* 0x000fe400048070ff */
[----:B------:R-:W-:Y:S02]  /*b460*/  F2FP.SATFINITE.E4M3.F32.PACK_AB_MERGE_C R120, R121, R120, RZ ;  /* 0x000000787978723e */ /* 0x000fe400048070ff */
[----:B------:R-:W-:Y:S02]  /*b470*/  F2FP.SATFINITE.E4M3.F32.PACK_AB_MERGE_C R124, R125, R124, RZ ;  /* 0x0000007c7d7c723e */ /* 0x000fe400048070ff */
[----:B------:R-:W-:-:S02]  /*b480*/  PRMT R22, R21, 0x5410, R22 ;  /* 0x0000541015167816 */ /* 0x000fc40000000016 */
[----:B------:R-:W-:Y:S02]  /*b490*/  PRMT R23, R20, 0x5410, R23 ;  /* 0x0000541014177816 */ /* 0x000fe40000000017 */
[--C-:B------:R-:W-:Y:S02]  /*b4a0*/  PRMT R30, R96, 0x3340, R1.reuse ;  /* 0x00003340601e7816 */ /* 0x100fe40000000001 */
[----:B------:R-:W-:Y:S02]  /*b4b0*/  PRMT R21, R104, 0x3340, R1 ;  /* 0x0000334068157816 */ /* 0x000fe40000000001 */
[----:B------:R-:W-:Y:S02]  /*b4c0*/  PRMT R17, R92, 0x3340, R59 ;  /* 0x000033405c117816 */ /* 0x000fe4000000003b */
[----:B------:R-:W-:Y:S02]  /*b4d0*/  PRMT R20, R100, 0x3340, R61 ;  /* 0x0000334064147816 */ /* 0x000fe4000000003d */
[----:B------:R-:W-:-:S02]  /*b4e0*/  PRMT R24, R32, 0x3340, R1 ;  /* 0x0000334020187816 */ /* 0x000fc40000000001 */
[----:B------:R-:W-:Y:S02]  /*b4f0*/  PRMT R25, R11, 0x3340, R28 ;  /* 0x000033400b197816 */ /* 0x000fe4000000001c */
[----:B------:R-:W-:Y:S02]  /*b500*/  PRMT R27, R8, 0x5410, R27 ;  /* 0x00005410081b7816 */ /* 0x000fe4000000001b */
[----:B------:R-:W-:Y:S02]  /*b510*/  LOP3.LUT R116, R116, 0xffff, RZ, 0xc0, !PT ;  /* 0x0000ffff74747812 */ /* 0x000fe400078ec0ff */
[----:B------:R-:W-:Y:S02]  /*b520*/  LOP3.LUT R63, R118, 0xffff, RZ, 0xc0, !PT ;  /* 0x0000ffff763f7812 */ /* 0x000fe400078ec0ff */
[----:B------:R-:W-:Y:S02]  /*b530*/  LOP3.LUT R120, R120, 0xffff, RZ, 0xc0, !PT ;  /* 0x0000ffff78787812 */ /* 0x000fe400078ec0ff */
[----:B------:R-:W-:-:S02]  /*b540*/  LOP3.LUT R8, R124, 0xffff, RZ, 0xc0, !PT ;  /* 0x0000ffff7c087812 */ /* 0x000fc400078ec0ff */
[----:B------:R-:W-:Y:S02]  /*b550*/  LOP3.LUT R9, R9, 0xffff, RZ, 0xc0, !PT ;  /* 0x0000ffff09097812 */ /* 0x000fe400078ec0ff */
[----:B------:R-:W-:Y:S02]  /*b560*/  LOP3.LUT R16, R16, 0xffff, RZ, 0xc0, !PT ;  /* 0x0000ffff10107812 */ /* 0x000fe400078ec0ff */
[----:B------:R-:W-:Y:S02]  /*b570*/  PRMT R30, R17, 0x5410, R30 ;  /* 0x00005410111e7816 */ /* 0x000fe4000000001e */
[----:B------:R-:W-:Y:S02]  /*b580*/  PRMT R21, R20, 0x5410, R21 ;  /* 0x0000541014157816 */ /* 0x000fe40000000015 */
[----:B------:R-:W-:Y:S02]  /*b590*/  PRMT R20, R25, 0x5410, R24 ;  /* 0x0000541019147816 */ /* 0x000fe40000000018 */
[----:B------:R-:W-:-:S02]  /*b5a0*/  SHF.R.U32.HI R17, RZ, 0x8, R29 ;  /* 0x00000008ff117819 */ /* 0x000fc4000001161d */
[----:B------:R-:W-:Y:S02]  /*b5b0*/  SHF.R.U32.HI R24, RZ, 0x8, R78 ;  /* 0x00000008ff187819 */ /* 0x000fe4000001164e */
[----:B------:R-:W-:Y:S02]  /*b5c0*/  SHF.R.U32.HI R25, RZ, 0x8, R108 ;  /* 0x00000008ff197819 */ /* 0x000fe4000001166c */
[--C-:B------:R-:W-:Y:S02]  /*b5d0*/  PRMT R29, R120, 0x3340, R1.reuse ;  /* 0x00003340781d7816 */ /* 0x100fe40000000001 */
[----:B------:R-:W-:Y:S02]  /*b5e0*/  PRMT R31, R16, 0x3340, R1 ;  /* 0x00003340101f7816 */ /* 0x000fe40000000001 */
[----:B------:R-:W-:Y:S02]  /*b5f0*/  PRMT R46, R116, 0x3340, R63 ;  /* 0x00003340742e7816 */ /* 0x000fe4000000003f */
[----:B------:R-:W-:-:S02]  /*b600*/  PRMT R48, R8, 0x3340, R9 ;  /* 0x0000334008307816 */ /* 0x000fc40000000009 */
[----:B------:R-:W-:Y:S02]  /*b610*/  LOP3.LUT R44, R17, 0xffff, RZ, 0xc0, !PT ;  /* 0x0000ffff112c7812 */ /* 0x000fe400078ec0ff */
[----:B------:R-:W-:Y:S02]  /*b620*/  LOP3.LUT R17, R24, 0xffff, RZ, 0xc0, !PT ;  /* 0x0000ffff18117812 */ /* 0x000fe400078ec0ff */
[----:B------:R-:W-:Y:S02]  /*b630*/  LOP3.LUT R36, R25, 0xffff, RZ, 0xc0, !PT ;  /* 0x0000ffff19247812 */ /* 0x000fe400078ec0ff */
[----:B------:R-:W-:Y:S02]  /*b640*/  PRMT R25, R46, 0x5410, R29 ;  /* 0x000054102e197816 */ /* 0x000fe4000000001d */
[----:B------:R-:W-:Y:S02]  /*b650*/  PRMT R24, R48, 0x5410, R31 ;  /* 0x0000541030187816 */ /* 0x000fe4000000001f */
[----:B------:R-:W-:-:S02]  /*b660*/  SHF.R.U32.HI R29, RZ, 0x8, R33 ;  /* 0x00000008ff1d7819 */ /* 0x000fc40000011621 */
[----:B------:R-:W-:Y:S02]  /*b670*/  SHF.R.U32.HI R31, RZ, 0x8, R126 ;  /* 0x00000008ff1f7819 */ /* 0x000fe4000001167e */
[----:B------:R-:W-:Y:S02]  /*b680*/  SHF.R.U32.HI R35, RZ, 0x8, R35 ;  /* 0x00000008ff237819 */ /* 0x000fe40000011623 */
[----:B------:R-:W-:Y:S02]  /*b690*/  SHF.R.U32.HI R37, RZ, 0x8, R128 ;  /* 0x00000008ff257819 */ /* 0x000fe40000011680 */
[----:B------:R-:W-:Y:S02]  /*b6a0*/  LOP3.LUT R46, R29, 0xffff, RZ, 0xc0, !PT ;  /* 0x0000ffff1d2e7812 */ /* 0x000fe400078ec0ff */
[----:B------:R-:W-:Y:S02]  /*b6b0*/  LOP3.LUT R31, R31, 0xffff, RZ, 0xc0, !PT ;  /* 0x0000ffff1f1f7812 */ /* 0x000fe400078ec0ff */
[----:B------:R-:W-:-:S02]  /*b6c0*/  LOP3.LUT R52, R35, 0xffff, RZ, 0xc0, !PT ;  /* 0x0000ffff23347812 */ /* 0x000fc400078ec0ff */
[----:B------:R-:W-:Y:S02]  /*b6d0*/  LOP3.LUT R37, R37, 0xffff, RZ, 0xc0, !PT ;  /* 0x0000ffff25257812 */ /* 0x000fe400078ec0ff */
[----:B------:R-:W-:Y:S02]  /*b6e0*/  PRMT R41, R46, 0x3340, R31 ;  /* 0x000033402e297816 */ /* 0x000fe4000000001f */
[----:B------:R-:W-:Y:S02]  /*b6f0*/  SHF.R.U32.HI R29, RZ, 0x8, R45 ;  /* 0x00000008ff1d7819 */ /* 0x000fe4000001162d */
[----:B------:R-:W-:Y:S02]  /*b700*/  SHF.R.U32.HI R31, RZ, 0x8, R166 ;  /* 0x00000008ff1f7819 */ /* 0x000fe400000116a6 */
[----:B------:R-:W-:Y:S02]  /*b710*/  F2FP.SATFINITE.E4M3.F32.PACK_AB_MERGE_C R42, R43, R42, RZ ;  /* 0x0000002a2b2a723e */ /* 0x000fe400048070ff */
[----:B------:R-:W-:-:S02]  /*b720*/  PRMT R43, R52, 0x3340, R37 ;  /* 0x00003340342b7816 */ /* 0x000fc40000000025 */
[----:B------:R-:W-:Y:S02]  /*b730*/  SHF.R.U32.HI R35, RZ, 0x8, R47 ;  /* 0x00000008ff237819 */ /* 0x000fe4000001162f */
[----:B------:R-:W-:Y:S02]  /*b740*/  SHF.R.U32.HI R37, RZ, 0x8, R170 ;  /* 0x00000008ff257819 */ /* 0x000fe400000116aa */
[----:B------:R-:W-:Y:S02]  /*b750*/  LOP3.LUT R52, R29, 0xffff, RZ, 0xc0, !PT ;  /* 0x0000ffff1d347812 */ /* 0x000fe400078ec0ff */
[----:B------:R-:W-:Y:S02]  /*b760*/  LOP3.LUT R31, R31, 0xffff, RZ, 0xc0, !PT ;  /* 0x0000ffff1f1f7812 */ /* 0x000fe400078ec0ff */
[----:B------:R-:W-:Y:S02]  /*b770*/  SHF.R.U32.HI R39, RZ, 0x8, R164 ;  /* 0x00000008ff277819 */ /* 0x000fe400000116a4 */
[----:B------:R-:W-:-:S02]  /*b780*/  LOP3.LUT R56, R35, 0xffff, RZ, 0xc0, !PT ;  /* 0x0000ffff23387812 */ /* 0x000fc400078ec0ff */
[----:B------:R-:W-:Y:S02]  /*b790*/  LOP3.LUT R37, R37, 0xffff, RZ, 0xc0, !PT ;  /* 0x0000ffff25257812 */ /* 0x000fe400078ec0ff */
[----:B------:R-:W-:Y:S02]  /*b7a0*/  PRMT R45, R52, 0x3340, R31 ;  /* 0x00003340342d7816 */ /* 0x000fe4000000001f */
[----:B------:R-:W-:Y:S02]  /*b7b0*/  SHF.R.U32.HI R33, RZ, 0x8, R162 ;  /* 0x00000008ff217819 */ /* 0x000fe400000116a2 */
[----:B------:R-:W-:Y:S02]  /*b7c0*/  SHF.R.U32.HI R29, RZ, 0x8, R49 ;  /* 0x00000008ff1d7819 */ /* 0x000fe40000011631 */
[----:B------:R-:W-:Y:S02]  /*b7d0*/  SHF.R.U32.HI R31, RZ, 0x8, R174 ;  /* 0x00000008ff1f7819 */ /* 0x000fe400000116ae */
[----:B------:R-:W-:-:S02]  /*b7e0*/  LOP3.LUT R48, R39, 0xffff, RZ, 0xc0, !PT ;  /* 0x0000ffff27307812 */ /* 0x000fc400078ec0ff */
[----:B------:R-:W-:Y:S02]  /*b7f0*/  SHF.R.U32.HI R39, RZ, 0x8, R172 ;  /* 0x00000008ff277819 */ /* 0x000fe400000116ac */
[----:B------:R-:W-:Y:S02]  /*b800*/  PRMT R17, R44, 0x3340, R17 ;  /* 0x000033402c117816 */ /* 0x000fe40000000011 */
[----:B------:R-:W-:Y:S02]  /*b810*/  PRMT R47, R56, 0x3340, R37 ;  /* 0x00003340382f7816 */ /* 0x000fe40000000025 */
[----:B------:R-:W-:Y:S02]  /*b820*/  LOP3.LUT R44, R33, 0xffff, RZ, 0xc0, !PT ;  /* 0x0000ffff212c7812 */ /* 0x000fe400078ec0ff */
[----:B------:R-:W-:Y:S02]  /*b830*/  SHF.R.U32.HI R35, RZ, 0x8, R51 ;  /* 0x00000008ff237819 */ /* 0x000fe40000011633 */
[----:B------:R-:W-:-:S02]  /*b840*/  SHF.R.U32.HI R37, RZ, 0x8, R178 ;  /* 0x00000008ff257819 */ /* 0x000fc400000116b2 */
[----:B------:R-:W-:Y:S02]  /*b850*/  LOP3.LUT R56, R29, 0xffff, RZ, 0xc0, !PT ;  /* 0x0000ffff1d387812 */ /* 0x000fe400078ec0ff */
[----:B------:R-:W-:Y:S02]  /*b860*/  LOP3.LUT R31, R31, 0xffff, RZ, 0xc0, !PT ;  /* 0x0000ffff1f1f7812 */ /* 0x000fe400078ec0ff */
[----:B------:R-:W-:Y:S02]  /*b870*/  SHF.R.U32.HI R33, RZ, 0x8, R168 ;  /* 0x00000008ff217819 */ /* 0x000fe400000116a8 */
[----:B------:R-:W-:Y:S02]  /*b880*/  LOP3.LUT R54, R39, 0xffff, RZ, 0xc0, !PT ;  /* 0x0000ffff27367812 */ /* 0x000fe400078ec0ff */
[----:B------:R-:W-:Y:S02]  /*b890*/  SHF.R.U32.HI R39, RZ, 0x8, R180 ;  /* 0x00000008ff277819 */ /* 0x000fe400000116b4 */
[----:B------:R-:W-:-:S02]  /*b8a0*/  LOP3.LUT R62, R35, 0xffff, RZ, 0xc0, !PT ;  /* 0x0000ffff233e7812 */ /* 0x000fc400078ec0ff */
[----:B------:R-:W-:Y:S02]  /*b8b0*/  LOP3.LUT R37, R37, 0xffff, RZ, 0xc0, !PT ;  /* 0x0000ffff25257812 */ /* 0x000fe400078ec0ff */
[----:B------:R-:W-:Y:S02]  /*b8c0*/  PRMT R49, R56, 0x3340, R31 ;  /* 0x0000334038317816 */ /* 0x000fe4000000001f */
[----:B------:R-:W-:Y:S02]  /*b8d0*/  LOP3.LUT R46, R33, 0xffff, RZ, 0xc0, !PT ;  /* 0x0000ffff212e7812 */ /* 0x000fe400078ec0ff */
[----:B------:R-:W-:Y:S02]  /*b8e0*/  SHF.R.U32.HI R29, RZ, 0x8, R53 ;  /* 0x00000008ff1d7819 */ /* 0x000fe40000011635 */
[----:B------:R-:W-:Y:S02]  /*b8f0*/  SHF.R.U32.HI R31, RZ, 0x8, R182 ;  /* 0x00000008ff1f7819 */ /* 0x000fe400000116b6 */
[----:B------:R-:W-:-:S02]  /*b900*/  SHF.R.U32.HI R33, RZ, 0x8, R176 ;  /* 0x00000008ff217819 */ /* 0x000fc400000116b0 */
[----:B------:R-:W-:Y:S02]  /*b910*/  LOP3.LUT R60, R39, 0xffff, RZ, 0xc0, !PT ;  /* 0x0000ffff273c7812 */ /* 0x000fe400078ec0ff */
[----:B------:R-:W-:Y:S02]  /*b920*/  PRMT R51, R62, 0x3340, R37 ;  /* 0x000033403e337816 */ /* 0x000fe40000000025 */
[----:B------:R-:W-:Y:S02]  /*b930*/  SHF.R.U32.HI R39, RZ, 0x8, R72 ;  /* 0x00000008ff277819 */ /* 0x000fe40000011648 */
[----:B------:R-:W-:Y:S02]  /*b940*/  SHF.R.U32.HI R35, RZ, 0x8, R68 ;  /* 0x00000008ff237819 */ /* 0x000fe40000011644 */
[----:B------:R-:W-:Y:S02]  /*b950*/  SHF.R.U32.HI R37, RZ, 0x8, R55 ;  /* 0x00000008ff257819 */ /* 0x000fe40000011637 */
[----:B------:R-:W-:-:S02]  /*b960*/  LOP3.LUT R62, R29, 0xffff, RZ, 0xc0, !PT ;  /* 0x0000ffff1d3e7812 */ /* 0x000fc400078ec0ff */
[----:B------:R-:W-:Y:S02]  /*b970*/  LOP3.LUT R31, R31, 0xffff, RZ, 0xc0, !PT ;  /* 0x0000ffff1f1f7812 */ /* 0x000fe400078ec0ff */
[----:B------:R-:W-:Y:S02]  /*b980*/  LOP3.LUT R52, R33, 0xffff, RZ, 0xc0, !PT ;  /* 0x0000ffff21347812 */ /* 0x000fe400078ec0ff */
[----:B------:R-:W-:Y:S02]  /*b990*/  SHF.R.U32.HI R38, RZ, 0x8, R38 ;  /* 0x00000008ff267819 */ /* 0x000fe40000011626 */
[----:B------:R-:W-:Y:S02]  /*b9a0*/  SHF.R.U32.HI R19, RZ, 0x8, R19 ;  /* 0x00000008ff137819 */ /* 0x000fe40000011613 */
[----:B------:R-:W-:Y:S02]  /*b9b0*/  SHF.R.U32.HI R33, RZ, 0x8, R64 ;  /* 0x00000008ff217819 */ /* 0x000fe40000011640 */
[----:B------:R-:W-:-:S02]  /*b9c0*/  LOP3.LUT R64, R39, 0xffff, RZ, 0xc0, !PT ;  /* 0x0000ffff27407812 */ /* 0x000fc400078ec0ff */
[----:B------:R-:W-:Y:S02]  /*b9d0*/  LOP3.LUT R68, R35, 0xffff, RZ, 0xc0, !PT ;  /* 0x0000ffff23447812 */ /* 0x000fe400078ec0ff */
[----:B------:R-:W-:Y:S02]  /*b9e0*/  LOP3.LUT R37, R37, 0xffff, RZ, 0xc0, !PT ;  /* 0x0000ffff25257812 */ /* 0x000fe400078ec0ff */
[----:B------:R-:W-:Y:S02]  /*b9f0*/  PRMT R39, R62, 0x3340, R31 ;  /* 0x000033403e277816 */ /* 0x000fe4000000001f */
[----:B------:R-:W-:Y:S02]  /*ba00*/  SHF.R.U32.HI R29, RZ, 0x8, R84 ;  /* 0x00000008ff1d7819 */ /* 0x000fe40000011654 */
[----:B------:R-:W-:Y:S02]  /*ba10*/  SHF.R.U32.HI R31, RZ, 0x8, R57 ;  /* 0x00000008ff1f7819 */ /* 0x000fe40000011639 */
[----:B------:R-:W-:-:S02]  /*ba20*/  LOP3.LUT R38, R38, 0xffff, RZ, 0xc0, !PT ;  /* 0x0000ffff26267812 */ /* 0x000fc400078ec0ff */
[----:B------:R-:W-:Y:S02]  /*ba30*/  LOP3.LUT R19, R19, 0xffff, RZ, 0xc0, !PT ;  /* 0x0000ffff13137812 */ /* 0x000fe400078ec0ff */
[----:B------:R-:W-:Y:S02]  /*ba40*/  LOP3.LUT R56, R33, 0xffff, RZ, 0xc0, !PT ;  /* 0x0000ffff21387812 */ /* 0x000fe400078ec0ff */
[----:B------:R-:W-:Y:S02]  /*ba50*/  PRMT R53, R68, 0x3340, R37 ;  /* 0x0000334044357816 */ /* 0x000fe40000000025 */
[----:B------:R-:W-:Y:S02]  /*ba60*/  SHF.R.U32.HI R33, RZ, 0x8, R88 ;  /* 0x00000008ff217819 */ /* 0x000fe40000011658 */
[----:B------:R-:W-:Y:S02]  /*ba70*/  LOP3.LUT R68, R29, 0xffff, RZ, 0xc0, !PT ;  /* 0x0000ffff1d447812 */ /* 0x000fe400078ec0ff */
[----:B------:R-:W-:-:S02]  /*ba80*/  LOP3.LUT R31, R31, 0xffff, RZ, 0xc0, !PT ;  /* 0x0000ffff1f1f7812 */ /* 0x000fc400078ec0ff */
[----:B------:R-:W-:Y:S02]  /*ba90*/  PRMT R55, R38, 0x3340, R19 ;  /* 0x0000334026377816 */ /* 0x000fe40000000013 */
[----:B------:R-:W-:Y:S02]  /*baa0*/  SHF.R.U32.HI R19, RZ, 0x8, R92 ;  /* 0x00000008ff137819 */ /* 0x000fe4000001165c */
[----:B------:R-:W-:Y:S02]  /*bab0*/  SHF.R.U32.HI R29, RZ, 0x8, R59 ;  /* 0x00000008ff1d7819 */ /* 0x000fe4000001163b */
[----:B------:R-:W-:Y:S02]  /*bac0*/  LOP3.LUT R62, R33, 0xffff, RZ, 0xc0, !PT ;  /* 0x0000ffff213e7812 */ /* 0x000fe400078ec0ff */
[----:B------:R-:W-:Y:S02]  /*bad0*/  PRMT R57, R68, 0x3340, R31 ;  /* 0x0000334044397816 */ /* 0x000fe4000000001f */
[----:B------:R-:W-:-:S02]  /*bae0*/  SHF.R.U32.HI R33, RZ, 0x8, R100 ;  /* 0x00000008ff217819 */ /* 0x000fc40000011664 */
[----:B------:R-:W-:Y:S02]  /*baf0*/  SHF.R.U32.HI R35, RZ, 0x8, R61 ;  /* 0x00000008ff237819 */ /* 0x000fe4000001163d */
[----:B------:R-:W-:Y:S02]  /*bb00*/  LOP3.LUT R68, R19, 0xffff, RZ, 0xc0, !PT ;  /* 0x0000ffff13447812 */ /* 0x000fe400078ec0ff */
[----:B------:R-:W-:Y:S02]  /*bb10*/  LOP3.LUT R29, R29, 0xffff, RZ, 0xc0, !PT ;  /* 0x0000ffff1d1d7812 */ /* 0x000fe400078ec0ff */
[----:B------:R-:W-:Y:S02]  /*bb20*/  LOP3.LUT R72, R33, 0xffff, RZ, 0xc0, !PT ;  /* 0x0000ffff21487812 */ /* 0x000fe400078ec0ff */
[----:B------:R-:W-:Y:S02]  /*bb30*/  LOP3.LUT R35, R35, 0xffff, RZ, 0xc0, !PT ;  /* 0x0000ffff23237812 */ /* 0x000fe400078ec0ff */
[----:B------:R-:W-:-:S02]  /*bb40*/  PRMT R33, R68, 0x3340, R29 ;  /* 0x0000334044217816 */ /* 0x000fc4000000001d */
[----:B------:R-:W-:Y:S02]  /*bb50*/  SHF.R.U32.HI R19, RZ, 0x8, R116 ;  /* 0x00000008ff137819 */ /* 0x000fe40000011674 */
[----:B------:R-:W-:Y:S02]  /*bb60*/  SHF.R.U32.HI R11, RZ, 0x8, R11 ;  /* 0x00000008ff0b7819 */ /* 0x000fe4000001160b */
[----:B------:R-:W-:Y:S02]  /*bb70*/  SHF.R.U32.HI R28, RZ, 0x8, R28 ;  /* 0x00000008ff1c7819 */ /* 0x000fe4000001161c */
[----:B------:R-:W-:Y:S02]  /*bb80*/  SHF.R.U32.HI R29, RZ, 0x8, R63 ;  /* 0x00000008ff1d7819 */ /* 0x000fe4000001163f */
[----:B------:R-:W-:Y:S02]  /*bb90*/  PRMT R35, R72, 0x3340, R35 ;  /* 0x0000334048237816 */ /* 0x000fe40000000023 */
[----:B------:R-:W-:-:S02]  /*bba0*/  LOP3.LUT R72, R19, 0xffff, RZ, 0xc0, !PT ;  /* 0x0000ffff13487812 */ /* 0x000fc400078ec0ff */
[----:B------:R-:W-:Y:S02]  /*bbb0*/  LOP3.LUT R11, R11, 0xffff, RZ, 0xc0, !PT ;  /* 0x0000ffff0b0b7812 */ /* 0x000fe400078ec0ff */
[----:B------:R-:W-:Y:S02]  /*bbc0*/  LOP3.LUT R28, R28, 0xffff, RZ, 0xc0, !PT ;  /* 0x0000ffff1c1c7812 */ /* 0x000fe400078ec0ff */
[----:B------:R-:W-:Y:S02]  /*bbd0*/  LOP3.LUT R19, R29, 0xffff, RZ, 0xc0, !PT ;  /* 0x0000ffff1d137812 */ /* 0x000fe400078ec0ff */
[----:B------:R-:W-:Y:S01]  /*bbe0*/  PRMT R29, R11, 0x3340, R28 ;  /* 0x000033400b1d7816 */ /* 0x000fe2000000001c */
[----:B-1----:R-:W-:Y:S01]  /*bbf0*/  IMAD.SHL.U32 R28, R165, 0x10, RZ ;  /* 0x00000010a51c7824 */ /* 0x002fe200078e00ff */
[----:B------:R-:W-:Y:S02]  /*bc00*/  PRMT R59, R72, 0x3340, R19 ;  /* 0x00003340483b7816 */ /* 0x000fe40000000013 */
[----:B------:R-:W-:-:S02]  /*bc10*/  LOP3.LUT R11, R10, 0xffff, RZ, 0xc0, !PT ;  /* 0x0000ffff0a0b7812 */ /* 0x000fc400078ec0ff */
[----:B------:R-:W-:Y:S02]  /*bc20*/  LOP3.LUT R18, R18, 0xffff, RZ, 0xc0, !PT ;  /* 0x0000ffff12127812 */ /* 0x000fe400078ec0ff */
[----:B------:R-:W-:Y:S02]  /*bc30*/  LOP3.LUT R19, R26, 0xffff, RZ, 0xc0, !PT ;  /* 0x0000ffff1a137812 */ /* 0x000fe400078ec0ff */
[----:B------:R-:W-:Y:S02]  /*bc40*/  LOP3.LUT R34, R34, 0xffff, RZ, 0xc0, !PT ;  /* 0x0000ffff22227812 */ /* 0x000fe400078ec0ff */
[--C-:B------:R-:W-:Y:S02]  /*bc50*/  PRMT R36, R36, 0x3340, R1.reuse ;  /* 0x0000334024247816 */ /* 0x100fe40000000001 */
[--C-:B------:R-:W-:Y:S02]  /*bc60*/  PRMT R44, R44, 0x3340, R1.reuse ;  /* 0x000033402c2c7816 */ /* 0x100fe40000000001 */
[----:B------:R-:W-:-:S02]  /*bc70*/  PRMT R48, R48, 0x3340, R1 ;  /* 0x0000334030307816 */ /* 0x000fc40000000001 */
[----:B------:R-:W-:Y:S02]  /*bc80*/  PRMT R46, R46, 0x3340, R1 ;  /* 0x000033402e2e7816 */ /* 0x000fe40000000001 */
[----:B------:R-:W-:Y:S02]  /*bc90*/  PRMT R4, R4, 0x4210, R11 ;  /* 0x0000421004047816 */ /* 0x000fe4000000000b */
[----:B------:R-:W-:Y:S02]  /*bca0*/  PRMT R5, R5, 0x4210, R18 ;  /* 0x0000421005057816 */ /* 0x000fe40000000012 */
[----:B------:R-:W-:Y:S02]  /*bcb0*/  PRMT R6, R6, 0x4210, R19 ;  /* 0x0000421006067816 */ /* 0x000fe40000000013 */
[----:B------:R-:W-:Y:S02]  /*bcc0*/  PRMT R7, R7, 0x4210, R34 ;  /* 0x0000421007077816 */ /* 0x000fe40000000022 */
[----:B------:R-:W-:-:S02]  /*bcd0*/  PRMT R36, R17, 0x5410, R36 ;  /* 0x0000541011247816 */ /* 0x000fc40000000024 */
[----:B------:R-:W-:Y:S01]  /*bce0*/  PRMT R41, R41, 0x5410, R44 ;  /* 0x0000541029297816 */ /* 0x000fe2000000002c */
[----:B0-----:R0:W-:Y:S01]  /*bcf0*/  STS.128 [R0], R4 ;  /* 0x0000000400007388 */ /* 0x0011e20000000c00 */
[----:B------:R-:W-:Y:S02]  /*bd00*/  PRMT R48, R43, 0x5410, R48 ;  /* 0x000054102b307816 */ /* 0x000fe40000000030 */
[----:B------:R-:W-:Y:S02]  /*bd10*/  PRMT R45, R45, 0x5410, R46 ;  /* 0x000054102d2d7816 */ /* 0x000fe4000000002e */
[----:B------:R-:W-:Y:S02]  /*bd20*/  SHF.R.U32.HI R8, RZ, 0x8, R8 ;  /* 0x00000008ff087819 */ /* 0x000fe40000011608 */
[----:B------:R-:W-:Y:S02]  /*bd30*/  SHF.R.U32.HI R9, RZ, 0x8, R9 ;  /* 0x00000008ff097819 */ /* 0x000fe40000011609 */
[----:B------:R-:W-:-:S02]  /*bd40*/  SHF.R.U32.HI R16, RZ, 0x8, R16 ;  /* 0x00000008ff107819 */ /* 0x000fc40000011610 */
[----:B------:R-:W-:Y:S02]  /*bd50*/  LOP3.LUT R8, R8, 0xffff, RZ, 0xc0, !PT ;  /* 0x0000ffff08087812 */ /* 0x000fe400078ec0ff */
[----:B------:R-:W-:Y:S02]  /*bd60*/  LOP3.LUT R9, R9, 0xffff, RZ, 0xc0, !PT ;  /* 0x0000ffff09097812 */ /* 0x000fe400078ec0ff */
[----:B------:R-:W-:Y:S02]  /*bd70*/  LOP3.LUT R16, R16, 0xffff, RZ, 0xc0, !PT ;  /* 0x0000ffff10107812 */ /* 0x000fe400078ec0ff */
[----:B0-----:R-:W-:Y:S02]  /*bd80*/  PRMT R4, R36, 0x5210, R11 ;  /* 0x0000521024047816 */ /* 0x001fe4000000000b */
[----:B------:R-:W-:Y:S02]  /*bd90*/  PRMT R5, R41, 0x5210, R18 ;  /* 0x0000521029057816 */ /* 0x000fe40000000012 */
[----:B------:R-:W-:-:S02]  /*bda0*/  PRMT R6, R48, 0x5210, R19 ;  /* 0x0000521030067816 */ /* 0x000fc40000000013 */
[----:B------:R-:W-:Y:S02]  /*bdb0*/  PRMT R7, R45, 0x5210, R34 ;  /* 0x000052102d077816 */ /* 0x000fe40000000022 */
[----:B------:R-:W-:Y:S02]  /*bdc0*/  PRMT R54, R54, 0x3340, R1 ;  /* 0x0000334036367816 */ /* 0x000fe40000000001 */
[----:B------:R-:W-:Y:S01]  /*bdd0*/  PRMT R61, R8, 0x3340, R9 ;  /* 0x00003340083d7816 */ /* 0x000fe20000000009 */
[----:B------:R-:W-:Y:S01]  /*bde0*/  STS.128 [R0+0x800], R4 ;  /* 0x0008000400007388 */ /* 0x000fe20000000c00 */
[----:B------:R-:W-:Y:S02]  /*bdf0*/  PRMT R8, R16, 0x3340, R1 ;  /* 0x0000334010087816 */ /* 0x000fe40000000001 */
[----:B------:R-:W-:Y:S02]  /*be00*/  PRMT R16, R47, 0x5410, R54 ;  /* 0x000054102f107816 */ /* 0x000fe40000000036 */
[----:B------:R-:W-:-:S02]  /*be10*/  LOP3.LUT R9, R42, 0xffff, RZ, 0xc0, !PT ;  /* 0x0000ffff2a097812 */ /* 0x000fc400078ec0ff */
[----:B------:R-:W-:Y:S02]  /*be20*/  PRMT R60, R60, 0x3340, R1 ;  /* 0x000033403c3c7816 */ /* 0x000fe40000000001 */
[--C-:B------:R-:W-:Y:S02]  /*be30*/  PRMT R12, R12, 0x4210, R9.reuse ;  /* 0x000042100c0c7816 */ /* 0x100fe40000000009 */
[----:B------:R-:W-:Y:S02]  /*be40*/  PRMT R16, R16, 0x5210, R9 ;  /* 0x0000521010107816 */ /* 0x000fe40000000009 */
[----:B------:R-:W-:Y:S02]  /*be50*/  LOP3.LUT R9, R58, 0xffff, RZ, 0xc0, !PT ;  /* 0x0000ffff3a097812 */ /* 0x000fe400078ec0ff */
[----:B------:R-:W-:Y:S02]  /*be60*/  PRMT R60, R51, 0x5410, R60 ;  /* 0x00005410333c7816 */ /* 0x000fe4000000003c */
[----:B------:R-:W-:Y:S01]  /*be70*/  LOP3.LUT R28, R28, 0xff0, RZ, 0xc0, !PT ;  /* 0x00000ff01c1c7812 */ /* 0x000fe200078ec0ff */
[----:B------:R-:W-:Y:S01]  /*be80*/  BAR.SYNC.DEFER_BLOCKING 0x0 ;  /* 0x0000000000007b1d */ /* 0x000fe20000010000 */
[----:B------:R-:W-:-:S02]  /*be90*/  PRMT R46, R61, 0x5410, R8 ;  /* 0x000054103d2e7816 */ /* 0x000fc40000000008 */
[--C-:B------:R-:W-:Y:S02]  /*bea0*/  PRMT R14, R14, 0x4210, R9.reuse ;  /* 0x000042100e0e7816 */ /* 0x100fe40000000009 */
[----:B------:R-:W-:Y:S02]  /*beb0*/  PRMT R18, R60, 0x5210, R9 ;  /* 0x000052103c127816 */ /* 0x000fe40000000009 */
[----:B------:R-:W-:Y:S02]  /*bec0*/  F2FP.SATFINITE.E4M3.F32.PACK_AB_MERGE_C R66, R67, R66, RZ ;  /* 0x000000424342723e */ /* 0x000fe400048070ff */
[--C-:B------:R-:W-:Y:S02]  /*bed0*/  PRMT R52, R52, 0x3340, R1.reuse ;  /* 0x0000334034347816 */ /* 0x100fe40000000001 */
[----:B------:R-:W-:Y:S02]  /*bee0*/  PRMT R56, R56, 0x3340, R1 ;  /* 0x0000334038387816 */ /* 0x000fe40000000001 */
[----:B------:R-:W-:-:S02]  /*bef0*/  PRMT R17, R49, 0x5410, R52 ;  /* 0x0000541031117816 */ /* 0x000fc40000000034 */
[----:B------:R-:W-:Y:S02]  /*bf00*/  PRMT R39, R39, 0x5410, R56 ;  /* 0x0000541027277816 */ /* 0x000fe40000000038 */
[----:B------:R-:W-:Y:S02]  /*bf10*/  LOP3.LUT R50, R50, 0xffff, RZ, 0xc0, !PT ;  /* 0x0000ffff32327812 */ /* 0x000fe400078ec0ff */
[----:B------:R-:W-:Y:S02]  /*bf20*/  LOP3.LUT R66, R66, 0xffff, RZ, 0xc0, !PT ;  /* 0x0000ffff42427812 */ /* 0x000fe400078ec0ff */
[--C-:B------:R-:W-:Y:S02]  /*bf30*/  PRMT R13, R13, 0x4210, R50.reuse ;  /* 0x000042100d0d7816 */ /* 0x100fe40000000032 */
[----:B------:R-:W-:Y:S01]  /*bf40*/  PRMT R17, R17, 0x5210, R50 ;  /* 0x0000521011117816 */ /* 0x000fe20000000032 */
[----:B------:R-:W0:Y:S01]  /*bf50*/  LDS.128 R8, [R28+UR13] ;  /* 0x0000000d1c087984 */ /* 0x000e220008000c00 */
[----:B------:R-:W-:-:S02]  /*bf60*/  PRMT R15, R15, 0x4210, R66 ;  /* 0x000042100f0f7816 */ /* 0x000fc40000000042 */
[----:B------:R-:W-:Y:S01]  /*bf70*/  PRMT R19, R39, 0x5210, R66 ;  /* 0x0000521027137816 */ /* 0x000fe20000000042 */
[----:B------:R-:W-:Y:S01]  /*bf80*/  LDS.128 R4, [R28+UR13+0x1000] ;  /* 0x0010000d1c047984 */ /* 0x000fe20008000c00 */
[----:B------:R-:W-:Y:S02]  /*bf90*/  SHF.R.U32.HI R32, RZ, 0x8, R32 ;  /* 0x00000008ff207819 */ /* 0x000fe40000011620 */
[----:B------:R-:W-:Y:S01]  /*bfa0*/  SHF.R.U32.HI R40, RZ, 0x8, R40 ;  /* 0x00000008ff287819 */ /* 0x000fe20000011628 */
[----:B------:R-:W-:Y:S01]  /*bfb0*/  BAR.SYNC.DEFER_BLOCKING 0x0 ;  /* 0x0000000000007b1d */ /* 0x000fe20000010000 */
[----:B------:R-:W-:Y:S02]  /*bfc0*/  SHF.R.U32.HI R31, RZ, 0x8, R96 ;  /* 0x00000008ff1f7819 */ /* 0x000fe40000011660 */
[----:B------:R-:W-:Y:S02]  /*bfd0*/  SHF.R.U32.HI R37, RZ, 0x8, R104 ;  /* 0x00000008ff257819 */ /* 0x000fe40000011668 */
[----:B------:R-:W-:-:S02]  /*bfe0*/  LOP3.LUT R32, R32, 0xffff, RZ, 0xc0, !PT ;  /* 0x0000ffff20207812 */ /* 0x000fc400078ec0ff */
[----:B------:R-:W-:Y:S02]  /*bff0*/  LOP3.LUT R40, R40, 0xffff, RZ, 0xc0, !PT ;  /* 0x0000ffff28287812 */ /* 0x000fe400078ec0ff */
[----:B------:R-:W-:Y:S02]  /*c000*/  LOP3.LUT R38, R31, 0xffff, RZ, 0xc0, !PT ;  /* 0x0000ffff1f267812 */ /* 0x000fe400078ec0ff */
[----:B------:R-:W-:Y:S02]  /*c010*/  LOP3.LUT R70, R37, 0xffff, RZ, 0xc0, !PT ;  /* 0x0000ffff25467812 */ /* 0x000fe400078ec0ff */
[----:B------:R-:W-:Y:S02]  /*c020*/  F2FP.SATFINITE.E4M3.F32.PACK_AB_MERGE_C R98, R99, R98, RZ ;  /* 0x000000626362723e */ /* 0x000fe400048070ff */
[----:B------:R-:W-:Y:S02]  /*c030*/  PRMT R32, R32, 0x3340, R1 ;  /* 0x0000334020207816 */ /* 0x000fe40000000001 */
[----:B------:R-:W-:-:S02]  /*c040*/  F2FP.SATFINITE.E4M3.F32.PACK_AB_MERGE_C R74, R75, R74, RZ ;  /* 0x0000004a4b4a723e */ /* 0x000fc400048070ff */
[----:B------:R-:W-:Y:S02]  /*c050*/  F2FP.SATFINITE.E4M3.F32.PACK_AB_MERGE_C R82, R83, R82, RZ ;  /* 0x000000525352723e */ /* 0x000fe400048070ff */
[----:B------:R-:W-:Y:S02]  /*c060*/  F2FP.SATFINITE.E4M3.F32.PACK_AB_MERGE_C R90, R91, R90, RZ ;  /* 0x0000005a5b5a723e */ /* 0x000fe400048070ff */
[--C-:B------:R-:W-:Y:S01]  /*c070*/  PRMT R64, R64, 0x3340, R1.reuse ;  /* 0x0000334040407816 */ /* 0x100fe20000000001 */
[----:B------:R-:W-:Y:S01]  /*c080*/  STS.128 [R0], R12 ;  /* 0x0000000c00007388 */ /* 0x000fe20000000c00 */
[--C-:B------:R-:W-:Y:S02]  /*c090*/  PRMT R40, R40, 0x3340, R1.reuse ;  /* 0x0000334028287816 */ /* 0x100fe40000000001 */
[--C-:B------:R-:W-:Y:S01]  /*c0a0*/  PRMT R62, R62, 0x3340, R1.reuse ;  /* 0x000033403e3e7816 */ /* 0x100fe20000000001 */
[----:B------:R-:W-:Y:S01]  /*c0b0*/  STS.128 [R0+0x800], R16 ;  /* 0x0008001000007388 */ /* 0x000fe20000000c00 */
[----:B------:R-:W-:-:S02]  /*c0c0*/  PRMT R38, R38, 0x3340, R1 ;  /* 0x0000334026267816 */ /* 0x000fc40000000001 */
[----:B------:R-:W-:Y:S01]  /*c0d0*/  SHF.R.U32.HI R31, RZ, 0x8, R120 ;  /* 0x00000008ff1f7819 */ /* 0x000fe20000011678 */
[----:B------:R-:W-:Y:S01]  /*c0e0*/  BAR.SYNC.DEFER_BLOCKING 0x0 ;  /* 0x0000000000007b1d */ /* 0x000fe20000010000 */
[----:B------:R-:W-:Y:S02]  /*c0f0*/  PRMT R70, R70, 0x3340, R1 ;  /* 0x0000334046467816 */ /* 0x000fe40000000001 */
[----:B------:R-:W-:Y:S02]  /*c100*/  PRMT R44, R29, 0x5410, R32 ;  /* 0x000054101d2c7816 */ /* 0x000fe40000000020 */
[----:B------:R-:W-:Y:S02]  /*c110*/  LOP3.LUT R39, R98, 0xffff, RZ, 0xc0, !PT ;  /* 0x0000ffff62277812 */ /* 0x000fe400078ec0ff */
        /* <DEDUP_REMOVED lines=8> */
[----:B------:R-:W-:Y:S01]  /*c1a0*/  PRMT R31, R35, 0x5410, R70 ;  /* 0x00005410231f7816 */ /* 0x000fe20000000046 */
[----:B------:R-:W1:Y:S01]  /*c1b0*/  LDS.128 R16, [R28+UR13] ;  /* 0x0000000d1c107984 */ /* 0x000e620008000c00 */
[----:B------:R-:W-:Y:S02]  /*c1c0*/  PRMT R35, R30, 0x4210, R39 ;  /* 0x000042101e237816 */ /* 0x000fe40000000027 */
[--C-:B------:R-:W-:Y:S01]  /*c1d0*/  PRMT R32, R22, 0x4210, R29.reuse ;  /* 0x0000421016207816 */ /* 0x100fe2000000001d */
[----:B------:R-:W-:Y:S01]  /*c1e0*/  LDS.128 R12, [R28+UR13+0x1000] ;  /* 0x0010000d1c0c7984 */ /* 0x000fe20008000c00 */
[----:B------:R-:W-:Y:S02]  /*c1f0*/  PRMT R36, R64, 0x5210, R29 ;  /* 0x0000521040247816 */ /* 0x000fe4000000001d */
[--C-:B------:R-:W-:Y:S01]  /*c200*/  PRMT R33, R23, 0x4210, R82.reuse ;  /* 0x0000421017217816 */ /* 0x100fe20000000052 */
[----:B------:R-:W4:Y:S01]  /*c210*/  LDC R29, c[0x0][0x3b8] ;  /* 0x0000ee00ff1d7b82 */ /* 0x000f220000000800 */
[----:B------:R-:W-:-:S02]  /*c220*/  PRMT R37, R37, 0x5210, R82 ;  /* 0x0000521025257816 */ /* 0x000fc40000000052 */
[----:B------:R-:W-:-:S05]  /*c230*/  PRMT R34, R27, 0x4210, R90 ;  /* 0x000042101b227816 */ /* 0x000fca000000005a */
[----:B------:R-:W-:Y:S01]  /*c240*/  BAR.SYNC.DEFER_BLOCKING 0x0 ;  /* 0x0000000000007b1d */ /* 0x000fe20000010000 */
[----:B------:R-:W-:Y:S02]  /*c250*/  PRMT R38, R57, 0x5210, R90 ;  /* 0x0000521039267816 */ /* 0x000fe4000000005a */
[----:B------:R-:W-:Y:S02]  /*c260*/  PRMT R39, R26, 0x5210, R39 ;  /* 0x000052101a277816 */ /* 0x000fe40000000027 */
[----:B------:R-:W-:Y:S02]  /*c270*/  F2FP.SATFINITE.E4M3.F32.PACK_AB_MERGE_C R106, R107, R106, RZ ;  /* 0x0000006a6b6a723e */ /* 0x000fe400048070ff */
[----:B------:R-:W-:Y:S02]  /*c280*/  F2FP.SATFINITE.E4M3.F32.PACK_AB_MERGE_C R114, R115, R114, RZ ;  /* 0x000000727372723e */ /* 0x000fe400048070ff */
[----:B------:R-:W-:Y:S02]  /*c290*/  LOP3.LUT R106, R106, 0xffff, RZ, 0xc0, !PT ;  /* 0x0000ffff6a6a7812 */ /* 0x000fe400078ec0ff */
[----:B------:R-:W-:-:S02]  /*c2a0*/  F2FP.SATFINITE.E4M3.F32.PACK_AB_MERGE_C R130, R131, R130, RZ ;  /* 0x000000828382723e */ /* 0x000fc400048070ff */
[----:B------:R-:W-:Y:S02]  /*c2b0*/  F2FP.SATFINITE.E4M3.F32.PACK_AB_MERGE_C R122, R123, R122, RZ ;  /* 0x0000007a7b7a723e */ /* 0x000fe400048070ff */
[----:B------:R-:W-:Y:S02]  /*c2c0*/  PRMT R40, R21, 0x4210, R106 ;  /* 0x0000421015287816 */ /* 0x000fe4000000006a */
[----:B------:R-:W-:Y:S02]  /*c2d0*/  LOP3.LUT R23, R114, 0xffff, RZ, 0xc0, !PT ;  /* 0x0000ffff72177812 */ /* 0x000fe400078ec0ff */
[----:B------:R-:W-:Y:S01]  /*c2e0*/  LOP3.LUT R21, R130, 0xffff, RZ, 0xc0, !PT ;  /* 0x0000ffff82157812 */ /* 0x000fe200078ec0ff */
[----:B----4-:R-:W-:Y:S01]  /*c2f0*/  IMAD R237, R237, R29, RZ ;  /* 0x0000001deded7224 */ /* 0x010fe200078e02ff */
[----:B------:R-:W-:Y:S02]  /*c300*/  LOP3.LUT R122, R122, 0xffff, RZ, 0xc0, !PT ;  /* 0x0000ffff7a7a7812 */ /* 0x000fe400078ec0ff */
[--C-:B------:R-:W-:Y:S01]  /*c310*/  PRMT R41, R20, 0x4210, R23.reuse ;  /* 0x0000421014297816 */ /* 0x100fe20000000017 */
[----:B------:R4:W-:Y:S01]  /*c320*/  STS.128 [R0], R32 ;  /* 0x0000002000007388 */ /* 0x0009e20000000c00 */
[----:B------:R-:W-:-:S02]  /*c330*/  PRMT R121, R44, 0x5210, R23 ;  /* 0x000052102c797816 */ /* 0x000fc40000000017 */
[----:B------:R-:W-:Y:S01]  /*c340*/  PRMT R42, R25, 0x4210, R122 ;  /* 0x00004210192a7816 */ /* 0x000fe2000000007a */
[----:B------:R1:W-:Y:S01]  /*c350*/  STS.128 [R0+0x800], R36 ;  /* 0x0008002400007388 */ /* 0x0003e20000000c00 */
[--C-:B------:R-:W-:Y:S02]  /*c360*/  PRMT R43, R24, 0x4210, R21.reuse ;  /* 0x00004210182b7816 */ /* 0x100fe40000000015 */
[----:B------:R-:W-:Y:S01]  /*c370*/  PRMT R123, R46, 0x5210, R21 ;  /* 0x000052102e7b7816 */ /* 0x000fe20000000015 */
[----:B------:R-:W-:Y:S01]  /*c380*/  BAR.SYNC.DEFER_BLOCKING 0x0 ;  /* 0x0000000000007b1d */ /* 0x000fe20000010000 */
[----:B------:R-:W-:Y:S02]  /*c390*/  PRMT R68, R68, 0x3340, R1 ;  /* 0x0000334044447816 */ /* 0x000fe40000000001 */
[----:B------:R-:W-:Y:S01]  /*c3a0*/  PRMT R120, R31, 0x5210, R106 ;  /* 0x000052101f787816 */ /* 0x000fe2000000006a */
[----:B------:R-:W-:Y:S01]  /*c3b0*/  IMAD R31, R240, UR4, RZ ;  /* 0x00000004f01f7c24 */ /* 0x000fe2000f8e02ff */
[----:B------:R-:W-:Y:S01]  /*c3c0*/  PRMT R59, R59, 0x5410, R68 ;  /* 0x000054103b3b7816 */ /* 0x000fe20000000044 */
[----:B------:R-:W2:Y:S01]  /*c3d0*/  LDCU UR4, c[0x0][0x39c] ;  /* 0x00007380ff0477ac */ /* 0x000ea20008000800 */
[----:B0-----:R-:W-:Y:S01]  /*c3e0*/  PRMT R47, R8, 0x7770, RZ ;  /* 0x00007770082f7816 */ /* 0x001fe200000000ff */
[----:B----4-:R-:W-:Y:S01]  /*c3f0*/  IMAD R33, R147, R29, RZ ;  /* 0x0000001d93217224 */ /* 0x010fe200078e02ff */
[----:B------:R-:W-:-:S02]  /*c400*/  PRMT R122, R59, 0x5210, R122 ;  /* 0x000052103b7a7816 */ /* 0x000fc4000000007a */
[C---:B------:R-:W-:Y:S01]  /*c410*/  IADD3 R30, P2, PT, R31.reuse, UR8, RZ ;  /* 0x000000081f1e7c10 */ /* 0x040fe2000ff5e0ff */
[----:B-1----:R-:W-:Y:S01]  /*c420*/  IMAD R36, R2, R29, RZ ;  /* 0x0000001d02247224 */ /* 0x002fe200078e02ff */
[----:B------:R-:W-:Y:S01]  /*c430*/  PRMT R45, R8, 0x7771, RZ ;  /* 0x00007771082d7816 */ /* 0x000fe200000000ff */
[----:B------:R-:W0:Y:S01]  /*c440*/  LDCU UR8, c[0x0][0x39c] ;  /* 0x00007380ff0877ac */ /* 0x000e220008000800 */
[----:B------:R-:W-:Y:S02]  /*c450*/  LEA.HI.X.SX32 R31, R31, UR9, 0x1, P2 ;  /* 0x000000091f1f7c11 */ /* 0x000fe400090f0eff */
[-C--:B------:R-:W-:Y:S02]  /*c460*/  IADD3 R32, P2, PT, R33, R30.reuse, RZ ;  /* 0x0000001e21207210 */ /* 0x080fe40007f5e0ff */
[----:B------:R-:W-:Y:S02]  /*c470*/  IADD3 R34, P5, PT, R237, R30, RZ ;  /* 0x0000001eed227210 */ /* 0x000fe40007fbe0ff */
[----:B------:R-:W-:-:S02]  /*c480*/  LEA.HI.X.SX32 R33, R33, R31, 0x1, P2 ;  /* 0x0000001f21217211 */ /* 0x000fc400010f0eff */
[----:B------:R-:W-:Y:S01]  /*c490*/  ISETP.LT.AND P2, PT, R2, UR11, !P0 ;  /* 0x0000000b02007c0c */ /* 0x000fe2000c741270 */
[----:B------:R-:W1:Y:S01]  /*c4a0*/  LDS.128 R24, [R28+UR13] ;  /* 0x0000000d1c187984 */ /* 0x000e620008000c00 */
[----:B------:R-:W-:Y:S02]  /*c4b0*/  LEA.HI.X.SX32 R35, R237, R31, 0x1, P5 ;  /* 0x0000001fed237211 */ /* 0x000fe400028f0eff */
[C---:B------:R-:W-:Y:S01]  /*c4c0*/  PRMT R39, R8.reuse, 0x7772, RZ ;  /* 0x0000777208277816 */ /* 0x040fe200000000ff */
[----:B------:R-:W-:Y:S01]  /*c4d0*/  LDS.128 R20, [R28+UR13+0x1000] ;  /* 0x0010000d1c147984 */ /* 0x000fe20008000c00 */
[----:B------:R-:W-:Y:S06]  /*c4e0*/  BAR.SYNC.DEFER_BLOCKING 0x0 ;  /* 0x0000000000007b1d */ /* 0x000fec0000010000 */
[----:B------:R4:W-:Y:S04]  /*c4f0*/  STS.128 [R0], R40 ;  /* 0x0000002800007388 */ /* 0x0009e80000000c00 */
[----:B------:R0:W-:Y:S01]  /*c500*/  STS.128 [R0+0x800], R120 ;  /* 0x0008007800007388 */ /* 0x0001e20000000c00 */
[----:B------:R-:W-:Y:S01]  /*c510*/  BAR.SYNC.DEFER_BLOCKING 0x0 ;  /* 0x0000000000007b1d */ /* 0x000fe20000010000 */
[----:B----4-:R-:W-:-:S02]  /*c520*/  PRMT R43, R8, 0x7773, RZ ;  /* 0x00007773082b7816 */ /* 0x010fc400000000ff */
[----:B------:R-:W-:Y:S01]  /*c530*/  PRMT R41, R9, 0x7770, RZ ;  /* 0x0000777009297816 */ /* 0x000fe200000000ff */
[----:B0-----:R-:W-:Y:S02]  /*c540*/  IMAD R0, R3, R29, RZ ;  /* 0x0000001d03007224 */ /* 0x001fe400078e02ff */
[----:B------:R0:W-:Y:S01]  /*c550*/  @P4 STG.E.U8 desc[UR26][R32.64], R47 ;  /* 0x0000002f20004986 */ /* 0x0001e2000c10111a */
[----:B------:R-:W-:-:S03]  /*c560*/  IADD3 R2, P4, PT, R36, R30, RZ ;  /* 0x0000001e24027210 */ /* 0x000fc60007f9e0ff */
[----:B------:R4:W-:Y:S01]  /*c570*/  @P3 STG.E.U8 desc[UR26][R34.64], R45 ;  /* 0x0000002d22003986 */ /* 0x0009e2000c10111a */
[----:B------:R-:W-:Y:S02]  /*c580*/  ISETP.LT.AND P3, PT, R3, UR11, !P0 ;  /* 0x0000000b03007c0c */ /* 0x000fe4000c761270 */
[----:B------:R-:W-:Y:S02]  /*c590*/  LEA.HI.X.SX32 R3, R36, R31, 0x1, P4 ;  /* 0x0000001f24037211 */ /* 0x000fe400020f0eff */
[C---:B------:R-:W-:Y:S01]  /*c5a0*/  ISETP.LT.AND P4, PT, R133.reuse, UR11, !P0 ;  /* 0x0000000b85007c0c */ /* 0x040fe2000c781270 */
[-C--:B------:R-:W-:Y:S01]  /*c5b0*/  IMAD R133, R133, R29.reuse, RZ ;  /* 0x0000001d85857224 */ /* 0x080fe200078e02ff */
[-C--:B------:R-:W-:Y:S01]  /*c5c0*/  IADD3 R36, P5, PT, R0, R30.reuse, RZ ;  /* 0x0000001e00247210 */ /* 0x080fe20007fbe0ff */
[----:B------:R1:W-:Y:S01]  /*c5d0*/  @P2 STG.E.U8 desc[UR26][R2.64], R39 ;  /* 0x0000002702002986 */ /* 0x0003e2000c10111a */
[C---:B------:R-:W-:Y:S01]  /*c5e0*/  ISETP.LT.AND P2, PT, R146.reuse, UR11, !P0 ;  /* 0x0000000b92007c0c */ /* 0x040fe2000c741270 */
[----:B------:R-:W-:Y:S01]  /*c5f0*/  IMAD R146, R146, R29, RZ ;  /* 0x0000001d92927224 */ /* 0x000fe200078e02ff */
[----:B0-----:R-:W-:-:S02]  /*c600*/  IADD3 R32, P6, PT, R133, R30, RZ ;  /* 0x0000001e85207210 */ /* 0x001fc40007fde0ff */
[-C--:B------:R-:W-:Y:S02]  /*c610*/  LEA.HI.X.SX32 R37, R0, R31.reuse, 0x1, P5 ;  /* 0x0000001f00257211 */ /* 0x080fe400028f0eff */
[----:B------:R-:W-:Y:S02]  /*c620*/  LEA.HI.X.SX32 R33, R133, R31, 0x1, P6 ;  /* 0x0000001f85217211 */ /* 0x000fe400030f0eff */
[C---:B----4-:R-:W-:Y:S01]  /*c630*/  IADD3 R34, P5, PT, R146.reuse, R30, RZ ;  /* 0x0000001e92227210 */ /* 0x050fe20007fbe0ff */
[----:B------:R0:W-:Y:S01]  /*c640*/  @P3 STG.E.U8 desc[UR26][R36.64], R43 ;  /* 0x0000002b24003986 */ /* 0x0001e2000c10111a */
[C---:B------:R-:W-:Y:S01]  /*c650*/  ISETP.LT.AND P3, PT, R145.reuse, UR11, !P0 ;  /* 0x0000000b91007c0c */ /* 0x040fe2000c761270 */
[----:B------:R-:W-:Y:S01]  /*c660*/  IMAD R145, R145, R29, RZ ;  /* 0x0000001d91917224 */ /* 0x000fe200078e02ff */
[----:B------:R-:W-:Y:S01]  /*c670*/  LEA.HI.X.SX32 R35, R146, R31, 0x1, P5 ;  /* 0x0000001f92237211 */ /* 0x000fe200028f0eff */
[----:B------:R4:W-:Y:S01]  /*c680*/  @P4 STG.E.U8 desc[UR26][R32.64], R41 ;  /* 0x0000002920004986 */ /* 0x0009e2000c10111a */
[----:B-1----:R-:W-:-:S02]  /*c690*/  PRMT R39, R9, 0x7771, RZ ;  /* 0x0000777109277816 */ /* 0x002fc400000000ff */
[C---:B------:R-:W-:Y:S01]  /*c6a0*/  ISETP.LT.AND P4, PT, R143.reuse, UR11, !P0 ;  /* 0x0000000b8f007c0c */ /* 0x040fe2000c781270 */
[-C--:B------:R-:W-:Y:S01]  /*c6b0*/  IMAD R143, R143, R29.reuse, RZ ;  /* 0x0000001d8f8f7224 */ /* 0x080fe200078e02ff */
[-C--:B------:R-:W-:Y:S01]  /*c6c0*/  IADD3 R2, P5, PT, R145, R30.reuse, RZ ;  /* 0x0000001e91027210 */ /* 0x080fe20007fbe0ff */
[----:B------:R1:W-:Y:S01]  /*c6d0*/  @P2 STG.E.U8 desc[UR26][R34.64], R39 ;  /* 0x0000002722002986 */ /* 0x0003e2000c10111a */
[C---:B------:R-:W-:Y:S01]  /*c6e0*/  ISETP.LT.AND P2, PT, R144.reuse, UR11, !P0 ;  /* 0x0000000b90007c0c */ /* 0x040fe2000c741270 */
[----:B------:R-:W-:Y:S01]  /*c6f0*/  IMAD R144, R144, R29, RZ ;  /* 0x0000001d90907224 */ /* 0x000fe200078e02ff */
[----:B0-----:R-:W-:Y:S02]  /*c700*/  IADD3 R36, P6, PT, R143, R30, RZ ;  /* 0x0000001e8f247210 */ /* 0x001fe40007fde0ff */
[----:B------:R-:W-:Y:S02]  /*c710*/  LEA.HI.X.SX32 R3, R145, R31, 0x1, P5 ;  /* 0x0000001f91037211 */ /* 0x000fe400028f0eff */
[----:B------:R-:W-:-:S02]  /*c720*/  PRMT R43, R9, 0x7772, RZ ;  /* 0x00007772092b7816 */ /* 0x000fc400000000ff */
[-C--:B------:R-:W-:Y:S02]  /*c730*/  LEA.HI.X.SX32 R37, R143, R31.reuse, 0x1, P6 ;  /* 0x0000001f8f257211 */ /* 0x080fe400030f0eff */
[----:B----4-:R-:W-:Y:S01]  /*c740*/  PRMT R41, R9, 0x7773, RZ ;  /* 0x0000777309297816 */ /* 0x010fe200000000ff */
[----:B------:R0:W-:Y:S01]  /*c750*/  @P3 STG.E.U8 desc[UR26][R2.64], R43 ;  /* 0x0000002b02003986 */ /* 0x0001e2000c10111a */
[----:B------:R-:W-:Y:S02]  /*c760*/  IADD3 R8, P5, PT, R144, R30, RZ ;  /* 0x0000001e90087210 */ /* 0x000fe40007fbe0ff */
[----:B------:R-:W-:Y:S01]  /*c770*/  ISETP.LT.AND P3, PT, R142, UR11, !P0 ;  /* 0x0000000b8e007c0c */ /* 0x000fe2000c761270 */
[----:B------:R4:W-:Y:S01]  /*c780*/  @P4 STG.E.U8 desc[UR26][R36.64], R41 ;  /* 0x0000002924004986 */ /* 0x0009e2000c10111a */
[----:B------:R-:W-:Y:S01]  /*c790*/  LEA.HI.X.SX32 R9, R144, R31, 0x1, P5 ;  /* 0x0000001f90097211 */ /* 0x000fe200028f0eff */
[----:B------:R-:W-:Y:S01]  /*c7a0*/  IMAD R142, R142, R29, RZ ;  /* 0x0000001d8e8e7224 */ /* 0x000fe200078e02ff */
[----:B-1----:R-:W-:-:S02]  /*c7b0*/  PRMT R39, R10, 0x7770, RZ ;  /* 0x000077700a277816 */ /* 0x002fc400000000ff */
[C---:B------:R-:W-:Y:S01]  /*c7c0*/  ISETP.LT.AND P4, PT, R141.reuse, UR11, !P0 ;  /* 0x0000000b8d007c0c */ /* 0x040fe2000c781270 */
[----:B------:R-:W-:Y:S01]  /*c7d0*/  IMAD R141, R141, R29, RZ ;  /* 0x0000001d8d8d7224 */ /* 0x000fe200078e02ff */
[----:B------:R-:W-:Y:S01]  /*c7e0*/  PRMT R35, R10, 0x7772, RZ ;  /* 0x000077720a237816 */ /* 0x000fe200000000ff */
[----:B------:R1:W-:Y:S01]  /*c7f0*/  @P2 STG.E.U8 desc[UR26][R8.64], R39 ;  /* 0x0000002708002986 */ /* 0x0003e2000c10111a */
[CC--:B------:R-:W-:Y:S02]  /*c800*/  IADD3 R32, P2, PT, R142.reuse, R30.reuse, RZ ;  /* 0x0000001e8e207210 */ /* 0x0c0fe40007f5e0ff */
[----:B0-----:R-:W-:Y:S02]  /*c810*/  IADD3 R2, P6, PT, R141, R30, RZ ;  /* 0x0000001e8d027210 */ /* 0x001fe40007fde0ff */
[----:B------:R-:W-:Y:S02]  /*c820*/  LEA.HI.X.SX32 R33, R142, R31, 0x1, P2 ;  /* 0x0000001f8e217211 */ /* 0x000fe400010f0eff */
[----:B----4-:R-:W-:-:S02]  /*c830*/  PRMT R37, R10, 0x7771, RZ ;  /* 0x000077710a257816 */ /* 0x010fc400000000ff */
[----:B------:R-:W-:Y:S02]  /*c840*/  LEA.HI.X.SX32 R3, R141, R31, 0x1, P6 ;  /* 0x0000001f8d037211 */ /* 0x000fe400030f0eff */
[C---:B------:R-:W-:Y:S01]  /*c850*/  ISETP.LT.AND P5, PT, R140.reuse, UR11, !P0 ;  /* 0x0000000b8c007c0c */ /* 0x040fe2000c7a1270 */
[-C--:B------:R-:W-:Y:S01]  /*c860*/  IMAD R140, R140, R29.reuse, RZ ;  /* 0x0000001d8c8c7224 */ /* 0x080fe200078e02ff */
[----:B------:R0:W-:Y:S01]  /*c870*/  @P3 STG.E.U8 desc[UR26][R32.64], R37 ;  /* 0x0000002520003986 */ /* 0x0001e2000c10111a */
[C---:B------:R-:W-:Y:S01]  /*c880*/  ISETP.LT.AND P3, PT, R139.reuse, UR11, !P0 ;  /* 0x0000000b8b007c0c */ /* 0x040fe2000c761270 */
[-C--:B------:R-:W-:Y:S01]  /*c890*/  IMAD R139, R139, R29.reuse, RZ ;  /* 0x0000001d8b8b7224 */ /* 0x080fe200078e02ff */
[----:B------:R-:W-:Y:S01]  /*c8a0*/  PRMT R43, R10, 0x7773, RZ ;  /* 0x000077730a2b7816 */ /* 0x000fe200000000ff */
[----:B------:R4:W-:Y:S01]  /*c8b0*/  @P4 STG.E.U8 desc[UR26][R2.64], R35 ;  /* 0x0000002302004986 */ /* 0x0009e2000c10111a */
[C---:B------:R-:W-:Y:S01]  /*c8c0*/  ISETP.LT.AND P4, PT, R134.reuse, UR11, !P0 ;  /* 0x0000000b86007c0c */ /* 0x040fe2000c781270 */
[----:B------:R-:W-:Y:S01]  /*c8d0*/  IMAD R134, R134, R29, RZ ;  /* 0x0000001d86867224 */ /* 0x000fe200078e02ff */
[----:B-1----:R-:W-:-:S02]  /*c8e0*/  IADD3 R8, P2, PT, R140, R30, RZ ;  /* 0x0000001e8c087210 */ /* 0x002fc40007f5e0ff */
[C---:B------:R-:W-:Y:S02]  /*c8f0*/  PRMT R41, R11.reuse, 0x7770, RZ ;  /* 0x000077700b297816 */ /* 0x040fe400000000ff */
[-C--:B------:R-:W-:Y:S02]  /*c900*/  LEA.HI.X.SX32 R9, R140, R31.reuse, 0x1, P2 ;  /* 0x0000001f8c097211 */ /* 0x080fe400010f0eff */
[CC--:B0-----:R-:W-:Y:S02]  /*c910*/  IADD3 R32, P6, PT, R134.reuse, R30.reuse, RZ ;  /* 0x0000001e86207210 */ /* 0x0c1fe40007fde0ff */
[----:B------:R-:W-:Y:S01]  /*c920*/  PRMT R39, R11, 0x7771, RZ ;  /* 0x000077710b277816 */ /* 0x000fe200000000ff */
[----:B------:R0:W-:Y:S01]  /*c930*/  @P5 STG.E.U8 desc[UR26][R8.64], R43 ;  /* 0x0000002b08005986 */ /* 0x0001e2000c10111a */
[----:B------:R-:W-:Y:S02]  /*c940*/  LEA.HI.X.SX32 R33, R134, R31, 0x1, P6 ;  /* 0x0000001f86217211 */ /* 0x000fe400030f0eff */
[----:B----4-:R-:W-:-:S02]  /*c950*/  IADD3 R2, P5, PT, R139, R30, RZ ;  /* 0x0000001e8b027210 */ /* 0x010fc40007fbe0ff */
[C---:B------:R-:W-:Y:S01]  /*c960*/  ISETP.LT.AND P6, PT, R138.reuse, UR11, !P0 ;  /* 0x0000000b8a007c0c */ /* 0x040fe2000c7c1270 */
[----:B------:R-:W-:Y:S01]  /*c970*/  IMAD R138, R138, R29, RZ ;  /* 0x0000001d8a8a7224 */ /* 0x000fe200078e02ff */
[----:B------:R-:W-:Y:S01]  /*c980*/  LEA.HI.X.SX32 R3, R139, R31, 0x1, P5 ;  /* 0x0000001f8b037211 */ /* 0x000fe200028f0eff */
[----:B------:R1:W-:Y:S01]  /*c990*/  @P4 STG.E.U8 desc[UR26][R32.64], R41 ;  /* 0x0000002920004986 */ /* 0x0003e2000c10111a */
[----:B------:R-:W-:Y:S02]  /*c9a0*/  LOP3.LUT R0, R147, 0x42, RZ, 0xfc, !PT ;  /* 0x0000004293007812 */ /* 0x000fe400078efcff */
[C---:B------:R-:W-:Y:S01]  /*c9b0*/  ISETP.LT.AND P4, PT, R137.reuse, UR11, !P0 ;  /* 0x0000000b89007c0c */ /* 0x040fe2000c781270 */
[----:B------:R4:W-:Y:S01]  /*c9c0*/  @P3 STG.E.U8 desc[UR26][R2.64], R39 ;  /* 0x0000002702003986 */ /* 0x0009e2000c10111a */
[----:B0-----:R-:W-:Y:S01]  /*c9d0*/  IADD3 R8, P5, PT, R138, R30, RZ ;  /* 0x0000001e8a087210 */ /* 0x001fe20007fbe0ff */
[----:B------:R-:W-:Y:S01]  /*c9e0*/  IMAD R137, R137, R29, RZ ;  /* 0x0000001d89897224 */ /* 0x000fe200078e02ff */
[----:B------:R-:W-:-:S02]  /*c9f0*/  PRMT R37, R11, 0x7772, RZ ;  /* 0x000077720b257816 */ /* 0x000fc400000000ff */
[----:B------:R-:W-:Y:S02]  /*ca00*/  LEA.HI.X.SX32 R9, R138, R31, 0x1, P5 ;  /* 0x0000001f8a097211 */ /* 0x000fe400028f0eff */
[C---:B------:R-:W-:Y:S01]  /*ca10*/  ISETP.LT.AND P3, PT, R136.reuse, UR11, !P0 ;  /* 0x0000000b88007c0c */ /* 0x040fe2000c761270 */
[----:B------:R-:W-:Y:S01]  /*ca20*/  IMAD R136, R136, R29, RZ ;  /* 0x0000001d88887224 */ /* 0x000fe200078e02ff */
[----:B--2---:R-:W-:Y:S01]  /*ca30*/  ISETP.LT.AND P2, PT, R0, UR4, !P0 ;  /* 0x0000000400007c0c */ /* 0x004fe2000c741270 */
[----:B------:R-:W0:Y:S01]  /*ca40*/  LDCU UR4, c[0x0][0x39c] ;  /* 0x00007380ff0477ac */ /* 0x000e220008000800 */
[-C--:B------:R-:W-:Y:S01]  /*ca50*/  IADD3 R10, P5, PT, R137, R30.reuse, RZ ;  /* 0x0000001e890a7210 */ /* 0x080fe20007fbe0ff */
[----:B------:R2:W-:Y:S01]  /*ca60*/  @P6 STG.E.U8 desc[UR26][R8.64], R37 ;  /* 0x0000002508006986 */ /* 0x0005e2000c10111a */
[----:B-1----:R-:W-:Y:S02]  /*ca70*/  IADD3 R32, P6, PT, R136, R30, RZ ;  /* 0x0000001e88207210 */ /* 0x002fe40007fde0ff */
[----:B------:R-:W-:-:S02]  /*ca80*/  PRMT R35, R11, 0x7773, RZ ;  /* 0x000077730b237816 */ /* 0x000fc400000000ff */
[----:B------:R-:W-:Y:S02]  /*ca90*/  LEA.HI.X.SX32 R11, R137, R31, 0x1, P5 ;  /* 0x0000001f890b7211 */ /* 0x000fe400028f0eff */
[C---:B------:R-:W-:Y:S01]  /*caa0*/  ISETP.LT.AND P5, PT, R135.reuse, UR11, !P0 ;  /* 0x0000000b87007c0c */ /* 0x040fe2000c7a1270 */
[----:B------:R-:W-:Y:S01]  /*cab0*/  IMAD R135, R135, R29, RZ ;  /* 0x0000001d87877224 */ /* 0x000fe200078e02ff */
[----:B------:R-:W-:Y:S01]  /*cac0*/  LEA.HI.X.SX32 R33, R136, R31, 0x1, P6 ;  /* 0x0000001f88217211 */ /* 0x000fe200030f0eff */
[----:B------:R1:W-:Y:S01]  /*cad0*/  @P4 STG.E.U8 desc[UR26][R10.64], R35 ;  /* 0x000000230a004986 */ /* 0x0003e2000c10111a */
[C---:B------:R-:W-:Y:S02]  /*cae0*/  PRMT R41, R16.reuse, 0x7770, RZ ;  /* 0x0000777010297816 */ /* 0x040fe400000000ff */
[C---:B----4-:R-:W-:Y:S02]  /*caf0*/  PRMT R39, R16.reuse, 0x7771, RZ ;  /* 0x0000777110277816 */ /* 0x050fe400000000ff */
[----:B--2---:R-:W-:Y:S01]  /*cb00*/  PRMT R37, R16, 0x7772, RZ ;  /* 0x0000777210257816 */ /* 0x004fe200000000ff */
[----:B------:R2:W-:Y:S01]  /*cb10*/  @P3 STG.E.U8 desc[UR26][R32.64], R41 ;  /* 0x0000002920003986 */ /* 0x0005e2000c10111a */
[----:B------:R-:W-:-:S02]  /*cb20*/  IADD3 R2, P3, PT, R135, R30, RZ ;  /* 0x0000001e87027210 */ /* 0x000fc40007f7e0ff */
[C---:B0-----:R-:W-:Y:S01]  /*cb30*/  ISETP.LT.AND P4, PT, R132.reuse, UR4, !P0 ;  /* 0x0000000484007c0c */ /* 0x041fe2000c781270 */
[----:B------:R-:W-:Y:S01]  /*cb40*/  IMAD R132, R132, R29, RZ ;  /* 0x0000001d84847224 */ /* 0x000fe200078e02ff */
[----:B------:R-:W-:Y:S01]  /*cb50*/  LEA.HI.X.SX32 R3, R135, R31, 0x1, P3 ;  /* 0x0000001f87037211 */ /* 0x000fe200018f0eff */
[----:B------:R-:W0:Y:S01]  /*cb60*/  LDCU UR4, c[0x0][0x39c] ;  /* 0x00007380ff0477ac */ /* 0x000e220008000800 */
[C---:B-----5:R-:W-:Y:S01]  /*cb70*/  ISETP.LT.AND P3, PT, R158.reuse, UR5, !P0 ;  /* 0x000000059e007c0c */ /* 0x060fe2000c761270 */
[----:B------:R-:W-:Y:S01]  /*cb80*/  IMAD R158, R158, R29, RZ ;  /* 0x0000001d9e9e7224 */ /* 0x000fe200078e02ff */
[-C--:B------:R-:W-:Y:S01]  /*cb90*/  IADD3 R8, P6, PT, R132, R30.reuse, RZ ;  /* 0x0000001e84087210 */ /* 0x080fe20007fde0ff */
[----:B------:R4:W-:Y:S01]  /*cba0*/  @P5 STG.E.U8 desc[UR26][R2.64], R39 ;  /* 0x0000002702005986 */ /* 0x0009e2000c10111a */
[----:B-1----:R-:W-:Y:S01]  /*cbb0*/  PRMT R35, R17, 0x7770, RZ ;  /* 0x0000777011237816 */ /* 0x002fe200000000ff */
[----:B------:R-:W1:Y:S01]  /*cbc0*/  LDCU UR5, c[0x0][0x39c] ;  /* 0x00007380ff0577ac */ /* 0x000e620008000800 */
[----:B------:R-:W-:-:S02]  /*cbd0*/  IADD3 R10, P5, PT, R158, R30, RZ ;  /* 0x0000001e9e0a7210 */ /* 0x000fc40007fbe0ff */
[----:B------:R-:W-:Y:S02]  /*cbe0*/  LEA.HI.X.SX32 R9, R132, R31, 0x1, P6 ;  /* 0x0000001f84097211 */ /* 0x000fe400030f0eff */
[C---:B------:R-:W-:Y:S01]  /*cbf0*/  ISETP.LT.AND P6, PT, R160.reuse, UR6, !P0 ;  /* 0x00000006a0007c0c */ /* 0x040fe2000c7c1270 */
[----:B------:R-:W-:Y:S01]  /*cc00*/  IMAD R160, R160, R29, RZ ;  /* 0x0000001da0a07224 */ /* 0x000fe200078e02ff */
[----:B------:R-:W-:Y:S01]  /*cc10*/  LEA.HI.X.SX32 R11, R158, R31, 0x1, P5 ;  /* 0x0000001f9e0b7211 */ /* 0x000fe200028f0eff */
[----:B------:R5:W-:Y:S01]  /*cc20*/  @P4 STG.E.U8 desc[UR26][R8.64], R37 ;  /* 0x0000002508004986 */ /* 0x000be2000c10111a */
[----:B--2---:R-:W-:Y:S01]  /*cc30*/  PRMT R33, R16, 0x7773, RZ ;  /* 0x0000777310217816 */ /* 0x004fe200000000ff */
[----:B------:R-:W2:Y:S01]  /*cc40*/  LDCU UR6, c[0x0][0x39c] ;  /* 0x00007380ff0677ac */ /* 0x000ea20008000800 */
[C---:B---3--:R-:W-:Y:S01]  /*cc50*/  ISETP.LT.AND P4, PT, R155.reuse, UR7, !P0 ;  /* 0x000000079b007c0c */ /* 0x048fe2000c781270 */
[----:B------:R-:W-:Y:S01]  /*cc60*/  IMAD R155, R155, R29, RZ ;  /* 0x0000001d9b9b7224 */ /* 0x000fe200078e02ff */
[----:B----4-:R-:W-:Y:S01]  /*cc70*/  PRMT R39, R18, 0x7772, RZ ;  /* 0x0000777212277816 */ /* 0x010fe200000000ff */
[----:B------:R3:W-:Y:S01]  /*cc80*/  @P3 STG.E.U8 desc[UR26][R10.64], R33 ;  /* 0x000000210a003986 */ /* 0x0007e2000c10111a */
[----:B------:R-:W-:Y:S01]  /*cc90*/  IADD3 R2, P3, PT, R160, R30, RZ ;  /* 0x0000001ea0027210 */ /* 0x000fe20007f7e0ff */
[----:B------:R-:W4:Y:S01]  /*cca0*/  LDCU UR7, c[0x0][0x39c] ;  /* 0x00007380ff0777ac */ /* 0x000f220008000800 */
[----:B------:R-:W-:-:S02]  /*ccb0*/  LOP3.LUT R0, R147, 0x40, RZ, 0xfc, !PT ;  /* 0x0000004093007812 */ /* 0x000fc400078efcff */
[----:B------:R-:W-:Y:S02]  /*ccc0*/  LEA.HI.X.SX32 R3, R160, R31, 0x1, P3 ;  /* 0x0000001fa0037211 */ /* 0x000fe400018f0eff */
[C---:B------:R-:W-:Y:S01]  /*ccd0*/  ISETP.LT.AND P3, PT, R159.reuse, UR8, !P0 ;  /* 0x000000089f007c0c */ /* 0x040fe2000c761270 */
[----:B------:R-:W-:Y:S01]  /*cce0*/  IMAD R159, R159, R29, RZ ;  /* 0x0000001d9f9f7224 */ /* 0x000fe200078e02ff */
[-C--:B-----5:R-:W-:Y:S01]  /*ccf0*/  IADD3 R8, P5, PT, R155, R30.reuse, RZ ;  /* 0x0000001e9b087210 */ /* 0x0a0fe20007fbe0ff */
[----:B------:R5:W-:Y:S01]  /*cd00*/  @P6 STG.E.U8 desc[UR26][R2.64], R35 ;  /* 0x0000002302006986 */ /* 0x000be2000c10111a */
[----:B------:R-:W-:Y:S02]  /*cd10*/  PRMT R37, R17, 0x7771, RZ ;  /* 0x0000777111257816 */ /* 0x000fe400000000ff */
[----:B---3--:R-:W-:Y:S02]  /*cd20*/  IADD3 R10, P6, PT, R159, R30, RZ ;  /* 0x0000001e9f0a7210 */ /* 0x008fe40007fde0ff */
[----:B------:R-:W-:-:S02]  /*cd30*/  LEA.HI.X.SX32 R9, R155, R31, 0x1, P5 ;  /* 0x0000001f9b097211 */ /* 0x000fc400028f0eff */
[C---:B0-----:R-:W-:Y:S01]  /*cd40*/  ISETP.LT.AND P5, PT, R157.reuse, UR4, !P0 ;  /* 0x000000049d007c0c */ /* 0x041fe2000c7a1270 */
[----:B------:R-:W-:Y:S01]  /*cd50*/  IMAD R157, R157, R29, RZ ;  /* 0x0000001d9d9d7224 */ /* 0x000fe200078e02ff */
[----:B------:R-:W-:Y:S01]  /*cd60*/  LEA.HI.X.SX32 R11, R159, R31, 0x1, P6 ;  /* 0x0000001f9f0b7211 */ /* 0x000fe200030f0eff */
[----:B------:R-:W-:Y:S01]  /*cd70*/  @P4 STG.E.U8 desc[UR26][R8.64], R37 ;  /* 0x0000002508004986 */ /* 0x000fe2000c10111a */
[C---:B------:R-:W-:Y:S01]  /*cd80*/  PRMT R33, R17.reuse, 0x7772, RZ ;  /* 0x0000777211217816 */ /* 0x040fe200000000ff */
[----:B------:R-:W0:Y:S01]  /*cd90*/  LDCU UR4, c[0x0][0x39c] ;  /* 0x00007380ff0477ac */ /* 0x000e220008000800 */
[C---:B-1----:R-:W-:Y:S01]  /*cda0*/  ISETP.LT.AND P4, PT, R154.reuse, UR5, !P0 ;  /* 0x000000059a007c0c */ /* 0x042fe2000c781270 */
[----:B------:R-:W-:Y:S01]  /*cdb0*/  IMAD R154, R154, R29, RZ ;  /* 0x0000001d9a9a7224 */ /* 0x000fe200078e02ff */
[----:B-----5:R-:W-:Y:S01]  /*cdc0*/  PRMT R35, R17, 0x7773, RZ ;  /* 0x0000777311237816 */ /* 0x020fe200000000ff */
[----:B------:R1:W-:Y:S01]  /*cdd0*/  @P3 STG.E.U8 desc[UR26][R10.64], R33 ;  /* 0x000000210a003986 */ /* 0x0003e2000c10111a */
[-C--:B------:R-:W-:Y:S01]  /*cde0*/  IADD3 R2, P3, PT, R157, R30.reuse, RZ ;  /* 0x0000001e9d027210 */ /* 0x080fe20007f7e0ff */
[----:B------:R-:W3:Y:S01]  /*cdf0*/  LDCU UR5, c[0x0][0x39c] ;  /* 0x00007380ff0577ac */ /* 0x000ee20008000800 */
[----:B------:R-:W-:-:S02]  /*ce00*/  IADD3 R16, P6, PT, R154, R30, RZ ;  /* 0x0000001e9a107210 */ /* 0x000fc40007fde0ff */
[----:B------:R-:W-:Y:S02]  /*ce10*/  LEA.HI.X.SX32 R3, R157, R31, 0x1, P3 ;  /* 0x0000001f9d037211 */ /* 0x000fe400018f0eff */
[C---:B--2---:R-:W-:Y:S01]  /*ce20*/  ISETP.LT.AND P3, PT, R148.reuse, UR6, !P0 ;  /* 0x0000000694007c0c */ /* 0x044fe2000c761270 */
[----:B------:R-:W-:Y:S01]  /*ce30*/  IMAD R148, R148, R29, RZ ;  /* 0x0000001d94947224 */ /* 0x000fe200078e02ff */
[----:B------:R-:W-:Y:S01]  /*ce40*/  LEA.HI.X.SX32 R17, R154, R31, 0x1, P6 ;  /* 0x0000001f9a117211 */ /* 0x000fe200030f0eff */
[----:B------:R2:W-:Y:S01]  /*ce50*/  @P5 STG.E.U8 desc[UR26][R2.64], R35 ;  /* 0x0000002302005986 */ /* 0x0005e2000c10111a */
[----:B------:R-:W5:Y:S01]  /*ce60*/  LDCU UR6, c[0x0][0x39c] ;  /* 0x00007380ff0677ac */ /* 0x000f620008000800 */
[----:B-1----:R-:W-:Y:S02]  /*ce70*/  PRMT R11, R18, 0x7770, RZ ;  /* 0x00007770120b7816 */ /* 0x002fe400000000ff */
[-C--:B------:R-:W-:Y:S02]  /*ce80*/  IADD3 R8, P5, PT, R148, R30.reuse, RZ ;  /* 0x0000001e94087210 */ /* 0x080fe40007fbe0ff */
[C---:B----4-:R-:W-:Y:S01]  /*ce90*/  ISETP.LT.AND P6, PT, R156.reuse, UR7, !P0 ;  /* 0x000000079c007c0c */ /* 0x050fe2000c7c1270 */
[----:B------:R-:W-:Y:S01]  /*cea0*/  IMAD R156, R156, R29, RZ ;  /* 0x0000001d9c9c7224 */ /* 0x000fe200078e02ff */
[----:B------:R-:W-:Y:S01]  /*ceb0*/  LEA.HI.X.SX32 R9, R148, R31, 0x1, P5 ;  /* 0x0000001f94097211 */ /* 0x000fe200028f0eff */
[----:B------:R1:W-:Y:S01]  /*cec0*/  @P4 STG.E.U8 desc[UR26][R16.64], R11 ;  /* 0x0000000b10004986 */ /* 0x0003e2000c10111a */
[C---:B------:R-:W-:Y:S01]  /*ced0*/  PRMT R33, R18.reuse, 0x7771, RZ ;  /* 0x0000777112217816 */ /* 0x040fe200000000ff */
[----:B------:R-:W4:Y:S01]  /*cee0*/  LDCU UR7, c[0x0][0x39c] ;  /* 0x00007380ff0777ac */ /* 0x000f220008000800 */
[C---:B0-----:R-:W-:Y:S01]  /*cef0*/  ISETP.LT.AND P4, PT, R151.reuse, UR4, !P0 ;  /* 0x0000000497007c0c */ /* 0x041fe2000c781270 */
[----:B------:R-:W-:Y:S01]  /*cf00*/  IMAD R151, R151, R29, RZ ;  /* 0x0000001d97977224 */ /* 0x000fe200078e02ff */
[----:B------:R-:W-:Y:S01]  /*cf10*/  PRMT R37, R18, 0x7773, RZ ;  /* 0x0000777312257816 */ /* 0x000fe200000000ff */
[----:B------:R0:W-:Y:S01]  /*cf20*/  @P3 STG.E.U8 desc[UR26][R8.64], R33 ;  /* 0x0000002108003986 */ /* 0x0001e2000c10111a */
[-C--:B--2---:R-:W-:Y:S01]  /*cf30*/  IADD3 R2, P3, PT, R156, R30.reuse, RZ ;  /* 0x0000001e9c027210 */ /* 0x084fe20007f7e0ff */
[----:B------:R-:W2:Y:S01]  /*cf40*/  LDCU UR4, c[0x0][0x39c] ;  /* 0x00007380ff0477ac */ /* 0x000ea20008000800 */
[----:B------:R-:W-:-:S02]  /*cf50*/  IADD3 R10, P5, PT, R151, R30, RZ ;  /* 0x0000001e970a7210 */ /* 0x000fc40007fbe0ff */
[----:B------:R-:W-:Y:S02]  /*cf60*/  LEA.HI.X.SX32 R3, R156, R31, 0x1, P3 ;  /* 0x0000001f9c037211 */ /* 0x000fe400018f0eff */
[C---:B---3--:R-:W-:Y:S01]  /*cf70*/  ISETP.LT.AND P3, PT, R153.reuse, UR5, !P0 ;  /* 0x0000000599007c0c */ /* 0x048fe2000c761270 */
[----:B------:R-:W-:Y:S01]  /*cf80*/  IMAD R153, R153, R29, RZ ;  /* 0x0000001d99997224 */ /* 0x000fe200078e02ff */
[----:B------:R-:W3:Y:S01]  /*cf90*/  LDCU UR5, c[0x0][0x39c] ;  /* 0x00007380ff0577ac */ /* 0x000ee20008000800 */
[----:B------:R2:W-:Y:S01]  /*cfa0*/  @P6 STG.E.U8 desc[UR26][R2.64], R39 ;  /* 0x0000002702006986 */ /* 0x0005e2000c10111a */
[----:B-1----:R-:W-:Y:S02]  /*cfb0*/  LEA.HI.X.SX32 R11, R151, R31, 0x1, P5 ;  /* 0x0000001f970b7211 */ /* 0x002fe400028f0eff */
[----:B0-----:R-:W-:Y:S02]  /*cfc0*/  IADD3 R8, P6, PT, R153, R30, RZ ;  /* 0x0000001e99087210 */ /* 0x001fe40007fde0ff */
[C---:B-----5:R-:W-:Y:S01]  /*cfd0*/  ISETP.LT.AND P5, PT, R150.reuse, UR6, !P0 ;  /* 0x0000000696007c0c */ /* 0x060fe2000c7a1270 */
[----:B------:R-:W-:Y:S01]  /*cfe0*/  IMAD R150, R150, R29, RZ ;  /* 0x0000001d96967224 */ /* 0x000fe200078e02ff */
[C---:B------:R-:W-:Y:S01]  /*cff0*/  PRMT R17, R19.reuse, 0x7773, RZ ;  /* 0x0000777313117816 */ /* 0x040fe200000000ff */
[----:B------:R0:W-:Y:S01]  /*d000*/  @P4 STG.E.U8 desc[UR26][R10.64], R37 ;  /* 0x000000250a004986 */ /* 0x0001e2000c10111a */
[C---:B------:R-:W-:Y:S01]  /*d010*/  PRMT R33, R19.reuse, 0x7772, RZ ;  /* 0x0000777213217816 */ /* 0x040fe200000000ff */
[----:B------:R-:W1:Y:S01]  /*d020*/  LDCU UR6, c[0x0][0x39c] ;  /* 0x00007380ff0677ac */ /* 0x000e620008000800 */
[----:B------:R-:W-:-:S02]  /*d030*/  PRMT R35, R19, 0x7771, RZ ;  /* 0x0000777113237816 */ /* 0x000fc400000000ff */
[----:B------:R-:W-:Y:S02]  /*d040*/  PRMT R19, R19, 0x7770, RZ ;  /* 0x0000777013137816 */ /* 0x000fe400000000ff */
[----:B------:R-:W-:Y:S02]  /*d050*/  LEA.HI.X.SX32 R9, R153, R31, 0x1, P6 ;  /* 0x0000001f99097211 */ /* 0x000fe400030f0eff */
[C---:B----4-:R-:W-:Y:S01]  /*d060*/  ISETP.LT.AND P6, PT, R152.reuse, UR7, !P0 ;  /* 0x0000000798007c0c */ /* 0x050fe2000c7c1270 */
[----:B------:R-:W-:Y:S01]  /*d070*/  IMAD R152, R152, R29, RZ ;  /* 0x0000001d98987224 */ /* 0x000fe200078e02ff */
[CC--:B--2---:R-:W-:Y:S01]  /*d080*/  IADD3 R2, P4, PT, R150.reuse, R30.reuse, RZ ;  /* 0x0000001e96027210 */ /* 0x0c4fe20007f9e0ff */
[----:B------:R2:W-:Y:S01]  /*d090*/  @P3 STG.E.U8 desc[UR26][R8.64], R19 ;  /* 0x0000001308003986 */ /* 0x0005e2000c10111a */
[C---:B------:R-:W-:Y:S01]  /*d0a0*/  ISETP.LT.AND P3, PT, R149.reuse, UR4, !P0 ;  /* 0x0000000495007c0c */ /* 0x040fe2000c761270 */
[----:B------:R-:W4:Y:S01]  /*d0b0*/  LDCU UR4, c[0x0][0x39c] ;  /* 0x00007380ff0477ac */ /* 0x000f220008000800 */
[----:B------:R-:W-:Y:S01]  /*d0c0*/  LEA.HI.X.SX32 R3, R150, R31, 0x1, P4 ;  /* 0x0000001f96037211 */ /* 0x000fe200020f0eff */
[----:B------:R-:W-:Y:S01]  /*d0d0*/  IMAD R149, R149, R29, RZ ;  /* 0x0000001d95957224 */ /* 0x000fe200078e02ff */
[----:B0-----:R-:W-:-:S02]  /*d0e0*/  IADD3 R10, P4, PT, R152, R30, RZ ;  /* 0x0000001e980a7210 */ /* 0x001fc40007f9e0ff */
[----:B------:R-:W-:Y:S01]  /*d0f0*/  LOP3.LUT R16, R147, 0x44, RZ, 0xfc, !PT ;  /* 0x0000004493107812 */ /* 0x000fe200078efcff */
[----:B------:R0:W-:Y:S01]  /*d100*/  @P5 STG.E.U8 desc[UR26][R2.64], R35 ;  /* 0x0000002302005986 */ /* 0x0001e2000c10111a */
[----:B------:R-:W-:Y:S02]  /*d110*/  LEA.HI.X.SX32 R11, R152, R31, 0x1, P4 ;  /* 0x0000001f980b7211 */ /* 0x000fe400020f0eff */
[C---:B---3--:R-:W-:Y:S01]  /*d120*/  ISETP.LT.AND P4, PT, R0.reuse, UR5, !P0 ;  /* 0x0000000500007c0c */ /* 0x048fe2000c781270 */
[----:B------:R-:W3:Y:S01]  /*d130*/  LDCU UR5, c[0x0][0x39c] ;  /* 0x00007380ff0577ac */ /* 0x000ee20008000800 */
[----:B--2---:R-:W-:Y:S01]  /*d140*/  IADD3 R8, P5, PT, R149, R30, RZ ;  /* 0x0000001e95087210 */ /* 0x004fe20007fbe0ff */
[----:B------:R-:W-:Y:S01]  /*d150*/  IMAD R0, R0, R29, RZ ;  /* 0x0000001d00007224 */ /* 0x000fe200078e02ff */
[----:B------:R2:W-:Y:S01]  /*d160*/  @P6 STG.E.U8 desc[UR26][R10.64], R33 ;  /* 0x000000210a006986 */ /* 0x0005e2000c10111a */
[----:B------:R-:W-:Y:S02]  /*d170*/  LOP3.LUT R18, R147, 0x46, RZ, 0xfc, !PT ;  /* 0x0000004693127812 */ /* 0x000fe400078efcff */
[----:B------:R-:W-:-:S02]  /*d180*/  LEA.HI.X.SX32 R9, R149, R31, 0x1, P5 ;  /* 0x0000001f95097211 */ /* 0x000fc400028f0eff */
[----:B-1----:R-:W-:Y:S01]  /*d190*/  ISETP.LT.AND P5, PT, R16, UR6, !P0 ;  /* 0x0000000610007c0c */ /* 0x002fe2000c7a1270 */
[----:B------:R-:W1:Y:S01]  /*d1a0*/  LDCU UR6, c[0x0][0x39c] ;  /* 0x00007380ff0677ac */ /* 0x000e620008000800 */
[-C--:B0-----:R-:W-:Y:S01]  /*d1b0*/  IADD3 R2, P6, PT, R0, R30.reuse, RZ ;  /* 0x0000001e00027210 */ /* 0x081fe20007fde0ff */
[----:B------:R0:W-:Y:S01]  /*d1c0*/  @P3 STG.E.U8 desc[UR26][R8.64], R17 ;  /* 0x0000001108003986 */ /* 0x0001e2000c10111a */
[C---:B------:R-:W-:Y:S01]  /*d1d0*/  IMAD R16, R29.reuse, 0x2, R0 ;  /* 0x000000021d107824 */ /* 0x040fe200078e0200 */
[----:B------:R-:W-:Y:S02]  /*d1e0*/  PRMT R35, R24, 0x7770, RZ ;  /* 0x0000777018237816 */ /* 0x000fe400000000ff */
[----:B------:R-:W-:Y:S01]  /*d1f0*/  LEA.HI.X.SX32 R3, R0, R31, 0x1, P6 ;  /* 0x0000001f00037211 */ /* 0x000fe200030f0eff */
[----:B------:R-:W-:Y:S01]  /*d200*/  IMAD R0, R29, 0x2, R16 ;  /* 0x000000021d007824 */ /* 0x000fe200078e0210 */
[----:B----4-:R-:W-:Y:S01]  /*d210*/  ISETP.LT.AND P3, PT, R18, UR4, !P0 ;  /* 0x0000000412007c0c */ /* 0x010fe2000c761270 */
[----:B------:R-:W4:Y:S01]  /*d220*/  LDCU UR4, c[0x0][0x39c] ;  /* 0x00007380ff0477ac */ /* 0x000f220008000800 */
[----:B------:R-:W-:Y:S01]  /*d230*/  LOP3.LUT R18, R147, 0x48, RZ, 0xfc, !PT ;  /* 0x0000004893127812 */ /* 0x000fe200078efcff */
[----:B------:R5:W-:Y:S01]  /*d240*/  @P4 STG.E.U8 desc[UR26][R2.64], R35 ;  /* 0x0000002302004986 */ /* 0x000be2000c10111a */
[----:B--2---:R-:W-:-:S02]  /*d250*/  IADD3 R10, P6, PT, R16, R30, RZ ;  /* 0x0000001e100a7210 */ /* 0x004fc40007fde0ff */
[----:B---3--:R-:W-:Y:S01]  /*d260*/  ISETP.LT.AND P4, PT, R18, UR5, !P0 ;  /* 0x0000000512007c0c */ /* 0x008fe2000c781270 */
[----:B------:R-:W2:Y:S01]  /*d270*/  LDCU UR5, c[0x0][0x39c] ;  /* 0x00007380ff0577ac */ /* 0x000ea20008000800 */
[-C--:B------:R-:W-:Y:S01]  /*d280*/  LEA.HI.X.SX32 R11, R16, R31.reuse, 0x1, P6 ;  /* 0x0000001f100b7211 */ /* 0x080fe200030f0eff */
[----:B------:R-:W-:Y:S01]  /*d290*/  IMAD R16, R29, 0x2, R0 ;  /* 0x000000021d107824 */ /* 0x000fe200078e0200 */
[----:B------:R-:W-:Y:S02]  /*d2a0*/  PRMT R19, R24, 0x7771, RZ ;  /* 0x0000777118137816 */ /* 0x000fe400000000ff */
[C---:B0-----:R-:W-:Y:S02]  /*d2b0*/  IADD3 R8, P6, PT, R0.reuse, R30, RZ ;  /* 0x0000001e00087210 */ /* 0x041fe40007fde0ff */
[----:B------:R-:W-:Y:S01]  /*d2c0*/  LOP3.LUT R18, R147, 0x4a, RZ, 0xfc, !PT ;  /* 0x0000004a93127812 */ /* 0x000fe200078efcff */
[----:B------:R0:W-:Y:S01]  /*d2d0*/  @P2 STG.E.U8 desc[UR26][R10.64], R19 ;  /* 0x000000130a002986 */ /* 0x0001e2000c10111a */
[----:B------:R-:W-:Y:S01]  /*d2e0*/  LEA.HI.X.SX32 R9, R0, R31, 0x1, P6 ;  /* 0x0000001f00097211 */ /* 0x000fe200030f0eff */
[----:B------:R-:W-:Y:S01]  /*d2f0*/  IMAD R0, R29, 0x2, R16 ;  /* 0x000000021d007824 */ /* 0x000fe200078e0210 */
[----:B------:R-:W-:-:S02]  /*d300*/  PRMT R17, R24, 0x7772, RZ ;  /* 0x0000777218117816 */ /* 0x000fc400000000ff */
[----:B-1----:R-:W-:Y:S01]  /*d310*/  ISETP.LT.AND P6, PT, R18, UR6, !P0 ;  /* 0x0000000612007c0c */ /* 0x002fe2000c7c1270 */
[----:B------:R-:W1:Y:S01]  /*d320*/  LDCU UR6, c[0x0][0x39c] ;  /* 0x00007380ff0677ac */ /* 0x000e620008000800 */
[CC--:B-----5:R-:W-:Y:S01]  /*d330*/  IADD3 R2, P2, PT, R16.reuse, R30.reuse, RZ ;  /* 0x0000001e10027210 */ /* 0x0e0fe20007f5e0ff */
[----:B------:R3:W-:Y:S01]  /*d340*/  @P5 STG.E.U8 desc[UR26][R8.64], R17 ;  /* 0x0000001108005986 */ /* 0x0007e2000c10111a */
[----:B------:R-:W-:Y:S02]  /*d350*/  LOP3.LUT R18, R147, 0x4c, RZ, 0xfc, !PT ;  /* 0x0000004c93127812 */ /* 0x000fe400078efcff */
[----:B------:R-:W-:Y:S01]  /*d360*/  LEA.HI.X.SX32 R3, R16, R31, 0x1, P2 ;  /* 0x0000001f10037211 */ /* 0x000fe200010f0eff */
[----:B------:R-:W-:Y:S01]  /*d370*/  IMAD R16, R29, 0x2, R0 ;  /* 0x000000021d107824 */ /* 0x000fe200078e0200 */
[----:B0-----:R-:W-:Y:S02]  /*d380*/  PRMT R19, R24, 0x7773, RZ ;  /* 0x0000777318137816 */ /* 0x001fe400000000ff */
[----:B----4-:R-:W-:Y:S01]  /*d390*/  ISETP.LT.AND P5, PT, R18, UR4, !P0 ;  /* 0x0000000412007c0c */ /* 0x010fe2000c7a1270 */
[----:B------:R-:W0:Y:S01]  /*d3a0*/  LDCU UR4, c[0x0][0x39c] ;  /* 0x00007380ff0477ac */ /* 0x000e220008000800 */
[----:B------:R-:W-:Y:S01]  /*d3b0*/  IADD3 R10, P2, PT, R0, R30, RZ ;  /* 0x0000001e000a7210 */ /* 0x000fe20007f5e0ff */
[----:B------:R4:W-:Y:S01]  /*d3c0*/  @P3 STG.E.U8 desc[UR26][R2.64], R19 ;  /* 0x0000001302003986 */ /* 0x0009e2000c10111a */
[----:B------:R-:W-:-:S02]  /*d3d0*/  LOP3.LUT R18, R147, 0x4e, RZ, 0xfc, !PT ;  /* 0x0000004e93127812 */ /* 0x000fc400078efcff */
[-C--:B------:R-:W-:Y:S01]  /*d3e0*/  LEA.HI.X.SX32 R11, R0, R31.reuse, 0x1, P2 ;  /* 0x0000001f000b7211 */ /* 0x080fe200010f0eff */
[----:B------:R-:W-:Y:S01]  /*d3f0*/  IMAD R0, R29, 0x2, R16 ;  /* 0x000000021d007824 */ /* 0x000fe200078e0210 */
[----:B--2---:R-:W-:Y:S01]  /*d400*/  ISETP.LT.AND P3, PT, R18, UR5, !P0 ;  /* 0x0000000512007c0c */ /* 0x004fe2000c761270 */
[----:B------:R-:W2:Y:S01]  /*d410*/  LDCU UR5, c[0x0][0x39c] ;  /* 0x00007380ff0577ac */ /* 0x000ea20008000800 */
[CC--:B---3--:R-:W-:Y:S02]  /*d420*/  IADD3 R8, P2, PT, R16.reuse, R30.reuse, RZ ;  /* 0x0000001e10087210 */ /* 0x0c8fe40007f5e0ff */
[----:B------:R-:W-:Y:S02]  /*d430*/  PRMT R17, R25, 0x7770, RZ ;  /* 0x0000777019117816 */ /* 0x000fe400000000ff */
[----:B------:R-:W-:Y:S02]  /*d440*/  LOP3.LUT R18, R147, 0x50, RZ, 0xfc, !PT ;  /* 0x0000005093127812 */ /* 0x000fe400078efcff */
[----:B------:R-:W-:Y:S01]  /*d450*/  LEA.HI.X.SX32 R9, R16, R31, 0x1, P2 ;  /* 0x0000001f10097211 */ /* 0x000fe200010f0eff */
[----:B------:R-:W-:Y:S01]  /*d460*/  IMAD R16, R29, 0x2, R0 ;  /* 0x000000021d107824 */ /* 0x000fe200078e0200 */
[----:B----4-:R-:W-:Y:S01]  /*d470*/  PRMT R19, R25, 0x7771, RZ ;  /* 0x0000777119137816 */ /* 0x010fe200000000ff */
[----:B------:R3:W-:Y:S01]  /*d480*/  @P4 STG.E.U8 desc[UR26][R10.64], R17 ;  /* 0x000000110a004986 */ /* 0x0007e2000c10111a */
[----:B-1----:R-:W-:Y:S01]  /*d490*/  ISETP.LT.AND P2, PT, R18, UR6, !P0 ;  /* 0x0000000612007c0c */ /* 0x002fe2000c741270 */
[----:B------:R-:W1:Y:S01]  /*d4a0*/  LDCU UR6, c[0x0][0x39c] ;  /* 0x00007380ff0677ac */ /* 0x000e620008000800 */
[----:B------:R-:W-:Y:S01]  /*d4b0*/  IADD3 R2, P4, PT, R0, R30, RZ ;  /* 0x0000001e00027210 */ /* 0x000fe20007f9e0ff */
[----:B------:R4:W-:Y:S01]  /*d4c0*/  @P6 STG.E.U8 desc[UR26][R8.64], R19 ;  /* 0x0000001308006986 */ /* 0x0009e2000c10111a */
[----:B------:R-:W-:-:S02]  /*d4d0*/  LOP3.LUT R18, R147, 0x52, RZ, 0xfc, !PT ;  /* 0x0000005293127812 */ /* 0x000fc400078efcff */
[-C--:B------:R-:W-:Y:S02]  /*d4e0*/  LEA.HI.X.SX32 R3, R0, R31.reuse, 0x1, P4 ;  /* 0x0000001f00037211 */ /* 0x080fe400020f0eff */
[----:B0-----:R-:W-:Y:S01]  /*d4f0*/  ISETP.LT.AND P4, PT, R18, UR4, !P0 ;  /* 0x0000000412007c0c */ /* 0x001fe2000c781270 */
[----:B------:R-:W0:Y:S01]  /*d500*/  LDCU UR4, c[0x0][0x39c] ;  /* 0x00007380ff0477ac */ /* 0x000e220008000800 */
[----:B------:R-:W-:Y:S02]  /*d510*/  LOP3.LUT R0, R147, 0x54, RZ, 0xfc, !PT ;  /* 0x0000005493007812 */ /* 0x000fe400078efcff */
[CC--:B---3--:R-:W-:Y:S02]  /*d520*/  IADD3 R10, P6, PT, R16.reuse, R30.reuse, RZ ;  /* 0x0000001e100a7210 */ /* 0x0c8fe40007fde0ff */
[----:B------:R-:W-:Y:S02]  /*d530*/  PRMT R17, R25, 0x7772, RZ ;  /* 0x0000777219117816 */ /* 0x000fe400000000ff */
[----:B------:R-:W-:Y:S01]  /*d540*/  LEA.HI.X.SX32 R11, R16, R31, 0x1, P6 ;  /* 0x0000001f100b7211 */ /* 0x000fe200030f0eff */
[----:B------:R-:W-:Y:S01]  /*d550*/  IMAD R16, R29, 0x2, R16 ;  /* 0x000000021d107824 */ /* 0x000fe200078e0210 */
[----:B------:R-:W-:Y:S01]  /*d560*/  PRMT R25, R25, 0x7773, RZ ;  /* 0x0000777319197816 */ /* 0x000fe200000000ff */
[----:B------:R3:W-:Y:S01]  /*d570*/  @P5 STG.E.U8 desc[UR26][R2.64], R17 ;  /* 0x0000001102005986 */ /* 0x0007e2000c10111a */
[----:B--2---:R-:W-:Y:S01]  /*d580*/  ISETP.LT.AND P5, PT, R0, UR5, !P0 ;  /* 0x0000000500007c0c */ /* 0x004fe2000c7a1270 */
[----:B------:R-:W2:Y:S01]  /*d590*/  LDCU UR5, c[0x0][0x39c] ;  /* 0x00007380ff0577ac */ /* 0x000ea20008000800 */
[----:B------:R-:W-:Y:S01]  /*d5a0*/  IMAD R0, R29, 0x2, R16 ;  /* 0x000000021d007824 */ /* 0x000fe200078e0210 */
[----:B------:R5:W-:Y:S01]  /*d5b0*/  @P3 STG.E.U8 desc[UR26][R10.64], R25 ;  /* 0x000000190a003986 */ /* 0x000be2000c10111a */
[----:B----4-:R-:W-:-:S02]  /*d5c0*/  IADD3 R8, P3, PT, R16, R30, RZ ;  /* 0x0000001e10087210 */ /* 0x010fc40007f7e0ff */
[C---:B------:R-:W-:Y:S02]  /*d5d0*/  LOP3.LUT R18, R147.reuse, 0x56, RZ, 0xfc, !PT ;  /* 0x0000005693127812 */ /* 0x040fe400078efcff */
[-C--:B------:R-:W-:Y:S02]  /*d5e0*/  LEA.HI.X.SX32 R9, R16, R31.reuse, 0x1, P3 ;  /* 0x0000001f10097211 */ /* 0x080fe400018f0eff */
[----:B------:R-:W-:Y:S02]  /*d5f0*/  PRMT R19, R26, 0x7770, RZ ;  /* 0x000077701a137816 */ /* 0x000fe400000000ff */
[CC--:B---3--:R-:W-:Y:S02]  /*d600*/  IADD3 R2, P6, PT, R0.reuse, R30.reuse, RZ ;  /* 0x0000001e00027210 */ /* 0x0c8fe40007fde0ff */
[----:B------:R-:W-:Y:S01]  /*d610*/  LOP3.LUT R16, R147, 0x58, RZ, 0xfc, !PT ;  /* 0x0000005893107812 */ /* 0x000fe200078efcff */
[----:B------:R3:W-:Y:S01]  /*d620*/  @P2 STG.E.U8 desc[UR26][R8.64], R19 ;  /* 0x0000001308002986 */ /* 0x0007e2000c10111a */
[----:B------:R-:W-:Y:S01]  /*d630*/  LEA.HI.X.SX32 R3, R0, R31, 0x1, P6 ;  /* 0x0000001f00037211 */ /* 0x000fe200030f0eff */
[C---:B------:R-:W-:Y:S01]  /*d640*/  IMAD R0, R29.reuse, 0x2, R0 ;  /* 0x000000021d007824 */ /* 0x040fe200078e0200 */
[----:B0-----:R-:W-:Y:S01]  /*d650*/  ISETP.LT.AND P3, PT, R18, UR4, !P0 ;  /* 0x0000000412007c0c */ /* 0x001fe2000c761270 */
[----:B------:R-:W0:Y:S01]  /*d660*/  LDCU UR4, c[0x0][0x39c] ;  /* 0x00007380ff0477ac */ /* 0x000e220008000800 */
[----:B-----5:R-:W-:Y:S01]  /*d670*/  PRMT R11, R26, 0x7771, RZ ;  /* 0x000077711a0b7816 */ /* 0x020fe200000000ff */
[----:B------:R-:W-:Y:S01]  /*d680*/  IMAD R10, R29, 0x2, R0 ;  /* 0x000000021d0a7824 */ /* 0x000fe200078e0200 */
[----:B-1----:R-:W-:Y:S01]  /*d690*/  ISETP.LT.AND P2, PT, R16, UR6, !P0 ;  /* 0x0000000610007c0c */ /* 0x002fe2000c741270 */
[----:B------:R-:W1:Y:S01]  /*d6a0*/  LDCU UR6, c[0x0][0x39c] ;  /* 0x00007380ff0677ac */ /* 0x000e620008000800 */
[----:B------:R-:W-:Y:S01]  /*d6b0*/  LOP3.LUT R17, R147, 0x5a, RZ, 0xfc, !PT ;  /* 0x0000005a93117812 */ /* 0x000fe200078efcff */
[----:B------:R4:W-:Y:S01]  /*d6c0*/  @P4 STG.E.U8 desc[UR26][R2.64], R11 ;  /* 0x0000000b02004986 */ /* 0x0009e2000c10111a */
[----:B------:R-:W-:-:S02]  /*d6d0*/  IADD3 R16, P6, PT, R0, R30, RZ ;  /* 0x0000001e00107210 */ /* 0x000fc40007fde0ff */
[----:B--2---:R-:W-:Y:S01]  /*d6e0*/  ISETP.LT.AND P4, PT, R17, UR5, !P0 ;  /* 0x0000000511007c0c */ /* 0x004fe2000c781270 */
[----:B------:R-:W2:Y:S01]  /*d6f0*/  LDCU UR5, c[0x0][0x39c] ;  /* 0x00007380ff0577ac */ /* 0x000ea20008000800 */
[-C--:B------:R-:W-:Y:S01]  /*d700*/  LEA.HI.X.SX32 R17, R0, R31.reuse, 0x1, P6 ;  /* 0x0000001f00117211 */ /* 0x080fe200030f0eff */
[C---:B------:R-:W-:Y:S01]  /*d710*/  IMAD R0, R29.reuse, 0x2, R10 ;  /* 0x000000021d007824 */ /* 0x040fe200078e020a */
[----:B------:R-:W-:Y:S02]  /*d720*/  IADD3 R18, P6, PT, R10, R30, RZ ;  /* 0x0000001e0a127210 */ /* 0x000fe40007fde0ff */
[----:B------:R-:W-:Y:S01]  /*d730*/  PRMT R35, R26, 0x7772, RZ ;  /* 0x000077721a237816 */ /* 0x000fe200000000ff */
[----:B------:R-:W-:Y:S01]  /*d740*/  IMAD R24, R29, 0x2, R0 ;  /* 0x000000021d187824 */ /* 0x000fe200078e0200 */
[----:B---3--:R-:W-:Y:S02]  /*d750*/  LEA.HI.X.SX32 R19, R10, R31, 0x1, P6 ;  /* 0x0000001f0a137211 */ /* 0x008fe400030f0eff */
[----:B------:R-:W-:Y:S01]  /*d760*/  PRMT R33, R26, 0x7773, RZ ;  /* 0x000077731a217816 */ /* 0x000fe200000000ff */
[----:B------:R3:W-:Y:S01]  /*d770*/  @P5 STG.E.U8 desc[UR26][R16.64], R35 ;  /* 0x0000002310005986 */ /* 0x0007e2000c10111a */
[----:B------:R-:W-:-:S02]  /*d780*/  LOP3.LUT R8, R147, 0x5c, RZ, 0xfc, !PT ;  /* 0x0000005c93087812 */ /* 0x000fc400078efcff */
[----:B------:R-:W-:Y:S01]  /*d790*/  PRMT R25, R27, 0x7770, RZ ;  /* 0x000077701b197816 */ /* 0x000fe200000000ff */
[----:B------:R5:W-:Y:S01]  /*d7a0*/  @P3 STG.E.U8 desc[UR26][R18.64], R33 ;  /* 0x0000002112003986 */ /* 0x000be2000c10111a */
[-C--:B----4-:R-:W-:Y:S02]  /*d7b0*/  IADD3 R2, P3, PT, R0, R30.reuse, RZ ;  /* 0x0000001e00027210 */ /* 0x090fe40007f7e0ff */
[----:B0-----:R-:W-:Y:S01]  /*d7c0*/  ISETP.LT.AND P5, PT, R8, UR4, !P0 ;  /* 0x0000000408007c0c */ /* 0x001fe2000c7a1270 */
[----:B------:R-:W0:Y:S01]  /*d7d0*/  LDCU UR4, c[0x0][0x39c] ;  /* 0x00007380ff0477ac */ /* 0x000e220008000800 */
[----:B------:R-:W4:Y:S01]  /*d7e0*/  LDS.128 R8, [R28+UR13] ;  /* 0x0000000d1c087984 */ /* 0x000f220008000c00 */
[-C--:B------:R-:W-:Y:S02]  /*d7f0*/  LEA.HI.X.SX32 R3, R0, R31.reuse, 0x1, P3 ;  /* 0x0000001f00037211 */ /* 0x080fe400018f0eff */
[----:B------:R-:W-:Y:S02]  /*d800*/  LOP3.LUT R0, R147, 0x60, RZ, 0xfc, !PT ;  /* 0x0000006093007812 */ /* 0x000fe400078efcff */
[----:B---3--:R-:W-:Y:S01]  /*d810*/  IADD3 R16, P6, PT, R24, R30, RZ ;  /* 0x0000001e18107210 */ /* 0x008fe20007fde0ff */
[----:B------:R3:W-:Y:S01]  /*d820*/  @P2 STG.E.U8 desc[UR26][R2.64], R25 ;  /* 0x0000001902002986 */ /* 0x0007e2000c10111a */
[----:B--2---:R-:W-:Y:S01]  /*d830*/  ISETP.LT.AND P2, PT, R0, UR5, !P0 ;  /* 0x0000000500007c0c */ /* 0x004fe2000c741270 */
[----:B------:R-:W2:Y:S01]  /*d840*/  LDCU UR5, c[0x0][0x39c] ;  /* 0x00007380ff0577ac */ /* 0x000ea20008000800 */
[----:B------:R-:W-:Y:S01]  /*d850*/  LEA.HI.X.SX32 R17, R24, R31, 0x1, P6 ;  /* 0x0000001f18117211 */ /* 0x000fe200030f0eff */
[----:B------:R-:W-:Y:S01]  /*d860*/  IMAD R24, R29, 0x2, R24 ;  /* 0x000000021d187824 */ /* 0x000fe200078e0218 */
[----:B-----5:R-:W-:-:S02]  /*d870*/  PRMT R33, R27, 0x7771, RZ ;  /* 0x000077711b217816 */ /* 0x020fc400000000ff */
[C---:B------:R-:W-:Y:S02]  /*d880*/  LOP3.LUT R0, R147.reuse, 0x62, RZ, 0xfc, !PT ;  /* 0x0000006293007812 */ /* 0x040fe400078efcff */
[----:B------:R-:W-:Y:S01]  /*d890*/  IADD3 R18, P6, PT, R24, R30, RZ ;  /* 0x0000001e18127210 */ /* 0x000fe20007fde0ff */
[----:B------:R5:W-:Y:S01]  /*d8a0*/  @P4 STG.E.U8 desc[UR26][R16.64], R33 ;  /* 0x0000002110004986 */ /* 0x000be2000c10111a */
[----:B------:R-:W-:Y:S02]  /*d8b0*/  LOP3.LUT R26, R147, 0x5e, RZ, 0xfc, !PT ;  /* 0x0000005e931a7812 */ /* 0x000fe400078efcff */
[----:B0-----:R-:W-:Y:S01]  /*d8c0*/  ISETP.LT.AND P4, PT, R0, UR4, !P0 ;  /* 0x0000000400007c0c */ /* 0x001fe2000c781270 */
[----:B------:R-:W0:Y:S01]  /*d8d0*/  LDCU UR4, c[0x0][0x39c] ;  /* 0x00007380ff0477ac */ /* 0x000e220008000800 */
[----:B---3--:R-:W-:Y:S01]  /*d8e0*/  PRMT R25, R27, 0x7773, RZ ;  /* 0x000077731b197816 */ /* 0x008fe200000000ff */
[----:B------:R-:W-:Y:S01]  /*d8f0*/  IMAD R0, R29, 0x2, R24 ;  /* 0x000000021d007824 */ /* 0x000fe200078e0218 */
[----:B------:R-:W-:-:S02]  /*d900*/  LEA.HI.X.SX32 R19, R24, R31, 0x1, P6 ;  /* 0x0000001f18137211 */ /* 0x000fc400030f0eff */
[----:B------:R-:W-:Y:S01]  /*d910*/  PRMT R27, R27, 0x7772, RZ ;  /* 0x000077721b1b7816 */ /* 0x000fe200000000ff */
[----:B------:R-:W-:Y:S01]  /*d920*/  IMAD R24, R29, 0x2, R0 ;  /* 0x000000021d187824 */ /* 0x000fe200078e0200 */
[----:B-1----:R-:W-:Y:S01]  /*d930*/  ISETP.LT.AND P3, PT, R26, UR6, !P0 ;  /* 0x000000061a007c0c */ /* 0x002fe2000c761270 */
[----:B------:R-:W1:Y:S01]  /*d940*/  LDCU UR6, c[0x0][0x39c] ;  /* 0x00007380ff0677ac */ /* 0x000e620008000800 */
[----:B------:R-:W-:Y:S01]  /*d950*/  LOP3.LUT R26, R147, 0x64, RZ, 0xfc, !PT ;  /* 0x00000064931a7812 */ /* 0x000fe200078efcff */
[----:B------:R3:W-:Y:S01]  /*d960*/  @P5 STG.E.U8 desc[UR26][R18.64], R27 ;  /* 0x0000001b12005986 */ /* 0x0007e2000c10111a */
[----:B------:R-:W-:Y:S02]  /*d970*/  IADD3 R2, P6, PT, R0, R30, RZ ;  /* 0x0000001e00027210 */ /* 0x000fe40007fde0ff */
[----:B--2---:R-:W-:Y:S01]  /*d980*/  ISETP.LT.AND P5, PT, R26, UR5, !P0 ;  /* 0x000000051a007c0c */ /* 0x004fe2000c7a1270 */
[----:B------:R-:W2:Y:S01]  /*d990*/  LDCU UR5, c[0x0][0x39c] ;  /* 0x00007380ff0577ac */ /* 0x000ea20008000800 */
[----:B------:R-:W-:Y:S01]  /*d9a0*/  LEA.HI.X.SX32 R3, R0, R31, 0x1, P6 ;  /* 0x0000001f00037211 */ /* 0x000fe200030f0eff */
[----:B------:R-:W-:Y:S01]  /*d9b0*/  IMAD R0, R29, 0x2, R24 ;  /* 0x000000021d007824 */ /* 0x000fe200078e0218 */
[----:B------:R-:W-:-:S02]  /*d9c0*/  LOP3.LUT R26, R147, 0x66, RZ, 0xfc, !PT ;  /* 0x00000066931a7812 */ /* 0x000fc400078efcff */
[-C--:B-----5:R-:W-:Y:S01]  /*d9d0*/  IADD3 R16, P6, PT, R24, R30.reuse, RZ ;  /* 0x0000001e18107210 */ /* 0x0a0fe20007fde0ff */
[----:B------:R5:W-:Y:S01]  /*d9e0*/  @P3 STG.E.U8 desc[UR26][R2.64], R25 ;  /* 0x0000001902003986 */ /* 0x000be2000c10111a */
[----:B0-----:R-:W-:Y:S01]  /*d9f0*/  ISETP.LT.AND P3, PT, R26, UR4, !P0 ;  /* 0x000000041a007c0c */ /* 0x001fe2000c761270 */
[----:B------:R-:W0:Y:S01]  /*da00*/  LDCU UR4, c[0x0][0x39c] ;  /* 0x00007380ff0477ac */ /* 0x000e220008000800 */
[-C--:B------:R-:W-:Y:S01]  /*da10*/  LEA.HI.X.SX32 R17, R24, R31.reuse, 0x1, P6 ;  /* 0x0000001f18117211 */ /* 0x080fe200030f0eff */
[----:B------:R-:W-:Y:S01]  /*da20*/  IMAD R24, R29, 0x2, R0 ;  /* 0x000000021d187824 */ /* 0x000fe200078e0200 */
[----:B----4-:R-:W-:Y:S02]  /*da30*/  PRMT R33, R8, 0x7770, RZ ;  /* 0x0000777008217816 */ /* 0x010fe400000000ff */
[C---:B---3--:R-:W-:Y:S02]  /*da40*/  IADD3 R18, P6, PT, R0.reuse, R30, RZ ;  /* 0x0000001e00127210 */ /* 0x048fe40007fde0ff */
[----:B------:R-:W-:Y:S01]  /*da50*/  LOP3.LUT R26, R147, 0x68, RZ, 0xfc, !PT ;  /* 0x00000068931a7812 */ /* 0x000fe200078efcff */
[----:B------:R3:W-:Y:S01]  /*da60*/  @P2 STG.E.U8 desc[UR26][R16.64], R33 ;  /* 0x0000002110002986 */ /* 0x0007e2000c10111a */
[----:B------:R-:W-:Y:S01]  /*da70*/  LEA.HI.X.SX32 R19, R0, R31, 0x1, P6 ;  /* 0x0000001f00137211 */ /* 0x000fe200030f0eff */
[----:B------:R-:W-:Y:S01]  /*da80*/  IMAD R0, R29, 0x2, R24 ;  /* 0x000000021d007824 */ /* 0x000fe200078e0218 */
[----:B-----5:R-:W-:-:S02]  /*da90*/  PRMT R25, R8, 0x7771, RZ ;  /* 0x0000777108197816 */ /* 0x020fc400000000ff */
[----:B--2---:R-:W-:Y:S01]  /*daa0*/  ISETP.LT.AND P2, PT, R26, UR5, !P0 ;  /* 0x000000051a007c0c */ /* 0x004fe2000c741270 */
[----:B------:R-:W2:Y:S01]  /*dab0*/  LDCU UR5, c[0x0][0x39c] ;  /* 0x00007380ff0577ac */ /* 0x000ea20008000800 */
[CC--:B------:R-:W-:Y:S01]  /*dac0*/  IADD3 R2, P6, PT, R24.reuse, R30.reuse, RZ ;  /* 0x0000001e18027210 */ /* 0x0c0fe20007fde0ff */
[----:B------:R4:W-:Y:S01]  /*dad0*/  @P4 STG.E.U8 desc[UR26][R18.64], R25 ;  /* 0x0000001912004986 */ /* 0x0009e2000c10111a */
[----:B------:R-:W-:Y:S02]  /*dae0*/  LOP3.LUT R26, R147, 0x6a, RZ, 0xfc, !PT ;  /* 0x0000006a931a7812 */ /* 0x000fe400078efcff */
[----:B------:R-:W-:Y:S01]  /*daf0*/  LEA.HI.X.SX32 R3, R24, R31, 0x1, P6 ;  /* 0x0000001f18037211 */ /* 0x000fe200030f0eff */
[----:B------:R-:W-:Y:S01]  /*db00*/  IMAD R24, R29, 0x2, R0 ;  /* 0x000000021d187824 */ /* 0x000fe200078e0200 */
[----:B------:R-:W-:Y:S02]  /*db10*/  PRMT R27, R8, 0x7772, RZ ;  /* 0x00007772081b7816 */ /* 0x000fe400000000ff */
[----:B-1----:R-:W-:Y:S01]  /*db20*/  ISETP.LT.AND P4, PT, R26, UR6, !P0 ;  /* 0x000000061a007c0c */ /* 0x002fe2000c781270 */
[----:B------:R-:W1:Y:S01]  /*db30*/  LDCU UR6, c[0x0][0x39c] ;  /* 0x00007380ff0677ac */ /* 0x000e620008000800 */
[----:B------:R-:W-:Y:S01]  /*db40*/  LOP3.LUT R26, R147, 0x6c, RZ, 0xfc, !PT ;  /* 0x0000006c931a7812 */ /* 0x000fe200078efcff */
[----:B------:R5:W-:Y:S01]  /*db50*/  @P5 STG.E.U8 desc[UR26][R2.64], R27 ;  /* 0x0000001b02005986 */ /* 0x000be2000c10111a */
[----:B---3--:R-:W-:-:S02]  /*db60*/  IADD3 R16, P6, PT, R0, R30, RZ ;  /* 0x0000001e00107210 */ /* 0x008fc40007fde0ff */
[----:B0-----:R-:W-:Y:S01]  /*db70*/  ISETP.LT.AND P5, PT, R26, UR4, !P0 ;  /* 0x000000041a007c0c */ /* 0x001fe2000c7a1270 */
[----:B------:R-:W0:Y:S01]  /*db80*/  LDCU UR4, c[0x0][0x39c] ;  /* 0x00007380ff0477ac */ /* 0x000e220008000800 */
[-C--:B------:R-:W-:Y:S01]  /*db90*/  LEA.HI.X.SX32 R17, R0, R31.reuse, 0x1, P6 ;  /* 0x0000001f00117211 */ /* 0x080fe200030f0eff */
[----:B------:R-:W-:Y:S01]  /*dba0*/  IMAD R0, R29, 0x2, R24 ;  /* 0x000000021d007824 */ /* 0x000fe200078e0218 */
[----:B----4-:R-:W-:Y:S02]  /*dbb0*/  PRMT R25, R8, 0x7773, RZ ;  /* 0x0000777308197816 */ /* 0x010fe400000000ff */
[----:B------:R-:W-:Y:S02]  /*dbc0*/  LOP3.LUT R8, R147, 0x6e, RZ, 0xfc, !PT ;  /* 0x0000006e93087812 */ /* 0x000fe400078efcff */
[----:B------:R-:W-:Y:S01]  /*dbd0*/  IADD3 R18, P6, PT, R24, R30, RZ ;  /* 0x0000001e18127210 */ /* 0x000fe20007fde0ff */
[----:B------:R3:W-:Y:S01]  /*dbe0*/  @P3 STG.E.U8 desc[UR26][R16.64], R25 ;  /* 0x0000001910003986 */ /* 0x0007e2000c10111a */
[----:B--2---:R-:W-:Y:S01]  /*dbf0*/  ISETP.LT.AND P3, PT, R8, UR5, !P0 ;  /* 0x0000000508007c0c */ /* 0x004fe2000c761270 */
[----:B------:R-:W2:Y:S01]  /*dc00*/  LDCU UR5, c[0x0][0x39c] ;  /* 0x00007380ff0577ac */ /* 0x000ea20008000800 */
[----:B------:R-:W-:Y:S01]  /*dc10*/  LEA.HI.X.SX32 R19, R24, R31, 0x1, P6 ;  /* 0x0000001f18137211 */ /* 0x000fe200030f0eff */
[----:B------:R-:W-:Y:S01]  /*dc20*/  IMAD R8, R29, 0x2, R0 ;  /* 0x000000021d087824 */ /* 0x000fe200078e0200 */
[----:B-----5:R-:W-:-:S02]  /*dc30*/  PRMT R27, R9, 0x7770, RZ ;  /* 0x00007770091b7816 */ /* 0x020fc400000000ff */
[CC--:B------:R-:W-:Y:S02]  /*dc40*/  IADD3 R2, P6, PT, R0.reuse, R30.reuse, RZ ;  /* 0x0000001e00027210 */ /* 0x0c0fe40007fde0ff */
[----:B------:R-:W-:Y:S01]  /*dc50*/  LOP3.LUT R24, R147, 0x70, RZ, 0xfc, !PT ;  /* 0x0000007093187812 */ /* 0x000fe200078efcff */
[----:B------:R4:W-:Y:S01]  /*dc60*/  @P2 STG.E.U8 desc[UR26][R18.64], R27 ;  /* 0x0000001b12002986 */ /* 0x0009e2000c10111a */
[----:B------:R-:W-:Y:S01]  /*dc70*/  LEA.HI.X.SX32 R3, R0, R31, 0x1, P6 ;  /* 0x0000001f00037211 */ /* 0x000fe200030f0eff */
[----:B------:R-:W-:Y:S01]  /*dc80*/  IMAD R0, R29, 0x2, R8 ;  /* 0x000000021d007824 */ /* 0x000fe200078e0208 */
[----:B---3--:R-:W-:Y:S02]  /*dc90*/  PRMT R25, R9, 0x7771, RZ ;  /* 0x0000777109197816 */ /* 0x008fe400000000ff */
[----:B0-----:R-:W-:Y:S01]  /*dca0*/  ISETP.LT.AND P2, PT, R24, UR4, !P0 ;  /* 0x0000000418007c0c */ /* 0x001fe2000c741270 */
[----:B------:R-:W0:Y:S01]  /*dcb0*/  LDCU UR4, c[0x0][0x39c] ;  /* 0x00007380ff0477ac */ /* 0x000e220008000800 */
[----:B------:R-:W-:Y:S01]  /*dcc0*/  IADD3 R16, P6, PT, R8, R30, RZ ;  /* 0x0000001e08107210 */ /* 0x000fe20007fde0ff */
[----:B------:R3:W-:Y:S01]  /*dcd0*/  @P4 STG.E.U8 desc[UR26][R2.64], R25 ;  /* 0x0000001902004986 */ /* 0x0007e2000c10111a */
[----:B------:R-:W-:-:S02]  /*dce0*/  LOP3.LUT R24, R147, 0x72, RZ, 0xfc, !PT ;  /* 0x0000007293187812 */ /* 0x000fc400078efcff */
[-C--:B------:R-:W-:Y:S01]  /*dcf0*/  LEA.HI.X.SX32 R17, R8, R31.reuse, 0x1, P6 ;  /* 0x0000001f08117211 */ /* 0x080fe200030f0eff */
[----:B------:R-:W-:Y:S01]  /*dd00*/  IMAD R8, R29, 0x2, R0 ;  /* 0x000000021d087824 */ /* 0x000fe200078e0200 */
[----:B----4-:R-:W-:Y:S02]  /*dd10*/  PRMT R27, R9, 0x7772, RZ ;  /* 0x00007772091b7816 */ /* 0x010fe400000000ff */
[----:B-1----:R-:W-:Y:S01]  /*dd20*/  ISETP.LT.AND P4, PT, R24, UR6, !P0 ;  /* 0x0000000618007c0c */ /* 0x002fe2000c781270 */
[----:B------:R-:W1:Y:S01]  /*dd30*/  LDCU UR6, c[0x0][0x39c] ;  /* 0x00007380ff0677ac */ /* 0x000e620008000800 */
[----:B------:R-:W-:Y:S01]  /*dd40*/  LOP3.LUT R24, R147, 0x74, RZ, 0xfc, !PT ;  /* 0x0000007493187812 */ /* 0x000fe200078efcff */
[----:B------:R4:W-:Y:S01]  /*dd50*/  @P5 STG.E.U8 desc[UR26][R16.64], R27 ;  /* 0x0000001b10005986 */ /* 0x0009e2000c10111a */
[-C--:B------:R-:W-:Y:S02]  /*dd60*/  IADD3 R18, P6, PT, R0, R30.reuse, RZ ;  /* 0x0000001e00127210 */ /* 0x080fe40007fde0ff */
[----:B--2---:R-:W-:Y:S01]  /*dd70*/  ISETP.LT.AND P5, PT, R24, UR5, !P0 ;  /* 0x0000000518007c0c */ /* 0x004fe2000c7a1270 */
[----:B------:R-:W2:Y:S01]  /*dd80*/  LDCU UR5, c[0x0][0x39c] ;  /* 0x00007380ff0577ac */ /* 0x000ea20008000800 */
[----:B------:R-:W-:Y:S01]  /*dd90*/  LEA.HI.X.SX32 R19, R0, R31, 0x1, P6 ;  /* 0x0000001f00137211 */ /* 0x000fe200030f0eff */
[----:B------:R-:W-:Y:S01]  /*dda0*/  IMAD R0, R29, 0x2, R8 ;  /* 0x000000021d007824 */ /* 0x000fe200078e0208 */
[----:B---3--:R-:W-:-:S02]  /*ddb0*/  IADD3 R2, P6, PT, R8, R30, RZ ;  /* 0x0000001e08027210 */ /* 0x008fc40007fde0ff */
[----:B------:R-:W-:Y:S02]  /*ddc0*/  PRMT R25, R9, 0x7773, RZ ;  /* 0x0000777309197816 */ /* 0x000fe400000000ff */
[----:B------:R-:W-:Y:S02]  /*ddd0*/  LEA.HI.X.SX32 R3, R8, R31, 0x1, P6 ;  /* 0x0000001f08037211 */ /* 0x000fe400030f0eff */
[----:B----4-:R-:W-:Y:S01]  /*dde0*/  PRMT R27, R10, 0x7770, RZ ;  /* 0x000077700a1b7816 */ /* 0x010fe200000000ff */
[----:B------:R3:W-:Y:S01]  /*ddf0*/  @P3 STG.E.U8 desc[UR26][R18.64], R25 ;  /* 0x0000001912003986 */ /* 0x0007e2000c10111a */
[C---:B------:R-:W-:Y:S02]  /*de00*/  LOP3.LUT R9, R147.reuse, 0x76, RZ, 0xfc, !PT ;  /* 0x0000007693097812 */ /* 0x040fe400078efcff */
[----:B------:R-:W-:Y:S01]  /*de10*/  LOP3.LUT R16, R147, 0x78, RZ, 0xfc, !PT ;  /* 0x0000007893107812 */ /* 0x000fe200078efcff */
[----:B------:R4:W-:Y:S01]  /*de20*/  @P2 STG.E.U8 desc[UR26][R2.64], R27 ;  /* 0x0000001b02002986 */ /* 0x0009e2000c10111a */
[----:B0-----:R-:W-:Y:S01]  /*de30*/  ISETP.LT.AND P3, PT, R9, UR4, !P0 ;  /* 0x0000000409007c0c */ /* 0x001fe2000c761270 */
[----:B------:R-:W0:Y:S01]  /*de40*/  LDCU UR4, c[0x0][0x39c] ;  /* 0x00007380ff0477ac */ /* 0x000e220008000800 */
[----:B------:R-:W-:-:S04]  /*de50*/  IADD3 R8, P2, PT, R0, R30, RZ ;  /* 0x0000001e00087210 */ /* 0x000fc80007f5e0ff */
[-C--:B------:R-:W-:Y:S01]  /*de60*/  LEA.HI.X.SX32 R9, R0, R31.reuse, 0x1, P2 ;  /* 0x0000001f00097211 */ /* 0x080fe200010f0eff */
[C---:B---3--:R-:W-:Y:S01]  /*de70*/  IMAD R18, R29.reuse, 0x2, R0 ;  /* 0x000000021d127824 */ /* 0x048fe200078e0200 */
[----:B--2---:R-:W-:Y:S01]  /*de80*/  ISETP.LT.AND P2, PT, R16, UR5, !P0 ;  /* 0x0000000510007c0c */ /* 0x004fe2000c741270 */
[----:B------:R-:W2:Y:S01]  /*de90*/  LDCU UR5, c[0x0][0x39c] ;  /* 0x00007380ff0577ac */ /* 0x000ea20008000800 */
[----:B------:R-:W-:Y:S02]  /*dea0*/  PRMT R25, R10, 0x7771, RZ ;  /* 0x000077710a197816 */ /* 0x000fe400000000ff */
[----:B------:R-:W-:Y:S02]  /*deb0*/  IADD3 R16, P6, PT, R18, R30, RZ ;  /* 0x0000001e12107210 */ /* 0x000fe40007fde0ff */
[----:B------:R-:W-:Y:S01]  /*dec0*/  PRMT R19, R10, 0x7772, RZ ;  /* 0x000077720a137816 */ /* 0x000fe200000000ff */
[----:B------:R3:W-:Y:S01]  /*ded0*/  @P4 STG.E.U8 desc[UR26][R8.64], R25 ;  /* 0x0000001908004986 */ /* 0x0007e2000c10111a */
[----:B------:R-:W-:Y:S01]  /*dee0*/  LEA.HI.X.SX32 R17, R18, R31, 0x1, P6 ;  /* 0x0000001f12117211 */ /* 0x000fe200030f0eff */
[----:B------:R-:W-:Y:S01]  /*def0*/  IMAD R18, R29, 0x2, R18 ;  /* 0x000000021d127824 */ /* 0x000fe200078e0212 */
[----:B------:R-:W-:-:S02]  /*df00*/  LOP3.LUT R0, R147, 0x7a, RZ, 0xfc, !PT ;  /* 0x0000007a93007812 */ /* 0x000fc400078efcff */
[----:B----4-:R-:W-:Y:S01]  /*df10*/  LOP3.LUT R3, R147, 0x7c, RZ, 0xfc, !PT ;  /* 0x0000007c93037812 */ /* 0x010fe200078efcff */
[----:B------:R4:W-:Y:S01]  /*df20*/  @P5 STG.E.U8 desc[UR26][R16.64], R19 ;  /* 0x0000001310005986 */ /* 0x0009e2000c10111a */
[----:B-1----:R-:W-:Y:S01]  /*df30*/  ISETP.LT.AND P4, PT, R0, UR6, !P0 ;  /* 0x0000000600007c0c */ /* 0x002fe2000c781270 */
[----:B------:R-:W-:Y:S01]  /*df40*/  IMAD R0, R29, 0x2, R18 ;  /* 0x000000021d007824 */ /* 0x000fe200078e0212 */
[CC--:B------:R-:W-:Y:S01]  /*df50*/  IADD3 R2, P5, PT, R18.reuse, R30.reuse, RZ ;  /* 0x0000001e12027210 */ /* 0x0c0fe20007fbe0ff */
[----:B------:R-:W1:Y:S01]  /*df60*/  LDCU UR6, c[0x0][0x39c] ;  /* 0x00007380ff0677ac */ /* 0x000e620008000800 */
[----:B0-----:R-:W-:Y:S02]  /*df70*/  ISETP.LT.AND P6, PT, R3, UR4, !P0 ;  /* 0x0000000403007c0c */ /* 0x001fe4000c7c1270 */
[----:B------:R-:W-:Y:S01]  /*df80*/  LEA.HI.X.SX32 R3, R18, R31, 0x1, P5 ;  /* 0x0000001f12037211 */ /* 0x000fe200028f0eff */
[----:B------:R-:W0:Y:S01]  /*df90*/  LDCU UR4, c[0x0][0x39c] ;  /* 0x00007380ff0477ac */ /* 0x000e220008000800 */
[----:B---3--:R-:W-:-:S02]  /*dfa0*/  IADD3 R8, P5, PT, R0, R30, RZ ;  /* 0x0000001e00087210 */ /* 0x008fc40007fbe0ff */
[----:B------:R-:W-:Y:S02]  /*dfb0*/  PRMT R27, R10, 0x7773, RZ ;  /* 0x000077730a1b7816 */ /* 0x000fe400000000ff */
[----:B------:R-:W-:Y:S02]  /*dfc0*/  PRMT R25, R11, 0x7770, RZ ;  /* 0x000077700b197816 */ /* 0x000fe400000000ff */
[----:B------:R-:W-:Y:S01]  /*dfd0*/  LEA.HI.X.SX32 R9, R0, R31, 0x1, P5 ;  /* 0x0000001f00097211 */ /* 0x000fe200028f0eff */
[----:B------:R-:W-:Y:S01]  /*dfe0*/  IMAD R0, R29, 0x2, R0 ;  /* 0x000000021d007824 */ /* 0x000fe200078e0200 */
[----:B------:R-:W-:Y:S01]  /*dff0*/  LOP3.LUT R10, R147, 0x7e, RZ, 0xfc, !PT ;  /* 0x0000007e930a7812 */ /* 0x000fe200078efcff */
[----:B------:R3:W-:Y:S01]  /*e000*/  @P3 STG.E.U8 desc[UR26][R2.64], R27 ;  /* 0x0000001b02003986 */ /* 0x0007e2000c10111a */
[----:B----4-:R-:W-:Y:S02]  /*e010*/  PRMT R19, R11, 0x7771, RZ ;  /* 0x000077710b137816 */ /* 0x010fe400000000ff */
[----:B--2---:R-:W-:Y:S01]  /*e020*/  ISETP.LT.AND P3, PT, R10, UR5, !P0 ;  /* 0x000000050a007c0c */ /* 0x004fe2000c761270 */
[----:B------:R2:W-:Y:S01]  /*e030*/  @P2 STG.E.U8 desc[UR26][R8.64], R25 ;  /* 0x0000001908002986 */ /* 0x0005e2000c10111a */
[----:B------:R-:W-:Y:S01]  /*e040*/  IADD3 R16, P2, PT, R0, R30, RZ ;  /* 0x0000001e00107210 */ /* 0x000fe20007f5e0ff */
[----:B------:R-:W4:Y:S01]  /*e050*/  LDCU UR5, c[0x0][0x39c] ;  /* 0x00007380ff0577ac */ /* 0x000f220008000800 */
[----:B------:R-:W-:-:S02]  /*e060*/  LOP3.LUT R10, R147, 0x82, RZ, 0xfc, !PT ;  /* 0x00000082930a7812 */ /* 0x000fc400078efcff */
[-C--:B------:R-:W-:Y:S01]  /*e070*/  LEA.HI.X.SX32 R17, R0, R31.reuse, 0x1, P2 ;  /* 0x0000001f00117211 */ /* 0x080fe200010f0eff */
[----:B------:R-:W-:Y:S01]  /*e080*/  IMAD R0, R29, 0x2, R0 ;  /* 0x000000021d007824 */ /* 0x000fe200078e0200 */
[----:B0-----:R-:W-:Y:S01]  /*e090*/  ISETP.LT.AND P5, PT, R10, UR4, !P0 ;  /* 0x000000040a007c0c */ /* 0x001fe2000c7a1270 */
[----:B------:R-:W0:Y:S01]  /*e0a0*/  LDCU UR4, c[0x0][0x39c] ;  /* 0x00007380ff0477ac */ /* 0x000e220008000800 */
[----:B---3--:R-:W-:Y:S01]  /*e0b0*/  PRMT R27, R11, 0x7772, RZ ;  /* 0x000077720b1b7816 */ /* 0x008fe200000000ff */
[----:B------:R3:W-:Y:S01]  /*e0c0*/  @P4 STG.E.U8 desc[UR26][R16.64], R19 ;  /* 0x0000001310004986 */ /* 0x0007e2000c10111a */
[CC--:B------:R-:W-:Y:S01]  /*e0d0*/  IADD3 R2, P4, PT, R0.reuse, R30.reuse, RZ ;  /* 0x0000001e00027210 */ /* 0x0c0fe20007f9e0ff */
[----:B------:R-:W-:Y:S01]  /*e0e0*/  IMAD R10, R29, 0x2, R0 ;  /* 0x000000021d0a7824 */ /* 0x000fe200078e0200 */
[----:B--2---:R-:W-:Y:S02]  /*e0f0*/  PRMT R25, R11, 0x7773, RZ ;  /* 0x000077730b197816 */ /* 0x004fe400000000ff */
[----:B------:R-:W-:Y:S01]  /*e100*/  LEA.HI.X.SX32 R3, R0, R31, 0x1, P4 ;  /* 0x0000001f00037211 */ /* 0x000fe200020f0eff */
[----:B------:R-:W-:Y:S01]  /*e110*/  IMAD R0, R29, 0x2, R10 ;  /* 0x000000021d007824 */ /* 0x000fe200078e020a */
[----:B------:R-:W-:-:S02]  /*e120*/  IADD3 R8, P4, PT, R10, R30, RZ ;  /* 0x0000001e0a087210 */ /* 0x000fc40007f9e0ff */
[----:B------:R-:W-:Y:S01]  /*e130*/  LOP3.LUT R11, R147, 0x84, RZ, 0xfc, !PT ;  /* 0x00000084930b7812 */ /* 0x000fe200078efcff */
[----:B------:R2:W-:Y:S01]  /*e140*/  @P6 STG.E.U8 desc[UR26][R2.64], R27 ;  /* 0x0000001b02006986 */ /* 0x0005e2000c10111a */
[----:B------:R-:W-:Y:S01]  /*e150*/  LEA.HI.X.SX32 R9, R10, R31, 0x1, P4 ;  /* 0x0000001f0a097211 */ /* 0x000fe200020f0eff */
[----:B---3--:R-:W-:Y:S01]  /*e160*/  IMAD R16, R29, 0x2, R0 ;  /* 0x000000021d107824 */ /* 0x008fe200078e0200 */
[----:B----4-:R-:W-:Y:S01]  /*e170*/  ISETP.LT.AND P4, PT, R11, UR5, !P0 ;  /* 0x000000050b007c0c */ /* 0x010fe2000c781270 */
[----:B------:R-:W3:Y:S01]  /*e180*/  LDCU UR5, c[0x0][0x39c] ;  /* 0x00007380ff0577ac */ /* 0x000ee20008000800 */
[C---:B------:R-:W-:Y:S01]  /*e190*/  LOP3.LUT R18, R147.reuse, 0x80, RZ, 0xfc, !PT ;  /* 0x0000008093127812 */ /* 0x040fe200078efcff */
[----:B------:R4:W-:Y:S01]  /*e1a0*/  @P3 STG.E.U8 desc[UR26][R8.64], R25 ;  /* 0x0000001908003986 */ /* 0x0009e2000c10111a */
[----:B------:R-:W-:Y:S02]  /*e1b0*/  LOP3.LUT R17, R147, 0x86, RZ, 0xfc, !PT ;  /* 0x0000008693117812 */ /* 0x000fe400078efcff */
[----:B-1----:R-:W-:Y:S01]  /*e1c0*/  ISETP.LT.AND P2, PT, R18, UR6, !P0 ;  /* 0x0000000612007c0c */ /* 0x002fe2000c741270 */
[----:B------:R-:W1:Y:S01]  /*e1d0*/  LDCU UR6, c[0x0][0x39c] ;  /* 0x00007380ff0677ac */ /* 0x000e620008000800 */
[----:B------:R-:W-:-:S02]  /*e1e0*/  IADD3 R10, P6, PT, R0, R30, RZ ;  /* 0x0000001e000a7210 */ /* 0x000fc40007fde0ff */
[----:B0-----:R-:W-:Y:S01]  /*e1f0*/  ISETP.LT.AND P3, PT, R17, UR4, !P0 ;  /* 0x0000000411007c0c */ /* 0x001fe2000c761270 */
[----:B------:R-:W0:Y:S01]  /*e200*/  LDCU UR4, c[0x0][0x39c] ;  /* 0x00007380ff0477ac */ /* 0x000e220008000800 */
[-C--:B------:R-:W-:Y:S01]  /*e210*/  LEA.HI.X.SX32 R11, R0, R31.reuse, 0x1, P6 ;  /* 0x0000001f000b7211 */ /* 0x080fe200030f0eff */
[----:B------:R-:W-:Y:S01]  /*e220*/  IMAD R0, R29, 0x2, R16 ;  /* 0x000000021d007824 */ /* 0x000fe200078e0210 */
[----:B------:R-:W-:Y:S02]  /*e230*/  PRMT R19, R4, 0x7770, RZ ;  /* 0x0000777004137816 */ /* 0x000fe400000000ff */
[C---:B--2---:R-:W-:Y:S02]  /*e240*/  IADD3 R2, P6, PT, R16.reuse, R30, RZ ;  /* 0x0000001e10027210 */ /* 0x044fe40007fde0ff */
[----:B------:R-:W-:Y:S01]  /*e250*/  LOP3.LUT R18, R147, 0x88, RZ, 0xfc, !PT ;  /* 0x0000008893127812 */ /* 0x000fe200078efcff */
[----:B------:R2:W-:Y:S01]  /*e260*/  @P2 STG.E.U8 desc[UR26][R10.64], R19 ;  /* 0x000000130a002986 */ /* 0x0005e2000c10111a */
[----:B------:R-:W-:Y:S01]  /*e270*/  LEA.HI.X.SX32 R3, R16, R31, 0x1, P6 ;  /* 0x0000001f10037211 */ /* 0x000fe200030f0eff */
[----:B------:R-:W-:Y:S01]  /*e280*/  IMAD R16, R29, 0x2, R0 ;  /* 0x000000021d107824 */ /* 0x000fe200078e0200 */
[----:B------:R-:W-:-:S02]  /*e290*/  PRMT R17, R4, 0x7771, RZ ;  /* 0x0000777104117816 */ /* 0x000fc400000000ff */
[----:B---3--:R-:W-:Y:S01]  /*e2a0*/  ISETP.LT.AND P2, PT, R18, UR5, !P0 ;  /* 0x0000000512007c0c */ /* 0x008fe2000c741270 */
[----:B------:R-:W3:Y:S01]  /*e2b0*/  LDCU UR5, c[0x0][0x39c] ;  /* 0x00007380ff0577ac */ /* 0x000ee20008000800 */
[CC--:B----4-:R-:W-:Y:S01]  /*e2c0*/  IADD3 R8, P6, PT, R0.reuse, R30.reuse, RZ ;  /* 0x0000001e00087210 */ /* 0x0d0fe20007fde0ff */
[----:B------:R4:W-:Y:S01]  /*e2d0*/  @P5 STG.E.U8 desc[UR26][R2.64], R17 ;  /* 0x0000001102005986 */ /* 0x0009e2000c10111a */
[----:B------:R-:W-:Y:S02]  /*e2e0*/  LOP3.LUT R18, R147, 0x8a, RZ, 0xfc, !PT ;  /* 0x0000008a93127812 */ /* 0x000fe400078efcff */
[----:B------:R-:W-:Y:S01]  /*e2f0*/  LEA.HI.X.SX32 R9, R0, R31, 0x1, P6 ;  /* 0x0000001f00097211 */ /* 0x000fe200030f0eff */
[----:B------:R-:W-:Y:S01]  /*e300*/  IMAD R0, R29, 0x2, R16 ;  /* 0x000000021d007824 */ /* 0x000fe200078e0210 */
[----:B--2---:R-:W-:Y:S02]  /*e310*/  PRMT R19, R4, 0x7772, RZ ;  /* 0x0000777204137816 */ /* 0x004fe400000000ff */
[----:B-1----:R-:W-:Y:S01]  /*e320*/  ISETP.LT.AND P5, PT, R18, UR6, !P0 ;  /* 0x0000000612007c0c */ /* 0x002fe2000c7a1270 */
[----:B------:R-:W1:Y:S01]  /*e330*/  LDCU UR6, c[0x0][0x39c] ;  /* 0x00007380ff0677ac */ /* 0x000e620008000800 */
[----:B------:R-:W-:Y:S01]  /*e340*/  LOP3.LUT R18, R147, 0x8c, RZ, 0xfc, !PT ;  /* 0x0000008c93127812 */ /* 0x000fe200078efcff */
[----:B------:R2:W-:Y:S01]  /*e350*/  @P4 STG.E.U8 desc[UR26][R8.64], R19 ;  /* 0x0000001308004986 */ /* 0x0005e2000c10111a */
[----:B------:R-:W-:-:S02]  /*e360*/  IADD3 R10, P6, PT, R16, R30, RZ ;  /* 0x0000001e100a7210 */ /* 0x000fc40007fde0ff */
[----:B0-----:R-:W-:Y:S01]  /*e370*/  ISETP.LT.AND P4, PT, R18, UR4, !P0 ;  /* 0x0000000412007c0c */ /* 0x001fe2000c781270 */
[----:B------:R-:W0:Y:S01]  /*e380*/  LDCU UR4, c[0x0][0x39c] ;  /* 0x00007380ff0477ac */ /* 0x000e220008000800 */
[-C--:B------:R-:W-:Y:S02]  /*e390*/  LEA.HI.X.SX32 R11, R16, R31.reuse, 0x1, P6 ;  /* 0x0000001f100b7211 */ /* 0x080fe400030f0eff */
[----:B----4-:R-:W-:Y:S01]  /*e3a0*/  PRMT R17, R4, 0x7773, RZ ;  /* 0x0000777304117816 */ /* 0x010fe200000000ff */
[----:B------:R-:W-:Y:S01]  /*e3b0*/  IMAD R4, R29, 0x2, R0 ;  /* 0x000000021d047824 */ /* 0x000fe200078e0200 */
[C---:B------:R-:W-:Y:S02]  /*e3c0*/  IADD3 R2, P6, PT, R0.reuse, R30, RZ ;  /* 0x0000001e00027210 */ /* 0x040fe40007fde0ff */
[----:B------:R-:W-:Y:S01]  /*e3d0*/  LOP3.LUT R16, R147, 0x8e, RZ, 0xfc, !PT ;  /* 0x0000008e93107812 */ /* 0x000fe200078efcff */
[----:B------:R4:W-:Y:S01]  /*e3e0*/  @P3 STG.E.U8 desc[UR26][R10.64], R17 ;  /* 0x000000110a003986 */ /* 0x0009e2000c10111a */
[----:B------:R-:W-:Y:S01]  /*e3f0*/  LEA.HI.X.SX32 R3, R0, R31, 0x1, P6 ;  /* 0x0000001f00037211 */ /* 0x000fe200030f0eff */
[----:B------:R-:W-:Y:S01]  /*e400*/  IMAD R0, R29, 0x2, R4 ;  /* 0x000000021d007824 */ /* 0x000fe200078e0204 */
[----:B--2---:R-:W-:-:S02]  /*e410*/  PRMT R19, R5, 0x7770, RZ ;  /* 0x0000777005137816 */ /* 0x004fc400000000ff */
[----:B---3--:R-:W-:Y:S01]  /*e420*/  ISETP.LT.AND P3, PT, R16, UR5, !P0 ;  /* 0x0000000510007c0c */ /* 0x008fe2000c761270 */
[----:B------:R-:W2:Y:S01]  /*e430*/  LDCU UR5, c[0x0][0x39c] ;  /* 0x00007380ff0577ac */ /* 0x000ea20008000800 */
[CC--:B------:R-:W-:Y:S01]  /*e440*/  IADD3 R8, P6, PT, R4.reuse, R30.reuse, RZ ;  /* 0x0000001e04087210 */ /* 0x0c0fe20007fde0ff */
[----:B------:R3:W-:Y:S01]  /*e450*/  @P2 STG.E.U8 desc[UR26][R2.64], R19 ;  /* 0x0000001302002986 */ /* 0x0007e2000c10111a */
[----:B------:R-:W-:Y:S02]  /*e460*/  LOP3.LUT R16, R147, 0x90, RZ, 0xfc, !PT ;  /* 0x0000009093107812 */ /* 0x000fe400078efcff */
[----:B------:R-:W-:Y:S01]  /*e470*/  LEA.HI.X.SX32 R9, R4, R31, 0x1, P6 ;  /* 0x0000001f04097211 */ /* 0x000fe200030f0eff */
[----:B------:R-:W-:Y:S01]  /*e480*/  IMAD R4, R29, 0x2, R0 ;  /* 0x000000021d047824 */ /* 0x000fe200078e0200 */
[----:B0-----:R-:W-:Y:S01]  /*e490*/  ISETP.LT.AND P2, PT, R16, UR4, !P0 ;  /* 0x0000000410007c0c */ /* 0x001fe2000c741270 */
[----:B------:R-:W0:Y:S01]  /*e4a0*/  LDCU UR4, c[0x0][0x39c] ;  /* 0x00007380ff0477ac */ /* 0x000e220008000800 */
[----:B----4-:R-:W-:-:S02]  /*e4b0*/  IADD3 R10, P6, PT, R0, R30, RZ ;  /* 0x0000001e000a7210 */ /* 0x010fc40007fde0ff */
[----:B------:R-:W-:Y:S02]  /*e4c0*/  PRMT R17, R5, 0x7771, RZ ;  /* 0x0000777105117816 */ /* 0x000fe400000000ff */
[----:B------:R-:W-:Y:S02]  /*e4d0*/  LOP3.LUT R16, R147, 0x92, RZ, 0xfc, !PT ;  /* 0x0000009293107812 */ /* 0x000fe400078efcff */
[-C--:B------:R-:W-:Y:S01]  /*e4e0*/  LEA.HI.X.SX32 R11, R0, R31.reuse, 0x1, P6 ;  /* 0x0000001f000b7211 */ /* 0x080fe200030f0eff */
[----:B------:R-:W-:Y:S01]  /*e4f0*/  IMAD R0, R29, 0x2, R4 ;  /* 0x000000021d007824 */ /* 0x000fe200078e0204 */
[----:B---3--:R-:W-:Y:S01]  /*e500*/  IADD3 R2, P6, PT, R4, R30, RZ ;  /* 0x0000001e04027210 */ /* 0x008fe20007fde0ff */
[----:B------:R3:W-:Y:S01]  /*e510*/  @P5 STG.E.U8 desc[UR26][R8.64], R17 ;  /* 0x0000001108005986 */ /* 0x0007e2000c10111a */
[----:B------:R-:W-:Y:S02]  /*e520*/  PRMT R19, R5, 0x7772, RZ ;  /* 0x0000777205137816 */ /* 0x000fe400000000ff */
[----:B-1----:R-:W-:Y:S01]  /*e530*/  ISETP.LT.AND P5, PT, R16, UR6, !P0 ;  /* 0x0000000610007c0c */ /* 0x002fe2000c7a1270 */
[----:B------:R-:W1:Y:S01]  /*e540*/  LDCU UR6, c[0x0][0x39c] ;  /* 0x00007380ff0677ac */ /* 0x000e620008000800 */
[----:B------:R-:W-:Y:S01]  /*e550*/  LOP3.LUT R16, R147, 0x94, RZ, 0xfc, !PT ;  /* 0x0000009493107812 */ /* 0x000fe200078efcff */
[----:B------:R4:W-:Y:S01]  /*e560*/  @P4 STG.E.U8 desc[UR26][R10.64], R19 ;  /* 0x000000130a004986 */ /* 0x0009e2000c10111a */
[----:B------:R-:W-:-:S02]  /*e570*/  LEA.HI.X.SX32 R3, R4, R31, 0x1, P6 ;  /* 0x0000001f04037211 */ /* 0x000fc400030f0eff */
[----:B------:R-:W-:Y:S02]  /*e580*/  IADD3 R4, P6, PT, R0, R30, RZ ;  /* 0x0000001e00047210 */ /* 0x000fe40007fde0ff */
[----:B--2---:R-:W-:Y:S01]  /*e590*/  ISETP.LT.AND P4, PT, R16, UR5, !P0 ;  /* 0x0000000510007c0c */ /* 0x004fe2000c781270 */
[----:B------:R-:W2:Y:S01]  /*e5a0*/  LDCU UR5, c[0x0][0x39c] ;  /* 0x00007380ff0577ac */ /* 0x000ea20008000800 */
[----:B---3--:R-:W-:Y:S02]  /*e5b0*/  PRMT R17, R5, 0x7773, RZ ;  /* 0x0000777305117816 */ /* 0x008fe400000000ff */
[----:B------:R-:W-:Y:S02]  /*e5c0*/  LOP3.LUT R8, R147, 0x96, RZ, 0xfc, !PT ;  /* 0x0000009693087812 */ /* 0x000fe400078efcff */
[----:B------:R-:W-:Y:S01]  /*e5d0*/  LEA.HI.X.SX32 R5, R0, R31, 0x1, P6 ;  /* 0x0000001f00057211 */ /* 0x000fe200030f0eff */
[----:B------:R-:W-:Y:S01]  /*e5e0*/  IMAD R0, R29, 0x2, R0 ;  /* 0x000000021d007824 */ /* 0x000fe200078e0200 */
[----:B------:R3:W-:Y:S01]  /*e5f0*/  @P3 STG.E.U8 desc[UR26][R2.64], R17 ;  /* 0x0000001102003986 */ /* 0x0007e2000c10111a */
[----:B----4-:R-:W-:-:S02]  /*e600*/  PRMT R11, R6, 0x7770, RZ ;  /* 0x00007770060b7816 */ /* 0x010fc400000000ff */
[----:B0-----:R-:W-:Y:S01]  /*e610*/  ISETP.LT.AND P3, PT, R8, UR4, !P0 ;  /* 0x0000000408007c0c */ /* 0x001fe2000c761270 */
[----:B------:R-:W0:Y:S01]  /*e620*/  LDCU UR4, c[0x0][0x39c] ;  /* 0x00007380ff0477ac */ /* 0x000e220008000800 */
[----:B------:R-:W-:Y:S01]  /*e630*/  IMAD R10, R29, 0x2, R0 ;  /* 0x000000021d0a7824 */ /* 0x000fe200078e0200 */
[----:B------:R4:W-:Y:S01]  /*e640*/  @P2 STG.E.U8 desc[UR26][R4.64], R11 ;  /* 0x0000000b04002986 */ /* 0x0009e2000c10111a */
[CC--:B------:R-:W-:Y:S02]  /*e650*/  IADD3 R8, P2, PT, R0.reuse, R30.reuse, RZ ;  /* 0x0000001e00087210 */ /* 0x0c0fe40007f5e0ff */
[----:B------:R-:W-:Y:S02]  /*e660*/  LOP3.LUT R16, R147, 0x98, RZ, 0xfc, !PT ;  /* 0x0000009893107812 */ /* 0x000fe400078efcff */
[----:B------:R-:W-:Y:S02]  /*e670*/  LEA.HI.X.SX32 R9, R0, R31, 0x1, P2 ;  /* 0x0000001f00097211 */ /* 0x000fe400010f0eff */
[----:B---3--:R-:W-:-:S02]  /*e680*/  IADD3 R2, P6, PT, R10, R30, RZ ;  /* 0x0000001e0a027210 */ /* 0x008fc40007fde0ff */
[----:B------:R-:W-:Y:S02]  /*e690*/  PRMT R17, R6, 0x7771, RZ ;  /* 0x0000777106117816 */ /* 0x000fe400000000ff */
[----:B------:R-:W-:Y:S01]  /*e6a0*/  LEA.HI.X.SX32 R3, R10, R31, 0x1, P6 ;  /* 0x0000001f0a037211 */ /* 0x000fe200030f0eff */
[----:B------:R-:W-:Y:S01]  /*e6b0*/  IMAD R10, R29, 0x2, R10 ;  /* 0x000000021d0a7824 */ /* 0x000fe200078e020a */
[----:B----4-:R-:W-:Y:S01]  /*e6c0*/  PRMT R11, R6, 0x7772, RZ ;  /* 0x00007772060b7816 */ /* 0x010fe200000000ff */
[----:B------:R3:W-:Y:S01]  /*e6d0*/  @P5 STG.E.U8 desc[UR26][R8.64], R17 ;  /* 0x0000001108005986 */ /* 0x0007e2000c10111a */
[C---:B------:R-:W-:Y:S02]  /*e6e0*/  LOP3.LUT R0, R147.reuse, 0x9a, RZ, 0xfc, !PT ;  /* 0x0000009a93007812 */ /* 0x040fe400078efcff */
[----:B--2---:R-:W-:Y:S01]  /*e6f0*/  ISETP.LT.AND P2, PT, R16, UR5, !P0 ;  /* 0x0000000510007c0c */ /* 0x004fe2000c741270 */
[----:B------:R-:W2:Y:S01]  /*e700*/  LDCU UR5, c[0x0][0x39c] ;  /* 0x00007380ff0577ac */ /* 0x000ea20008000800 */
[----:B-1----:R-:W-:Y:S01]  /*e710*/  ISETP.LT.AND P5, PT, R0, UR6, !P0 ;  /* 0x0000000600007c0c */ /* 0x002fe2000c7a1270 */
[----:B------:R1:W-:Y:S01]  /*e720*/  @P4 STG.E.U8 desc[UR26][R2.64], R11 ;  /* 0x0000000b02004986 */ /* 0x0003e2000c10111a */
[----:B------:R-:W-:Y:S01]  /*e730*/  LOP3.LUT R5, R147, 0x9c, RZ, 0xfc, !PT ;  /* 0x0000009c93057812 */ /* 0x000fe200078efcff */
[----:B------:R-:W-:Y:S01]  /*e740*/  IMAD R0, R29, 0x2, R10 ;  /* 0x000000021d007824 */ /* 0x000fe200078e020a */
[----:B------:R-:W-:Y:S01]  /*e750*/  IADD3 R4, P4, PT, R10, R30, RZ ;  /* 0x0000001e0a047210 */ /* 0x000fe20007f9e0ff */
[----:B------:R-:W4:Y:S01]  /*e760*/  LDCU UR6, c[0x0][0x39c] ;  /* 0x00007380ff0677ac */ /* 0x000f220008000800 */
[----:B0-----:R-:W-:-:S02]  /*e770*/  ISETP.LT.AND P6, PT, R5, UR4, !P0 ;  /* 0x0000000405007c0c */ /* 0x001fc4000c7c1270 */
[-C--:B------:R-:W-:Y:S01]  /*e780*/  LEA.HI.X.SX32 R5, R10, R31.reuse, 0x1, P4 ;  /* 0x0000001f0a057211 */ /* 0x080fe200020f0eff */
[----:B------:R-:W0:Y:S01]  /*e790*/  LDCU UR4, c[0x0][0x39c] ;  /* 0x00007380ff0477ac */ /* 0x000e220008000800 */
[----:B---3--:R-:W-:Y:S02]  /*e7a0*/  IADD3 R8, P4, PT, R0, R30, RZ ;  /* 0x0000001e00087210 */ /* 0x008fe40007f9e0ff */
[----:B------:R-:W-:Y:S02]  /*e7b0*/  PRMT R19, R6, 0x7773, RZ ;  /* 0x0000777306137816 */ /* 0x000fe400000000ff */
[----:B-1----:R-:W-:Y:S02]  /*e7c0*/  PRMT R11, R7, 0x7770, RZ ;  /* 0x00007770070b7816 */ /* 0x002fe400000000ff */
[----:B------:R-:W-:Y:S01]  /*e7d0*/  LEA.HI.X.SX32 R9, R0, R31, 0x1, P4 ;  /* 0x0000001f00097211 */ /* 0x000fe200020f0eff */
[----:B------:R-:W-:Y:S01]  /*e7e0*/  IMAD R0, R29, 0x2, R0 ;  /* 0x000000021d007824 */ /* 0x000fe200078e0200 */
[----:B------:R-:W-:Y:S01]  /*e7f0*/  LOP3.LUT R6, R147, 0x9e, RZ, 0xfc, !PT ;  /* 0x0000009e93067812 */ /* 0x000fe200078efcff */
[----:B------:R1:W-:Y:S01]  /*e800*/  @P3 STG.E.U8 desc[UR26][R4.64], R19 ;  /* 0x0000001304003986 */ /* 0x0003e2000c10111a */
[----:B------:R-:W-:-:S02]  /*e810*/  PRMT R17, R7, 0x7771, RZ ;  /* 0x0000777107117816 */ /* 0x000fc400000000ff */
[----:B--2---:R-:W-:Y:S01]  /*e820*/  ISETP.LT.AND P4, PT, R6, UR5, !P0 ;  /* 0x0000000506007c0c */ /* 0x004fe2000c781270 */
[----:B------:R2:W-:Y:S01]  /*e830*/  @P2 STG.E.U8 desc[UR26][R8.64], R11 ;  /* 0x0000000b08002986 */ /* 0x0005e2000c10111a */
[CC--:B------:R-:W-:Y:S01]  /*e840*/  IADD3 R2, P2, PT, R0.reuse, R30.reuse, RZ ;  /* 0x0000001e00027210 */ /* 0x0c0fe20007f5e0ff */
[----:B------:R-:W3:Y:S01]  /*e850*/  LDCU UR5, c[0x0][0x39c] ;  /* 0x00007380ff0577ac */ /* 0x000ee20008000800 */
[----:B------:R-:W-:Y:S02]  /*e860*/  LOP3.LUT R6, R147, 0xa2, RZ, 0xfc, !PT ;  /* 0x000000a293067812 */ /* 0x000fe400078efcff */
[----:B------:R-:W-:Y:S01]  /*e870*/  LEA.HI.X.SX32 R3, R0, R31, 0x1, P2 ;  /* 0x0000001f00037211 */ /* 0x000fe200010f0eff */
[----:B------:R-:W-:Y:S01]  /*e880*/  IMAD R0, R29, 0x2, R0 ;  /* 0x000000021d007824 */ /* 0x000fe200078e0200 */
[----:B------:R-:W-:Y:S02]  /*e890*/  LOP3.LUT R10, R147, 0xa0, RZ, 0xfc, !PT ;  /* 0x000000a0930a7812 */ /* 0x000fe400078efcff */
[----:B0-----:R-:W-:Y:S01]  /*e8a0*/  ISETP.LT.AND P3, PT, R6, UR4, !P0 ;  /* 0x0000000406007c0c */ /* 0x001fe2000c761270 */
[----:B------:R0:W-:Y:S01]  /*e8b0*/  @P5 STG.E.U8 desc[UR26][R2.64], R17 ;  /* 0x0000001102005986 */ /* 0x0001e2000c10111a */
[----:B-1----:R-:W-:Y:S01]  /*e8c0*/  IADD3 R4, P5, PT, R0, R30, RZ ;  /* 0x0000001e00047210 */ /* 0x002fe20007fbe0ff */
[----:B--2---:R-:W-:Y:S01]  /*e8d0*/  IMAD R8, R29, 0x2, R0 ;  /* 0x000000021d087824 */ /* 0x004fe200078e0200 */
[----:B------:R-:W1:Y:S01]  /*e8e0*/  LDCU UR4, c[0x0][0x39c] ;  /* 0x00007380ff0477ac */ /* 0x000e620008000800 */
[----:B----4-:R-:W-:-:S02]  /*e8f0*/  ISETP.LT.AND P2, PT, R10, UR6, !P0 ;  /* 0x000000060a007c0c */ /* 0x010fc4000c741270 */
[-C--:B------:R-:W-:Y:S01]  /*e900*/  LEA.HI.X.SX32 R5, R0, R31.reuse, 0x1, P5 ;  /* 0x0000001f00057211 */ /* 0x080fe200028f0eff */
[----:B------:R-:W-:Y:S01]  /*e910*/  IMAD R0, R29, 0x2, R8 ;  /* 0x000000021d007824 */ /* 0x000fe200078e0208 */
[CC--:B------:R-:W-:Y:S01]  /*e920*/  IADD3 R6, P5, PT, R8.reuse, R30.reuse, RZ ;  /* 0x0000001e08067210 */ /* 0x0c0fe20007fbe0ff */
[----:B------:R-:W2:Y:S01]  /*e930*/  LDCU UR6, c[0x0][0x39c] ;  /* 0x00007380ff0677ac */ /* 0x000ea20008000800 */
[----:B------:R-:W-:Y:S02]  /*e940*/  LOP3.LUT R10, R147, 0xa4, RZ, 0xfc, !PT ;  /* 0x000000a4930a7812 */ /* 0x000fe400078efcff */
[C---:B------:R-:W-:Y:S02]  /*e950*/  PRMT R9, R7.reuse, 0x7773, RZ ;  /* 0x0000777307097816 */ /* 0x040fe400000000ff */
[----:B------:R-:W-:Y:S02]  /*e960*/  PRMT R11, R7, 0x7772, RZ ;  /* 0x00007772070b7816 */ /* 0x000fe400000000ff */
[----:B------:R-:W-:Y:S01]  /*e970*/  LEA.HI.X.SX32 R7, R8, R31, 0x1, P5 ;  /* 0x0000001f08077211 */ /* 0x000fe200028f0eff */
[----:B------:R-:W-:Y:S01]  /*e980*/  IMAD R8, R29, 0x2, R0 ;  /* 0x000000021d087824 */ /* 0x000fe200078e0200 */
[----:B---3--:R-:W-:Y:S01]  /*e990*/  ISETP.LT.AND P5, PT, R10, UR5, !P0 ;  /* 0x000000050a007c0c */ /* 0x008fe2000c7a1270 */
[----:B------:R-:W3:Y:S01]  /*e9a0*/  LDCU UR5, c[0x0][0x39c] ;  /* 0x00007380ff0577ac */ /* 0x000ee20008000800 */
[----:B------:R-:W-:Y:S01]  /*e9b0*/  LOP3.LUT R10, R147, 0xa6, RZ, 0xfc, !PT ;  /* 0x000000a6930a7812 */ /* 0x000fe200078efcff */
[----:B------:R4:W-:Y:S01]  /*e9c0*/  @P6 STG.E.U8 desc[UR26][R4.64], R11 ;  /* 0x0000000b04006986 */ /* 0x0009e2000c10111a */
[----:B0-----:R-:W-:-:S02]  /*e9d0*/  IADD3 R2, P6, PT, R0, R30, RZ ;  /* 0x0000001e00027210 */ /* 0x001fc40007fde0ff */
[----:B------:R-:W-:Y:S01]  /*e9e0*/  PRMT R17, R12, 0x7770, RZ ;  /* 0x000077700c117816 */ /* 0x000fe200000000ff */
[----:B------:R0:W-:Y:S01]  /*e9f0*/  @P4 STG.E.U8 desc[UR26][R6.64], R9 ;  /* 0x0000000906004986 */ /* 0x0001e2000c10111a */
[----:B-1----:R-:W-:Y:S01]  /*ea00*/  ISETP.LT.AND P4, PT, R10, UR4, !P0 ;  /* 0x000000040a007c0c */ /* 0x002fe2000c781270 */
[----:B------:R-:W1:Y:S01]  /*ea10*/  LDCU UR4, c[0x0][0x39c] ;  /* 0x00007380ff0477ac */ /* 0x000e620008000800 */
[----:B------:R-:W-:Y:S01]  /*ea20*/  LEA.HI.X.SX32 R3, R0, R31, 0x1, P6 ;  /* 0x0000001f00037211 */ /* 0x000fe200030f0eff */
[----:B------:R-:W-:Y:S01]  /*ea30*/  IMAD R0, R29, 0x2, R8 ;  /* 0x000000021d007824 */ /* 0x000fe200078e0208 */
[----:B------:R-:W-:Y:S02]  /*ea40*/  LOP3.LUT R10, R147, 0xa8, RZ, 0xfc, !PT ;  /* 0x000000a8930a7812 */ /* 0x000fe400078efcff */
[----:B----4-:R-:W-:Y:S01]  /*ea50*/  IADD3 R4, P6, PT, R8, R30, RZ ;  /* 0x0000001e08047210 */ /* 0x010fe20007fde0ff */
[----:B------:R4:W-:Y:S01]  /*ea60*/  @P2 STG.E.U8 desc[UR26][R2.64], R17 ;  /* 0x0000001102002986 */ /* 0x0009e2000c10111a */
[----:B------:R-:W-:-:S02]  /*ea70*/  PRMT R11, R12, 0x7771, RZ ;  /* 0x000077710c0b7816 */ /* 0x000fc400000000ff */
[-C--:B------:R-:W-:Y:S01]  /*ea80*/  LEA.HI.X.SX32 R5, R8, R31.reuse, 0x1, P6 ;  /* 0x0000001f08057211 */ /* 0x080fe200030f0eff */
[----:B------:R-:W-:Y:S01]  /*ea90*/  IMAD R8, R29, 0x2, R0 ;  /* 0x000000021d087824 */ /* 0x000fe200078e0200 */
[----:B---3--:R-:W-:Y:S01]  /*eaa0*/  ISETP.LT.AND P2, PT, R10, UR5, !P0 ;  /* 0x000000050a007c0c */ /* 0x008fe2000c741270 */
[----:B------:R-:W3:Y:S01]  /*eab0*/  LDCU UR5, c[0x0][0x39c] ;  /* 0x00007380ff0577ac */ /* 0x000ee20008000800 */
[C---:B0-----:R-:W-:Y:S01]  /*eac0*/  IADD3 R6, P6, PT, R0.reuse, R30, RZ ;  /* 0x0000001e00067210 */ /* 0x041fe20007fde0ff */
[----:B------:R0:W-:Y:S01]  /*ead0*/  @P3 STG.E.U8 desc[UR26][R4.64], R11 ;  /* 0x0000000b04003986 */ /* 0x0001e2000c10111a */
[----:B------:R-:W-:Y:S02]  /*eae0*/  LOP3.LUT R10, R147, 0xaa, RZ, 0xfc, !PT ;  /* 0x000000aa930a7812 */ /* 0x000fe400078efcff */
[----:B------:R-:W-:Y:S01]  /*eaf0*/  LEA.HI.X.SX32 R7, R0, R31, 0x1, P6 ;  /* 0x0000001f00077211 */ /* 0x000fe200030f0eff */
[----:B------:R-:W-:Y:S01]  /*eb00*/  IMAD R0, R29, 0x2, R8 ;  /* 0x000000021d007824 */ /* 0x000fe200078e0208 */
[----:B------:R-:W-:-:S02]  /*eb10*/  PRMT R9, R12, 0x7772, RZ ;  /* 0x000077720c097816 */ /* 0x000fc400000000ff */
[----:B--2---:R-:W-:Y:S01]  /*eb20*/  ISETP.LT.AND P3, PT, R10, UR6, !P0 ;  /* 0x000000060a007c0c */ /* 0x004fe2000c761270 */
[----:B------:R-:W2:Y:S01]  /*eb30*/  LDCU UR6, c[0x0][0x39c] ;  /* 0x00007380ff0677ac */ /* 0x000ea20008000800 */
[----:B------:R-:W-:Y:S01]  /*eb40*/  LOP3.LUT R10, R147, 0xac, RZ, 0xfc, !PT ;  /* 0x000000ac930a7812 */ /* 0x000fe200078efcff */
[----:B------:R5:W-:Y:S01]  /*eb50*/  @P5 STG.E.U8 desc[UR26][R6.64], R9 ;  /* 0x0000000906005986 */ /* 0x000be2000c10111a */
[----:B----4-:R-:W-:Y:S02]  /*eb60*/  IADD3 R2, P6, PT, R8, R30, RZ ;  /* 0x0000001e08027210 */ /* 0x010fe40007fde0ff */
[----:B-1----:R-:W-:Y:S01]  /*eb70*/  ISETP.LT.AND P5, PT, R10, UR4, !P0 ;  /* 0x000000040a007c0c */ /* 0x002fe2000c7a1270 */
[----:B------:R-:W1:Y:S01]  /*eb80*/  LDCU UR4, c[0x0][0x39c] ;  /* 0x00007380ff0477ac */ /* 0x000e620008000800 */
[----:B------:R-:W-:Y:S01]  /*eb90*/  LEA.HI.X.SX32 R3, R8, R31, 0x1, P6 ;  /* 0x0000001f08037211 */ /* 0x000fe200030f0eff */
[----:B------:R-:W-:Y:S01]  /*eba0*/  IMAD R8, R29, 0x2, R0 ;  /* 0x000000021d087824 */ /* 0x000fe200078e0200 */
[----:B0-----:R-:W-:-:S02]  /*ebb0*/  PRMT R11, R12, 0x7773, RZ ;  /* 0x000077730c0b7816 */ /* 0x001fc400000000ff */
[CC--:B------:R-:W-:Y:S02]  /*ebc0*/  IADD3 R4, P6, PT, R0.reuse, R30.reuse, RZ ;  /* 0x0000001e00047210 */ /* 0x0c0fe40007fde0ff */
[----:B------:R-:W-:Y:S01]  /*ebd0*/  LOP3.LUT R10, R147, 0xae, RZ, 0xfc, !PT ;  /* 0x000000ae930a7812 */ /* 0x000fe200078efcff */
[----:B------:R0:W-:Y:S01]  /*ebe0*/  @P4 STG.E.U8 desc[UR26][R2.64], R11 ;  /* 0x0000000b02004986 */ /* 0x0001e2000c10111a */
[----:B------:R-:W-:Y:S01]  /*ebf0*/  LEA.HI.X.SX32 R5, R0, R31, 0x1, P6 ;  /* 0x0000001f00057211 */ /* 0x000fe200030f0eff */
[----:B------:R-:W-:Y:S01]  /*ec00*/  IMAD R0, R29, 0x2, R8 ;  /* 0x000000021d007824 */ /* 0x000fe200078e0208 */
[----:B-----5:R-:W-:Y:S02]  /*ec10*/  PRMT R9, R13, 0x7770, RZ ;  /* 0x000077700d097816 */ /* 0x020fe400000000ff */
[----:B---3--:R-:W-:Y:S01]  /*ec20*/  ISETP.LT.AND P4, PT, R10, UR5, !P0 ;  /* 0x000000050a007c0c */ /* 0x008fe2000c781270 */
[----:B------:R-:W3:Y:S01]  /*ec30*/  LDCU UR5, c[0x0][0x39c] ;  /* 0x00007380ff0577ac */ /* 0x000ee20008000800 */
[----:B------:R-:W-:Y:S01]  /*ec40*/  IADD3 R6, P6, PT, R8, R30, RZ ;  /* 0x0000001e08067210 */ /* 0x000fe20007fde0ff */
[----:B------:R4:W-:Y:S01]  /*ec50*/  @P2 STG.E.U8 desc[UR26][R4.64], R9 ;  /* 0x0000000904002986 */ /* 0x0009e2000c10111a */
[----:B------:R-:W-:-:S02]  /*ec60*/  LOP3.LUT R10, R147, 0xb0, RZ, 0xfc, !PT ;  /* 0x000000b0930a7812 */ /* 0x000fc400078efcff */
[-C--:B------:R-:W-:Y:S01]  /*ec70*/  LEA.HI.X.SX32 R7, R8, R31.reuse, 0x1, P6 ;  /* 0x0000001f08077211 */ /* 0x080fe200030f0eff */
[----:B------:R-:W-:Y:S01]  /*ec80*/  IMAD R8, R29, 0x2, R0 ;  /* 0x000000021d087824 */ /* 0x000fe200078e0200 */
[----:B-1----:R-:W-:Y:S01]  /*ec90*/  ISETP.LT.AND P2, PT, R10, UR4, !P0 ;  /* 0x000000040a007c0c */ /* 0x002fe2000c741270 */
[----:B------:R-:W1:Y:S01]  /*eca0*/  LDCU UR4, c[0x0][0x39c] ;  /* 0x00007380ff0477ac */ /* 0x000e620008000800 */
[CC--:B0-----:R-:W-:Y:S02]  /*ecb0*/  IADD3 R2, P6, PT, R0.reuse, R30.reuse, RZ ;  /* 0x0000001e00027210 */ /* 0x0c1fe40007fde0ff */
[----:B------:R-:W-:Y:S02]  /*ecc0*/  PRMT R11, R13, 0x7771, RZ ;  /* 0x000077710d0b7816 */ /* 0x000fe400000000ff */
[----:B------:R-:W-:Y:S02]  /*ecd0*/  LOP3.LUT R10, R147, 0xb2, RZ, 0xfc, !PT ;  /* 0x000000b2930a7812 */ /* 0x000fe400078efcff */
[----:B------:R-:W-:Y:S01]  /*ece0*/  LEA.HI.X.SX32 R3, R0, R31, 0x1, P6 ;  /* 0x0000001f00037211 */ /* 0x000fe200030f0eff */
[----:B------:R-:W-:Y:S01]  /*ecf0*/  IMAD R0, R29, 0x2, R8 ;  /* 0x000000021d007824 */ /* 0x000fe200078e0208 */
[----:B----4-:R-:W-:Y:S01]  /*ed00*/  IADD3 R4, P6, PT, R8, R30, RZ ;  /* 0x0000001e08047210 */ /* 0x010fe20007fde0ff */
[----:B------:R0:W-:Y:S01]  /*ed10*/  @P3 STG.E.U8 desc[UR26][R6.64], R11 ;  /* 0x0000000b06003986 */ /* 0x0001e2000c10111a */
[----:B------:R-:W-:-:S02]  /*ed20*/  PRMT R9, R13, 0x7772, RZ ;  /* 0x000077720d097816 */ /* 0x000fc400000000ff */
[----:B--2---:R-:W-:Y:S01]  /*ed30*/  ISETP.LT.AND P3, PT, R10, UR6, !P0 ;  /* 0x000000060a007c0c */ /* 0x004fe2000c761270 */
[----:B------:R-:W2:Y:S01]  /*ed40*/  LDCU UR6, c[0x0][0x39c] ;  /* 0x00007380ff0677ac */ /* 0x000ea20008000800 */
[----:B------:R-:W-:Y:S01]  /*ed50*/  LOP3.LUT R10, R147, 0xb4, RZ, 0xfc, !PT ;  /* 0x000000b4930a7812 */ /* 0x000fe200078efcff */
[----:B------:R4:W-:Y:S01]  /*ed60*/  @P5 STG.E.U8 desc[UR26][R2.64], R9 ;  /* 0x0000000902005986 */ /* 0x0009e2000c10111a */
[----:B------:R-:W-:Y:S02]  /*ed70*/  LEA.HI.X.SX32 R5, R8, R31, 0x1, P6 ;  /* 0x0000001f08057211 */ /* 0x000fe400030f0eff */
[----:B------:R-:W-:Y:S02]  /*ed80*/  PRMT R13, R13, 0x7773, RZ ;  /* 0x000077730d0d7816 */ /* 0x000fe400000000ff */
[----:B---3--:R-:W-:Y:S01]  /*ed90*/  ISETP.LT.AND P5, PT, R10, UR5, !P0 ;  /* 0x000000050a007c0c */ /* 0x008fe2000c7a1270 */
[----:B------:R-:W3:Y:S01]  /*eda0*/  LDCU UR5, c[0x0][0x39c] ;  /* 0x00007380ff0577ac */ /* 0x000ee20008000800 */
[----:B0-----:R-:W-:Y:S01]  /*edb0*/  IADD3 R6, P6, PT, R0, R30, RZ ;  /* 0x0000001e00067210 */ /* 0x001fe20007fde0ff */
[----:B------:R0:W-:Y:S01]  /*edc0*/  @P4 STG.E.U8 desc[UR26][R4.64], R13 ;  /* 0x0000000d04004986 */ /* 0x0001e2000c10111a */
[----:B------:R-:W-:-:S02]  /*edd0*/  LOP3.LUT R8, R147, 0xb6, RZ, 0xfc, !PT ;  /* 0x000000b693087812 */ /* 0x000fc400078efcff */
[----:B------:R-:W-:Y:S01]  /*ede0*/  LEA.HI.X.SX32 R7, R0, R31, 0x1, P6 ;  /* 0x0000001f00077211 */ /* 0x000fe200030f0eff */
[C---:B------:R-:W-:Y:S01]  /*edf0*/  IMAD R0, R29.reuse, 0x2, R0 ;  /* 0x000000021d007824 */ /* 0x040fe200078e0200 */
[----:B----4-:R-:W-:Y:S02]  /*ee00*/  PRMT R9, R14, 0x7770, RZ ;  /* 0x000077700e097816 */ /* 0x010fe400000000ff */
[----:B-1----:R-:W-:Y:S01]  /*ee10*/  ISETP.LT.AND P4, PT, R8, UR4, !P0 ;  /* 0x0000000408007c0c */ /* 0x002fe2000c781270 */
[----:B------:R-:W1:Y:S01]  /*ee20*/  LDCU UR4, c[0x0][0x39c] ;  /* 0x00007380ff0477ac */ /* 0x000e620008000800 */
[----:B------:R-:W-:Y:S01]  /*ee30*/  IMAD R8, R29, 0x2, R0 ;  /* 0x000000021d087824 */ /* 0x000fe200078e0200 */
[----:B------:R4:W-:Y:S01]  /*ee40*/  @P2 STG.E.U8 desc[UR26][R6.64], R9 ;  /* 0x0000000906002986 */ /* 0x0009e2000c10111a */
[----:B------:R-:W-:Y:S02]  /*ee50*/  IADD3 R2, P2, PT, R0, R30, RZ ;  /* 0x0000001e00027210 */ /* 0x000fe40007f5e0ff */
[----:B------:R-:W-:-:S02]  /*ee60*/  LOP3.LUT R10, R147, 0xb8, RZ, 0xfc, !PT ;  /* 0x000000b8930a7812 */ /* 0x000fc400078efcff */
[----:B0-----:R-:W-:Y:S02]  /*ee70*/  IADD3 R4, P6, PT, R8, R30, RZ ;  /* 0x0000001e08047210 */ /* 0x001fe40007fde0ff */
[-C--:B------:R-:W-:Y:S02]  /*ee80*/  LEA.HI.X.SX32 R3, R0, R31.reuse, 0x1, P2 ;  /* 0x0000001f00037211 */ /* 0x080fe400010f0eff */
[----:B------:R-:W-:Y:S02]  /*ee90*/  PRMT R11, R14, 0x7771, RZ ;  /* 0x000077710e0b7816 */ /* 0x000fe400000000ff */
[----:B------:R-:W-:Y:S01]  /*eea0*/  LEA.HI.X.SX32 R5, R8, R31, 0x1, P6 ;  /* 0x0000001f08057211 */ /* 0x000fe200030f0eff */
[----:B------:R-:W-:Y:S01]  /*eeb0*/  IMAD R8, R29, 0x2, R8 ;  /* 0x000000021d087824 */ /* 0x000fe200078e0208 */
[----:B----4-:R-:W-:Y:S01]  /*eec0*/  PRMT R9, R14, 0x7772, RZ ;  /* 0x000077720e097816 */ /* 0x010fe200000000ff */
[----:B------:R0:W-:Y:S01]  /*eed0*/  @P3 STG.E.U8 desc[UR26][R2.64], R11 ;  /* 0x0000000b02003986 */ /* 0x0001e2000c10111a */
[----:B------:R-:W-:-:S02]  /*eee0*/  LOP3.LUT R0, R147, 0xba, RZ, 0xfc, !PT ;  /* 0x000000ba93007812 */ /* 0x000fc400078efcff */
[----:B---3--:R-:W-:Y:S01]  /*eef0*/  ISETP.LT.AND P2, PT, R10, UR5, !P0 ;  /* 0x000000050a007c0c */ /* 0x008fe2000c741270 */
[----:B------:R-:W3:Y:S01]  /*ef00*/  LDCU UR5, c[0x0][0x39c] ;  /* 0x00007380ff0577ac */ /* 0x000ee20008000800 */
[----:B--2---:R-:W-:Y:S01]  /*ef10*/  ISETP.LT.AND P3, PT, R0, UR6, !P0 ;  /* 0x0000000600007c0c */ /* 0x004fe2000c761270 */
[----:B------:R2:W-:Y:S01]  /*ef20*/  @P5 STG.E.U8 desc[UR26][R4.64], R9 ;  /* 0x0000000904005986 */ /* 0x0005e2000c10111a */
[----:B------:R-:W-:Y:S01]  /*ef30*/  LOP3.LUT R7, R147, 0xbc, RZ, 0xfc, !PT ;  /* 0x000000bc93077812 */ /* 0x000fe200078efcff */
[----:B------:R-:W-:Y:S01]  /*ef40*/  IMAD R0, R29, 0x2, R8 ;  /* 0x000000021d007824 */ /* 0x000fe200078e0208 */
[CC--:B------:R-:W-:Y:S01]  /*ef50*/  IADD3 R6, P5, PT, R8.reuse, R30.reuse, RZ ;  /* 0x0000001e08067210 */ /* 0x0c0fe20007fbe0ff */
[----:B------:R-:W4:Y:S01]  /*ef60*/  LDCU UR6, c[0x0][0x39c] ;  /* 0x00007380ff0677ac */ /* 0x000f220008000800 */
[----:B-1----:R-:W-:Y:S02]  /*ef70*/  ISETP.LT.AND P6, PT, R7, UR4, !P0 ;  /* 0x0000000407007c0c */ /* 0x002fe4000c7c1270 */
[----:B------:R-:W-:Y:S01]  /*ef80*/  LEA.HI.X.SX32 R7, R8, R31, 0x1, P5 ;  /* 0x0000001f08077211 */ /* 0x000fe200028f0eff */
[----:B------:R-:W1:Y:S01]  /*ef90*/  LDCU UR4, c[0x0][0x39c] ;  /* 0x00007380ff0477ac */ /* 0x000e620008000800 */
[----:B0-----:R-:W-:-:S02]  /*efa0*/  IADD3 R2, P5, PT, R0, R30, RZ ;  /* 0x0000001e00027210 */ /* 0x001fc40007fbe0ff */
[----:B------:R-:W-:Y:S02]  /*efb0*/  PRMT R13, R14, 0x7773, RZ ;  /* 0x000077730e0d7816 */ /* 0x000fe400000000ff */
[----:B--2---:R-:W-:Y:S02]  /*efc0*/  PRMT R9, R15, 0x7770, RZ ;  /* 0x000077700f097816 */ /* 0x004fe400000000ff */
[----:B------:R-:W-:Y:S01]  /*efd0*/  LEA.HI.X.SX32 R3, R0, R31, 0x1, P5 ;  /* 0x0000001f00037211 */ /* 0x000fe200028f0eff */
[----:B------:R-:W-:Y:S01]  /*efe0*/  IMAD R0, R29, 0x2, R0 ;  /* 0x000000021d007824 */ /* 0x000fe200078e0200 */
[----:B------:R-:W-:Y:S01]  /*eff0*/  LOP3.LUT R8, R147, 0xbe, RZ, 0xfc, !PT ;  /* 0x000000be93087812 */ /* 0x000fe200078efcff */
[----:B------:R-:W-:Y:S01]  /*f000*/  @P4 STG.E.U8 desc[UR26][R6.64], R13 ;  /* 0x0000000d06004986 */ /* 0x000fe2000c10111a */
[----:B------:R-:W-:Y:S02]  /*f010*/  PRMT R11, R15, 0x7771, RZ ;  /* 0x000077710f0b7816 */ /* 0x000fe400000000ff */
[----:B---3--:R-:W-:Y:S01]  /*f020*/  ISETP.LT.AND P5, PT, R8, UR5, !P0 ;  /* 0x0000000508007c0c */ /* 0x008fe2000c7a1270 */
[----:B------:R0:W-:Y:S01]  /*f030*/  @P2 STG.E.U8 desc[UR26][R2.64], R9 ;  /* 0x0000000902002986 */ /* 0x0001e2000c10111a */
[----:B------:R-:W-:Y:S01]  /*f040*/  IADD3 R4, P2, PT, R0, R30, RZ ;  /* 0x0000001e00047210 */ /* 0x000fe20007f5e0ff */
[----:B------:R-:W2:Y:S01]  /*f050*/  LDCU UR5, c[0x0][0x39c] ;  /* 0x00007380ff0577ac */ /* 0x000ea20008000800 */
[----:B------:R-:W-:-:S02]  /*f060*/  LOP3.LUT R8, R147, 0xc2, RZ, 0xfc, !PT ;  /* 0x000000c293087812 */ /* 0x000fc400078efcff */
[-C--:B------:R-:W-:Y:S01]  /*f070*/  LEA.HI.X.SX32 R5, R0, R31.reuse, 0x1, P2 ;  /* 0x0000001f00057211 */ /* 0x080fe200010f0eff */
[----:B------:R-:W-:Y:S01]  /*f080*/  IMAD R0, R29, 0x2, R0 ;  /* 0x000000021d007824 */ /* 0x000fe200078e0200 */
[----:B-1----:R-:W-:Y:S01]  /*f090*/  ISETP.LT.AND P4, PT, R8, UR4, !P0 ;  /* 0x0000000408007c0c */ /* 0x002fe2000c781270 */
[----:B------:R-:W1:Y:S01]  /*f0a0*/  LDCU UR4, c[0x0][0x39c] ;  /* 0x00007380ff0477ac */ /* 0x000e620008000800 */
[----:B------:R-:W-:Y:S01]  /*f0b0*/  LOP3.LUT R10, R147, 0xc0, RZ, 0xfc, !PT ;  /* 0x000000c0930a7812 */ /* 0x000fe200078efcff */
[----:B------:R3:W-:Y:S01]  /*f0c0*/  @P3 STG.E.U8 desc[UR26][R4.64], R11 ;  /* 0x0000000b04003986 */ /* 0x0007e2000c10111a */
[C---:B------:R-:W-:Y:S01]  /*f0d0*/  IMAD R8, R29.reuse, 0x2, R0 ;  /* 0x000000021d087824 */ /* 0x040fe200078e0200 */
[-C--:B0-----:R-:W-:Y:S02]  /*f0e0*/  IADD3 R2, P3, PT, R0, R30.reuse, RZ ;  /* 0x0000001e00027210 */ /* 0x081fe40007f7e0ff */
[----:B----4-:R-:W-:Y:S01]  /*f0f0*/  ISETP.LT.AND P2, PT, R10, UR6, !P0 ;  /* 0x000000060a007c0c */ /* 0x010fe2000c741270 */
[----:B------:R-:W0:Y:S01]  /*f100*/  LDCU UR6, c[0x0][0x39c] ;  /* 0x00007380ff0677ac */ /* 0x000e220008000800 */
[----:B------:R-:W-:Y:S01]  /*f110*/  LEA.HI.X.SX32 R3, R0, R31, 0x1, P3 ;  /* 0x0000001f00037211 */ /* 0x000fe200018f0eff */
[----:B------:R-:W-:Y:S01]  /*f120*/  IMAD R0, R29, 0x2, R8 ;  /* 0x000000021d007824 */ /* 0x000fe200078e0208 */
[----:B------:R-:W-:-:S02]  /*f130*/  IADD3 R6, P3, PT, R8, R30, RZ ;  /* 0x0000001e08067210 */ /* 0x000fc40007f7e0ff */
[----:B------:R-:W-:Y:S02]  /*f140*/  LOP3.LUT R10, R147, 0xc4, RZ, 0xfc, !PT ;  /* 0x000000c4930a7812 */ /* 0x000fe400078efcff */
[----:B------:R-:W-:Y:S02]  /*f150*/  PRMT R9, R15, 0x7773, RZ ;  /* 0x000077730f097816 */ /* 0x000fe400000000ff */
[----:B------:R-:W-:Y:S01]  /*f160*/  LEA.HI.X.SX32 R7, R8, R31, 0x1, P3 ;  /* 0x0000001f08077211 */ /* 0x000fe200018f0eff */
[----:B------:R-:W-:Y:S01]  /*f170*/  IMAD R8, R29, 0x2, R0 ;  /* 0x000000021d087824 */ /* 0x000fe200078e0200 */
[----:B------:R-:W-:Y:S02]  /*f180*/  PRMT R15, R15, 0x7772, RZ ;  /* 0x000077720f0f7816 */ /* 0x000fe400000000ff */
[----:B--2---:R-:W-:Y:S01]  /*f190*/  ISETP.LT.AND P3, PT, R10, UR5, !P0 ;  /* 0x000000050a007c0c */ /* 0x004fe2000c761270 */
[----:B------:R-:W2:Y:S01]  /*f1a0*/  LDCU UR5, c[0x0][0x39c] ;  /* 0x00007380ff0577ac */ /* 0x000ea20008000800 */
[----:B------:R-:W-:Y:S01]  /*f1b0*/  LOP3.LUT R10, R147, 0xc6, RZ, 0xfc, !PT ;  /* 0x000000c6930a7812 */ /* 0x000fe200078efcff */
[----:B------:R4:W-:Y:S01]  /*f1c0*/  @P6 STG.E.U8 desc[UR26][R2.64], R15 ;  /* 0x0000000f02006986 */ /* 0x0009e2000c10111a */
[----:B---3--:R-:W-:-:S02]  /*f1d0*/  IADD3 R4, P6, PT, R0, R30, RZ ;  /* 0x0000001e00047210 */ /* 0x008fc40007fde0ff */
[----:B------:R-:W-:Y:S01]  /*f1e0*/  PRMT R11, R20, 0x7770, RZ ;  /* 0x00007770140b7816 */ /* 0x000fe200000000ff */
[----:B------:R3:W-:Y:S01]  /*f1f0*/  @P5 STG.E.U8 desc[UR26][R6.64], R9 ;  /* 0x0000000906005986 */ /* 0x0007e2000c10111a */
[----:B------:R-:W-:Y:S02]  /*f200*/  LEA.HI.X.SX32 R5, R0, R31, 0x1, P6 ;  /* 0x0000001f00057211 */ /* 0x000fe400030f0eff */
[----:B-1----:R-:W-:Y:S01]  /*f210*/  ISETP.LT.AND P5, PT, R10, UR4, !P0 ;  /* 0x000000040a007c0c */ /* 0x002fe2000c7a1270 */
[----:B------:R-:W1:Y:S01]  /*f220*/  LDCU UR4, c[0x0][0x39c] ;  /* 0x00007380ff0477ac */ /* 0x000e620008000800 */
[C---:B------:R-:W-:Y:S01]  /*f230*/  LOP3.LUT R0, R147.reuse, 0xc8, RZ, 0xfc, !PT ;  /* 0x000000c893007812 */ /* 0x040fe200078efcff */
[----:B------:R5:W-:Y:S01]  /*f240*/  @P2 STG.E.U8 desc[UR26][R4.64], R11 ;  /* 0x0000000b04002986 */ /* 0x000be2000c10111a */
[----:B------:R-:W-:Y:S02]  /*f250*/  LOP3.LUT R10, R147, 0xca, RZ, 0xfc, !PT ;  /* 0x000000ca930a7812 */ /* 0x000fe400078efcff */
[----:B----4-:R-:W-:-:S02]  /*f260*/  IADD3 R2, P6, PT, R8, R30, RZ ;  /* 0x0000001e08027210 */ /* 0x010fc40007fde0ff */
[----:B------:R-:W-:Y:S02]  /*f270*/  PRMT R13, R21, 0x7770, RZ ;  /* 0x00007770150d7816 */ /* 0x000fe400000000ff */
[----:B------:R-:W-:Y:S01]  /*f280*/  LEA.HI.X.SX32 R3, R8, R31, 0x1, P6 ;  /* 0x0000001f08037211 */ /* 0x000fe200030f0eff */
[C---:B------:R-:W-:Y:S01]  /*f290*/  IMAD R8, R29.reuse, 0x2, R8 ;  /* 0x000000021d087824 */ /* 0x040fe200078e0208 */
[----:B---3--:R-:W-:Y:S02]  /*f2a0*/  PRMT R9, R20, 0x7771, RZ ;  /* 0x0000777114097816 */ /* 0x008fe400000000ff */
[----:B--2---:R-:W-:Y:S01]  /*f2b0*/  ISETP.LT.AND P2, PT, R0, UR5, !P0 ;  /* 0x0000000500007c0c */ /* 0x004fe2000c741270 */
[----:B------:R-:W2:Y:S01]  /*f2c0*/  LDCU UR5, c[0x0][0x39c] ;  /* 0x00007380ff0577ac */ /* 0x000ea20008000800 */
[----:B------:R-:W-:Y:S01]  /*f2d0*/  IMAD R0, R29, 0x2, R8 ;  /* 0x000000021d007824 */ /* 0x000fe200078e0208 */
[----:B------:R3:W-:Y:S01]  /*f2e0*/  @P4 STG.E.U8 desc[UR26][R2.64], R9 ;  /* 0x0000000902004986 */ /* 0x0007e2000c10111a */
[----:B------:R-:W-:-:S02]  /*f2f0*/  IADD3 R6, P4, PT, R8, R30, RZ ;  /* 0x0000001e08067210 */ /* 0x000fc40007f9e0ff */
[----:B-----5:R-:W-:Y:S02]  /*f300*/  PRMT R11, R20, 0x7772, RZ ;  /* 0x00007772140b7816 */ /* 0x020fe400000000ff */
[----:B------:R-:W-:Y:S02]  /*f310*/  IADD3 R4, P6, PT, R0, R30, RZ ;  /* 0x0000001e00047210 */ /* 0x000fe40007fde0ff */
[-C--:B------:R-:W-:Y:S02]  /*f320*/  LEA.HI.X.SX32 R7, R8, R31.reuse, 0x1, P4 ;  /* 0x0000001f08077211 */ /* 0x080fe400020f0eff */
[----:B------:R-:W-:Y:S01]  /*f330*/  LEA.HI.X.SX32 R5, R0, R31, 0x1, P6 ;  /* 0x0000001f00057211 */ /* 0x000fe200030f0eff */
[----:B------:R-:W-:Y:S01]  /*f340*/  IMAD R0, R29, 0x2, R0 ;  /* 0x000000021d007824 */ /* 0x000fe200078e0200 */
[----:B------:R-:W-:Y:S01]  /*f350*/  LOP3.LUT R8, R147, 0xcc, RZ, 0xfc, !PT ;  /* 0x000000cc93087812 */ /* 0x000fe200078efcff */
[----:B------:R4:W-:Y:S01]  /*f360*/  @P3 STG.E.U8 desc[UR26][R6.64], R11 ;  /* 0x0000000b06003986 */ /* 0x0009e2000c10111a */
[----:B-1----:R-:W-:Y:S01]  /*f370*/  ISETP.LT.AND P4, PT, R10, UR4, !P0 ;  /* 0x000000040a007c0c */ /* 0x002fe2000c781270 */
[----:B------:R-:W1:Y:S01]  /*f380*/  LDCU UR4, c[0x0][0x39c] ;  /* 0x00007380ff0477ac */ /* 0x000e620008000800 */
[----:B---3--:R-:W-:-:S02]  /*f390*/  PRMT R9, R20, 0x7773, RZ ;  /* 0x0000777314097816 */ /* 0x008fc400000000ff */
[----:B0-----:R-:W-:Y:S01]  /*f3a0*/  ISETP.LT.AND P3, PT, R8, UR6, !P0 ;  /* 0x0000000608007c0c */ /* 0x001fe2000c761270 */
[----:B------:R-:W-:Y:S01]  /*f3b0*/  IMAD R8, R29, 0x2, R0 ;  /* 0x000000021d087824 */ /* 0x000fe200078e0200 */
[----:B------:R-:W-:Y:S01]  /*f3c0*/  LOP3.LUT R3, R147, 0xce, RZ, 0xfc, !PT ;  /* 0x000000ce93037812 */ /* 0x000fe200078efcff */
[----:B------:R0:W-:Y:S01]  /*f3d0*/  @P5 STG.E.U8 desc[UR26][R4.64], R9 ;  /* 0x0000000904005986 */ /* 0x0001e2000c10111a */
[CC--:B------:R-:W-:Y:S01]  /*f3e0*/  IADD3 R2, P6, PT, R0.reuse, R30.reuse, RZ ;  /* 0x0000001e00027210 */ /* 0x0c0fe20007fde0ff */
[----:B------:R-:W3:Y:S01]  /*f3f0*/  LDCU UR6, c[0x0][0x39c] ;  /* 0x00007380ff0677ac */ /* 0x000ee20008000800 */
[----:B--2---:R-:W-:Y:S02]  /*f400*/  ISETP.LT.AND P5, PT, R3, UR5, !P0 ;  /* 0x0000000503007c0c */ /* 0x004fe4000c7a1270 */
[----:B------:R-:W-:Y:S01]  /*f410*/  LEA.HI.X.SX32 R3, R0, R31, 0x1, P6 ;  /* 0x0000001f00037211 */ /* 0x000fe200030f0eff */
[----:B------:R-:W2:Y:S01]  /*f420*/  LDCU UR5, c[0x0][0x39c] ;  /* 0x00007380ff0577ac */ /* 0x000ea20008000800 */
[----:B----4-:R-:W-:-:S02]  /*f430*/  IADD3 R6, P6, PT, R8, R30, RZ ;  /* 0x0000001e08067210 */ /* 0x010fc40007fde0ff */
[----:B------:R-:W-:Y:S01]  /*f440*/  PRMT R11, R21, 0x7771, RZ ;  /* 0x00007771150b7816 */ /* 0x000fe200000000ff */
[----:B------:R4:W-:Y:S01]  /*f450*/  @P2 STG.E.U8 desc[UR26][R2.64], R13 ;  /* 0x0000000d02002986 */ /* 0x0009e2000c10111a */
[-C--:B------:R-:W-:Y:S01]  /*f460*/  LEA.HI.X.SX32 R7, R8, R31.reuse, 0x1, P6 ;  /* 0x0000001f08077211 */ /* 0x080fe200030f0eff */
[----:B------:R-:W-:Y:S01]  /*f470*/  IMAD R8, R29, 0x2, R8 ;  /* 0x000000021d087824 */ /* 0x000fe200078e0208 */
[----:B------:R-:W-:Y:S02]  /*f480*/  LOP3.LUT R0, R147, 0xd0, RZ, 0xfc, !PT ;  /* 0x000000d093007812 */ /* 0x000fe400078efcff */
[----:B0-----:R-:W-:Y:S01]  /*f490*/  PRMT R9, R21, 0x7772, RZ ;  /* 0x0000777215097816 */ /* 0x001fe200000000ff */
[----:B------:R0:W-:Y:S01]  /*f4a0*/  @P4 STG.E.U8 desc[UR26][R6.64], R11 ;  /* 0x0000000b06004986 */ /* 0x0001e2000c10111a */
[----:B------:R-:W-:Y:S02]  /*f4b0*/  IADD3 R4, P4, PT, R8, R30, RZ ;  /* 0x0000001e08047210 */ /* 0x000fe40007f9e0ff */
[----:B-1----:R-:W-:Y:S01]  /*f4c0*/  ISETP.LT.AND P2, PT, R0, UR4, !P0 ;  /* 0x0000000400007c0c */ /* 0x002fe2000c741270 */
[----:B------:R-:W1:Y:S01]  /*f4d0*/  LDCU UR4, c[0x0][0x39c] ;  /* 0x00007380ff0477ac */ /* 0x000e620008000800 */
[----:B------:R-:W-:Y:S01]  /*f4e0*/  IMAD R0, R29, 0x2, R8 ;  /* 0x000000021d007824 */ /* 0x000fe200078e0208 */
[----:B------:R-:W-:-:S02]  /*f4f0*/  LEA.HI.X.SX32 R5, R8, R31, 0x1, P4 ;  /* 0x0000001f08057211 */ /* 0x000fc400020f0eff */
[----:B----4-:R-:W-:Y:S02]  /*f500*/  LOP3.LUT R3, R147, 0xd4, RZ, 0xfc, !PT ;  /* 0x000000d493037812 */ /* 0x010fe400078efcff */
[C---:B------:R-:W-:Y:S01]  /*f510*/  IADD3 R2, P6, PT, R0.reuse, R30, RZ ;  /* 0x0000001e00027210 */ /* 0x040fe20007fde0ff */
[----:B------:R4:W-:Y:S01]  /*f520*/  @P3 STG.E.U8 desc[UR26][R4.64], R9 ;  /* 0x0000000904003986 */ /* 0x0009e2000c10111a */
[----:B--2---:R-:W-:Y:S01]  /*f530*/  ISETP.LT.AND P3, PT, R3, UR5, !P0 ;  /* 0x0000000503007c0c */ /* 0x004fe2000c761270 */
[----:B------:R-:W2:Y:S01]  /*f540*/  LDCU UR5, c[0x0][0x39c] ;  /* 0x00007380ff0577ac */ /* 0x000ea20008000800 */
[----:B------:R-:W-:Y:S02]  /*f550*/  LOP3.LUT R10, R147, 0xd2, RZ, 0xfc, !PT ;  /* 0x000000d2930a7812 */ /* 0x000fe400078efcff */
[----:B------:R-:W-:Y:S01]  /*f560*/  LEA.HI.X.SX32 R3, R0, R31, 0x1, P6 ;  /* 0x0000001f00037211 */ /* 0x000fe200030f0eff */
[----:B------:R-:W-:Y:S01]  /*f570*/  IMAD R0, R29, 0x2, R0 ;  /* 0x000000021d007824 */ /* 0x000fe200078e0200 */
[----:B------:R-:W-:-:S02]  /*f580*/  PRMT R21, R21, 0x7773, RZ ;  /* 0x0000777315157816 */ /* 0x000fc400000000ff */
[----:B---3--:R-:W-:Y:S01]  /*f590*/  ISETP.LT.AND P4, PT, R10, UR6, !P0 ;  /* 0x000000060a007c0c */ /* 0x008fe2000c781270 */
[----:B------:R-:W3:Y:S01]  /*f5a0*/  LDCU UR6, c[0x0][0x39c] ;  /* 0x00007380ff0677ac */ /* 0x000ee20008000800 */
[----:B0-----:R-:W-:Y:S01]  /*f5b0*/  LOP3.LUT R7, R147, 0xd6, RZ, 0xfc, !PT ;  /* 0x000000d693077812 */ /* 0x001fe200078efcff */
[----:B------:R0:W-:Y:S01]  /*f5c0*/  @P5 STG.E.U8 desc[UR26][R2.64], R21 ;  /* 0x0000001502005986 */ /* 0x0001e2000c10111a */
[C---:B------:R-:W-:Y:S01]  /*f5d0*/  IADD3 R6, P6, PT, R0.reuse, R30, RZ ;  /* 0x0000001e00067210 */ /* 0x040fe20007fde0ff */
[----:B------:R-:W-:Y:S01]  /*f5e0*/  IMAD R8, R29, 0x2, R0 ;  /* 0x000000021d087824 */ /* 0x000fe200078e0200 */
[----:B-1----:R-:W-:Y:S01]  /*f5f0*/  ISETP.LT.AND P5, PT, R7, UR4, !P0 ;  /* 0x0000000407007c0c */ /* 0x002fe2000c7a1270 */
[----:B------:R-:W1:Y:S01]  /*f600*/  LDCU UR4, c[0x0][0x39c] ;  /* 0x00007380ff0477ac */ /* 0x000e620008000800 */
[----:B------:R-:W-:Y:S02]  /*f610*/  LEA.HI.X.SX32 R7, R0, R31, 0x1, P6 ;  /* 0x0000001f00077211 */ /* 0x000fe400030f0eff */
[----:B------:R-:W-:-:S02]  /*f620*/  PRMT R11, R22, 0x7770, RZ ;  /* 0x00007770160b7816 */ /* 0x000fc400000000ff */
[CC--:B----4-:R-:W-:Y:S02]  /*f630*/  IADD3 R4, P6, PT, R8.reuse, R30.reuse, RZ ;  /* 0x0000001e08047210 */ /* 0x0d0fe40007fde0ff */
[----:B------:R-:W-:Y:S01]  /*f640*/  LOP3.LUT R0, R147, 0xd8, RZ, 0xfc, !PT ;  /* 0x000000d893007812 */ /* 0x000fe200078efcff */
[----:B------:R-:W-:Y:S01]  /*f650*/  @P2 STG.E.U8 desc[UR26][R6.64], R11 ;  /* 0x0000000b06002986 */ /* 0x000fe2000c10111a */
[----:B------:R-:W-:Y:S01]  /*f660*/  LEA.HI.X.SX32 R5, R8, R31, 0x1, P6 ;  /* 0x0000001f08057211 */ /* 0x000fe200030f0eff */
[----:B------:R-:W-:Y:S01]  /*f670*/  IMAD R8, R29, 0x2, R8 ;  /* 0x000000021d087824 */ /* 0x000fe200078e0208 */
[----:B------:R-:W-:Y:S02]  /*f680*/  PRMT R9, R22, 0x7771, RZ ;  /* 0x0000777116097816 */ /* 0x000fe400000000ff */
[----:B--2---:R-:W-:Y:S01]  /*f690*/  ISETP.LT.AND P2, PT, R0, UR5, !P0 ;  /* 0x0000000500007c0c */ /* 0x004fe2000c741270 */
[----:B------:R-:W2:Y:S01]  /*f6a0*/  LDCU UR5, c[0x0][0x39c] ;  /* 0x00007380ff0577ac */ /* 0x000ea20008000800 */
[----:B------:R-:W-:Y:S01]  /*f6b0*/  LOP3.LUT R0, R147, 0xda, RZ, 0xfc, !PT ;  /* 0x000000da93007812 */ /* 0x000fe200078efcff */
[----:B------:R4:W-:Y:S01]  /*f6c0*/  @P4 STG.E.U8 desc[UR26][R4.64], R9 ;  /* 0x0000000904004986 */ /* 0x0009e2000c10111a */
[----:B0-----:R-:W-:-:S02]  /*f6d0*/  IADD3 R2, P6, PT, R8, R30, RZ ;  /* 0x0000001e08027210 */ /* 0x001fc40007fde0ff */
[----:B---3--:R-:W-:Y:S01]  /*f6e0*/  ISETP.LT.AND P4, PT, R0, UR6, !P0 ;  /* 0x0000000600007c0c */ /* 0x008fe2000c781270 */
[----:B------:R-:W0:Y:S01]  /*f6f0*/  LDCU UR6, c[0x0][0x39c] ;  /* 0x00007380ff0677ac */ /* 0x000e220008000800 */
[----:B------:R-:W-:Y:S01]  /*f700*/  LOP3.LUT R0, R147, 0xdc, RZ, 0xfc, !PT ;  /* 0x000000dc93007812 */ /* 0x000fe200078efcff */
[----:B------:R-:W3:Y:S01]  /*f710*/  LDS.128 R4, [R28+UR13+0x1000] ;  /* 0x0010000d1c047984 */ /* 0x000ee20008000c00 */
[----:B------:R-:W-:Y:S02]  /*f720*/  LEA.HI.X.SX32 R3, R8, R31, 0x1, P6 ;  /* 0x0000001f08037211 */ /* 0x000fe400030f0eff */
[----:B------:R-:W-:Y:S02]  /*f730*/  PRMT R15, R22, 0x7772, RZ ;  /* 0x00007772160f7816 */ /* 0x000fe400000000ff */
[----:B-1----:R-:W-:Y:S01]  /*f740*/  ISETP.LT.AND P6, PT, R0, UR4, !P0 ;  /* 0x0000000400007c0c */ /* 0x002fe2000c7c1270 */
[----:B------:R-:W-:Y:S01]  /*f750*/  IMAD R0, R29, 0x2, R8 ;  /* 0x000000021d007824 */ /* 0x000fe200078e0208 */
[----:B------:R-:W-:Y:S01]  /*f760*/  PRMT R17, R22, 0x7773, RZ ;  /* 0x0000777316117816 */ /* 0x000fe200000000ff */
[----:B------:R1:W-:Y:S01]  /*f770*/  @P3 STG.E.U8 desc[UR26][R2.64], R15 ;  /* 0x0000000f02003986 */ /* 0x0003e2000c10111a */
[----:B------:R-:W-:Y:S01]  /*f780*/  PRMT R13, R23, 0x7770, RZ ;  /* 0x00007770170d7816 */ /* 0x000fe200000000ff */
[----:B------:R-:W-:Y:S01]  /*f790*/  IMAD R12, R29, 0x2, R0 ;  /* 0x000000021d0c7824 */ /* 0x000fe200078e0200 */
[----:B------:R-:W-:Y:S01]  /*f7a0*/  IADD3 R8, P3, PT, R0, R30, RZ ;  /* 0x0000001e00087210 */ /* 0x000fe20007f7e0ff */
[----:B------:R-:W5:Y:S01]  /*f7b0*/  LDCU UR4, c[0x0][0x39c] ;  /* 0x00007380ff0477ac */ /* 0x000f620008000800 */
[----:B------:R-:W-:-:S02]  /*f7c0*/  LOP3.LUT R14, R147, 0xde, RZ, 0xfc, !PT ;  /* 0x000000de930e7812 */ /* 0x000fc400078efcff */
[-C--:B----4-:R-:W-:Y:S02]  /*f7d0*/  LEA.HI.X.SX32 R9, R0, R31.reuse, 0x1, P3 ;  /* 0x0000001f00097211 */ /* 0x090fe400018f0eff */
[CC--:B------:R-:W-:Y:S02]  /*f7e0*/  IADD3 R10, P3, PT, R12.reuse, R30.reuse, RZ ;  /* 0x0000001e0c0a7210 */ /* 0x0c0fe40007f7e0ff */
[----:B------:R-:W-:Y:S01]  /*f7f0*/  LOP3.LUT R0, R147, 0xe2, RZ, 0xfc, !PT ;  /* 0x000000e293007812 */ /* 0x000fe200078efcff */
[----:B------:R4:W-:Y:S01]  /*f800*/  @P5 STG.E.U8 desc[UR26][R8.64], R17 ;  /* 0x0000001108005986 */ /* 0x0009e2000c10111a */
[----:B------:R-:W-:Y:S01]  /*f810*/  LEA.HI.X.SX32 R11, R12, R31, 0x1, P3 ;  /* 0x0000001f0c0b7211 */ /* 0x000fe200018f0eff */
[----:B------:R-:W-:Y:S01]  /*f820*/  IMAD R12, R29, 0x2, R12 ;  /* 0x000000021d0c7824 */ /* 0x000fe200078e020c */
[----:B--2---:R-:W-:Y:S01]  /*f830*/  ISETP.LT.AND P5, PT, R14, UR5, !P0 ;  /* 0x000000050e007c0c */ /* 0x004fe2000c7a1270 */
[----:B------:R-:W2:Y:S01]  /*f840*/  LDCU UR5, c[0x0][0x39c] ;  /* 0x00007380ff0577ac */ /* 0x000ea20008000800 */
[----:B-1----:R-:W-:Y:S01]  /*f850*/  PRMT R15, R23, 0x7771, RZ ;  /* 0x00007771170f7816 */ /* 0x002fe200000000ff */
[----:B------:R1:W-:Y:S01]  /*f860*/  @P2 STG.E.U8 desc[UR26][R10.64], R13 ;  /* 0x0000000d0a002986 */ /* 0x0003e2000c10111a */
[----:B------:R-:W-:-:S02]  /*f870*/  IADD3 R2, P2, PT, R12, R30, RZ ;  /* 0x0000001e0c027210 */ /* 0x000fc40007f5e0ff */
[----:B------:R-:W-:Y:S02]  /*f880*/  LOP3.LUT R14, R147, 0xe0, RZ, 0xfc, !PT ;  /* 0x000000e0930e7812 */ /* 0x000fe400078efcff */
[-C--:B------:R-:W-:Y:S01]  /*f890*/  LEA.HI.X.SX32 R3, R12, R31.reuse, 0x1, P2 ;  /* 0x0000001f0c037211 */ /* 0x080fe200010f0eff */
[C---:B------:R-:W-:Y:S01]  /*f8a0*/  IMAD R12, R29.reuse, 0x2, R12 ;  /* 0x000000021d0c7824 */ /* 0x040fe200078e020c */
[----:B0-----:R-:W-:Y:S01]  /*f8b0*/  ISETP.LT.AND P2, PT, R0, UR6, !P0 ;  /* 0x0000000600007c0c */ /* 0x001fe2000c741270 */
[----:B------:R-:W0:Y:S01]  /*f8c0*/  LDCU UR6, c[0x0][0x39c] ;  /* 0x00007380ff0677ac */ /* 0x000e220008000800 */
[----:B-----5:R-:W-:Y:S01]  /*f8d0*/  ISETP.LT.AND P3, PT, R14, UR4, !P0 ;  /* 0x000000040e007c0c */ /* 0x020fe2000c761270 */
[----:B------:R5:W-:Y:S01]  /*f8e0*/  @P4 STG.E.U8 desc[UR26][R2.64], R15 ;  /* 0x0000000f02004986 */ /* 0x000be2000c10111a */
[CC--:B----4-:R-:W-:Y:S01]  /*f8f0*/  IADD3 R8, P4, PT, R12.reuse, R30.reuse, RZ ;  /* 0x0000001e0c087210 */ /* 0x0d0fe20007f9e0ff */
[----:B------:R-:W-:Y:S01]  /*f900*/  IMAD R0, R29, 0x2, R12 ;  /* 0x000000021d007824 */ /* 0x000fe200078e020c */
[----:B------:R-:W-:Y:S01]  /*f910*/  LOP3.LUT R14, R147, 0xe4, RZ, 0xfc, !PT ;  /* 0x000000e4930e7812 */ /* 0x000fe200078efcff */
[----:B------:R-:W4:Y:S01]  /*f920*/  LDCU UR4, c[0x0][0x39c] ;  /* 0x00007380ff0477ac */ /* 0x000f220008000800 */
[----:B------:R-:W-:Y:S01]  /*f930*/  LEA.HI.X.SX32 R9, R12, R31, 0x1, P4 ;  /* 0x0000001f0c097211 */ /* 0x000fe200020f0eff */
[----:B------:R-:W-:Y:S01]  /*f940*/  IMAD R12, R29, 0x2, R0 ;  /* 0x000000021d0c7824 */ /* 0x000fe200078e0200 */
[----:B-1----:R-:W-:-:S02]  /*f950*/  IADD3 R10, P4, PT, R0, R30, RZ ;  /* 0x0000001e000a7210 */ /* 0x002fc40007f9e0ff */
[----:B------:R-:W-:Y:S02]  /*f960*/  PRMT R13, R23, 0x7773, RZ ;  /* 0x00007773170d7816 */ /* 0x000fe400000000ff */
[----:B------:R-:W-:Y:S01]  /*f970*/  LEA.HI.X.SX32 R11, R0, R31, 0x1, P4 ;  /* 0x0000001f000b7211 */ /* 0x000fe200020f0eff */
[----:B------:R-:W-:Y:S01]  /*f980*/  IMAD R0, R29, 0x2, R12 ;  /* 0x000000021d007824 */ /* 0x000fe200078e020c */
[----:B------:R-:W-:Y:S02]  /*f990*/  PRMT R23, R23, 0x7772, RZ ;  /* 0x0000777217177816 */ /* 0x000fe400000000ff */
[----:B--2---:R-:W-:Y:S01]  /*f9a0*/  ISETP.LT.AND P4, PT, R14, UR5, !P0 ;  /* 0x000000050e007c0c */ /* 0x004fe2000c781270 */
[----:B------:R-:W1:Y:S01]  /*f9b0*/  LDCU UR5, c[0x0][0x39c] ;  /* 0x00007380ff0577ac */ /* 0x000e620008000800 */
[----:B------:R-:W-:Y:S01]  /*f9c0*/  LOP3.LUT R14, R147, 0xe6, RZ, 0xfc, !PT ;  /* 0x000000e6930e7812 */ /* 0x000fe200078efcff */
[----:B------:R2:W-:Y:S01]  /*f9d0*/  @P6 STG.E.U8 desc[UR26][R8.64], R23 ;  /* 0x0000001708006986 */ /* 0x0005e2000c10111a */
[----:B-----5:R-:W-:-:S02]  /*f9e0*/  IADD3 R2, P6, PT, R12, R30, RZ ;  /* 0x0000001e0c027210 */ /* 0x020fc40007fde0ff */
[----:B---3--:R-:W-:Y:S01]  /*f9f0*/  PRMT R15, R4, 0x7770, RZ ;  /* 0x00007770040f7816 */ /* 0x008fe200000000ff */
[----:B------:R3:W-:Y:S01]  /*fa00*/  @P5 STG.E.U8 desc[UR26][R10.64], R13 ;  /* 0x0000000d0a005986 */ /* 0x0007e2000c10111a */
[----:B------:R-:W-:Y:S02]  /*fa10*/  LEA.HI.X.SX32 R3, R12, R31, 0x1, P6 ;  /* 0x0000001f0c037211 */ /* 0x000fe400030f0eff */
[C---:B------:R-:W-:Y:S02]  /*fa20*/  LOP3.LUT R12, R147.reuse, 0xe8, RZ, 0xfc, !PT ;  /* 0x000000e8930c7812 */ /* 0x040fe400078efcff */
[----:B----4-:R-:W-:Y:S01]  /*fa30*/  ISETP.LT.AND P5, PT, R14, UR4, !P0 ;  /* 0x000000040e007c0c */ /* 0x010fe2000c7a1270 */
[----:B------:R-:W4:Y:S01]  /*fa40*/  LDCU UR4, c[0x0][0x39c] ;  /* 0x00007380ff0477ac */ /* 0x000f220008000800 */
[----:B------:R5:W-:Y:S01]  /*fa50*/  @P3 STG.E.U8 desc[UR26][R2.64], R15 ;  /* 0x0000000f02003986 */ /* 0x000be2000c10111a */
[----:B--2---:R-:W-:Y:S02]  /*fa60*/  IADD3 R8, P6, PT, R0, R30, RZ ;  /* 0x0000001e00087210 */ /* 0x004fe40007fde0ff */
[----:B------:R-:W-:-:S02]  /*fa70*/  LOP3.LUT R14, R147, 0xea, RZ, 0xfc, !PT ;  /* 0x000000ea930e7812 */ /* 0x000fc400078efcff */
[----:B------:R-:W-:Y:S01]  /*fa80*/  LEA.HI.X.SX32 R9, R0, R31, 0x1, P6 ;  /* 0x0000001f00097211 */ /* 0x000fe200030f0eff */
[C---:B------:R-:W-:Y:S01]  /*fa90*/  IMAD R0, R29.reuse, 0x2, R0 ;  /* 0x000000021d007824 */ /* 0x040fe200078e0200 */
[----:B---3--:R-:W-:Y:S02]  /*faa0*/  PRMT R13, R4, 0x7771, RZ ;  /* 0x00007771040d7816 */ /* 0x008fe400000000ff */
[----:B-1----:R-:W-:Y:S01]  /*fab0*/  ISETP.LT.AND P3, PT, R12, UR5, !P0 ;  /* 0x000000050c007c0c */ /* 0x002fe2000c761270 */
[----:B------:R-:W-:Y:S01]  /*fac0*/  IMAD R12, R29, 0x2, R0 ;  /* 0x000000021d0c7824 */ /* 0x000fe200078e0200 */
[----:B------:R-:W1:Y:S01]  /*fad0*/  LDCU UR5, c[0x0][0x39c] ;  /* 0x00007380ff0577ac */ /* 0x000e620008000800 */
[----:B------:R2:W-:Y:S01]  /*fae0*/  @P2 STG.E.U8 desc[UR26][R8.64], R13 ;  /* 0x0000000d08002986 */ /* 0x0005e2000c10111a */
[-C--:B------:R-:W-:Y:S02]  /*faf0*/  IADD3 R10, P2, PT, R0, R30.reuse, RZ ;  /* 0x0000001e000a7210 */ /* 0x080fe40007f5e0ff */
[----:B-----5:R-:W-:-:S02]  /*fb00*/  IADD3 R2, P6, PT, R12, R30, RZ ;  /* 0x0000001e0c027210 */ /* 0x020fc40007fde0ff */
[-C--:B------:R-:W-:Y:S02]  /*fb10*/  LEA.HI.X.SX32 R11, R0, R31.reuse, 0x1, P2 ;  /* 0x0000001f000b7211 */ /* 0x080fe400010f0eff */
[----:B------:R-:W-:Y:S02]  /*fb20*/  PRMT R15, R4, 0x7772, RZ ;  /* 0x00007772040f7816 */ /* 0x000fe400000000ff */
[----:B------:R-:W-:Y:S01]  /*fb30*/  LEA.HI.X.SX32 R3, R12, R31, 0x1, P6 ;  /* 0x0000001f0c037211 */ /* 0x000fe200030f0eff */
[----:B------:R-:W-:Y:S01]  /*fb40*/  IMAD R12, R29, 0x2, R12 ;  /* 0x000000021d0c7824 */ /* 0x000fe200078e020c */
[----:B------:R-:W-:Y:S01]  /*fb50*/  LOP3.LUT R0, R147, 0xec, RZ, 0xfc, !PT ;  /* 0x000000ec93007812 */ /* 0x000fe200078efcff */
[----:B------:R3:W-:Y:S01]  /*fb60*/  @P4 STG.E.U8 desc[UR26][R10.64], R15 ;  /* 0x0000000f0a004986 */ /* 0x0007e2000c10111a */
[----:B--2---:R-:W-:Y:S02]  /*fb70*/  PRMT R13, R4, 0x7773, RZ ;  /* 0x00007773040d7816 */ /* 0x004fe400000000ff */
[----:B0-----:R-:W-:Y:S01]  /*fb80*/  ISETP.LT.AND P4, PT, R0, UR6, !P0 ;  /* 0x0000000600007c0c */ /* 0x001fe2000c781270 */
[----:B------:R-:W-:Y:S01]  /*fb90*/  IMAD R0, R29, 0x2, R12 ;  /* 0x000000021d007824 */ /* 0x000fe200078e020c */
[----:B----4-:R-:W-:Y:S01]  /*fba0*/  ISETP.LT.AND P2, PT, R14, UR4, !P0 ;  /* 0x000000040e007c0c */ /* 0x010fe2000c741270 */
[----:B------:R0:W-:Y:S01]  /*fbb0*/  @P5 STG.E.U8 desc[UR26][R2.64], R13 ;  /* 0x0000000d02005986 */ /* 0x0001e2000c10111a */
[----:B------:R-:W-:Y:S01]  /*fbc0*/  IADD3 R8, P5, PT, R12, R30, RZ ;  /* 0x0000001e0c087210 */ /* 0x000fe20007fbe0ff */
[----:B------:R-:W2:Y:S01]  /*fbd0*/  LDCU UR4, c[0x0][0x39c] ;  /* 0x00007380ff0477ac */ /* 0x000ea20008000800 */
[----:B------:R-:W-:-:S02]  /*fbe0*/  LOP3.LUT R4, R147, 0xee, RZ, 0xfc, !PT ;  /* 0x000000ee93047812 */ /* 0x000fc400078efcff */
[-C--:B------:R-:W-:Y:S01]  /*fbf0*/  LEA.HI.X.SX32 R9, R12, R31.reuse, 0x1, P5 ;  /* 0x0000001f0c097211 */ /* 0x080fe200028f0eff */
[----:B------:R-:W4:Y:S01]  /*fc00*/  LDCU UR6, c[0x0][0x39c] ;  /* 0x00007380ff0677ac */ /* 0x000f220008000800 */
[CC--:B---3--:R-:W-:Y:S02]  /*fc10*/  IADD3 R10, P5, PT, R0.reuse, R30.reuse, RZ ;  /* 0x0000001e000a7210 */ /* 0x0c8fe40007fbe0ff */
[----:B------:R-:W-:Y:S02]  /*fc20*/  PRMT R17, R5, 0x7770, RZ ;  /* 0x0000777005117816 */ /* 0x000fe400000000ff */
[----:B------:R-:W-:Y:S01]  /*fc30*/  LEA.HI.X.SX32 R11, R0, R31, 0x1, P5 ;  /* 0x0000001f000b7211 */ /* 0x000fe200028f0eff */
[----:B------:R-:W-:Y:S01]  /*fc40*/  IMAD R0, R29, 0x2, R0 ;  /* 0x000000021d007824 */ /* 0x000fe200078e0200 */
[----:B0-----:R-:W-:Y:S01]  /*fc50*/  PRMT R13, R5, 0x7771, RZ ;  /* 0x00007771050d7816 */ /* 0x001fe200000000ff */
[----:B------:R0:W-:Y:S01]  /*fc60*/  @P3 STG.E.U8 desc[UR26][R8.64], R17 ;  /* 0x0000001108003986 */ /* 0x0001e2000c10111a */
[----:B-1----:R-:W-:Y:S01]  /*fc70*/  ISETP.LT.AND P6, PT, R4, UR5, !P0 ;  /* 0x0000000504007c0c */ /* 0x002fe2000c7c1270 */
[----:B------:R-:W1:Y:S01]  /*fc80*/  LDCU UR5, c[0x0][0x39c] ;  /* 0x00007380ff0577ac */ /* 0x000e620008000800 */
[----:B------:R-:W-:Y:S01]  /*fc90*/  LOP3.LUT R4, R147, 0xf0, RZ, 0xfc, !PT ;  /* 0x000000f093047812 */ /* 0x000fe200078efcff */
[----:B------:R3:W-:Y:S01]  /*fca0*/  @P2 STG.E.U8 desc[UR26][R10.64], R13 ;  /* 0x0000000d0a002986 */ /* 0x0007e2000c10111a */
[----:B------:R-:W-:-:S02]  /*fcb0*/  IADD3 R2, P2, PT, R0, R30, RZ ;  /* 0x0000001e00027210 */ /* 0x000fc40007f5e0ff */
[----:B------:R-:W-:Y:S02]  /*fcc0*/  PRMT R15, R5, 0x7772, RZ ;  /* 0x00007772050f7816 */ /* 0x000fe400000000ff */
[----:B------:R-:W-:Y:S01]  /*fcd0*/  LEA.HI.X.SX32 R3, R0, R31, 0x1, P2 ;  /* 0x0000001f00037211 */ /* 0x000fe200010f0eff */
[----:B------:R-:W-:Y:S01]  /*fce0*/  IMAD R0, R29, 0x2, R0 ;  /* 0x000000021d007824 */ /* 0x000fe200078e0200 */
[----:B--2---:R-:W-:Y:S01]  /*fcf0*/  ISETP.LT.AND P3, PT, R4, UR4, !P0 ;  /* 0x0000000404007c0c */ /* 0x004fe2000c761270 */
[----:B------:R-:W2:Y:S01]  /*fd00*/  LDCU UR4, c[0x0][0x39c] ;  /* 0x00007380ff0477ac */ /* 0x000ea20008000800 */
[----:B------:R-:W-:Y:S01]  /*fd10*/  LOP3.LUT R4, R147, 0xf4, RZ, 0xfc, !PT ;  /* 0x000000f493047812 */ /* 0x000fe200078efcff */
[----:B------:R5:W-:Y:S01]  /*fd20*/  @P4 STG.E.U8 desc[UR26][R2.64], R15 ;  /* 0x0000000f02004986 */ /* 0x000be2000c10111a */
[----:B0-----:R-:W-:Y:S01]  /*fd30*/  IADD3 R8, P4, PT, R0, R30, RZ ;  /* 0x0000001e00087210 */ /* 0x001fe20007f9e0ff */
[----:B---3--:R-:W-:Y:S01]  /*fd40*/  IMAD R10, R29, 0x2, R0 ;  /* 0x000000021d0a7824 */ /* 0x008fe200078e0200 */
[----:B------:R-:W-:-:S02]  /*fd50*/  LOP3.LUT R12, R147, 0xf2, RZ, 0xfc, !PT ;  /* 0x000000f2930c7812 */ /* 0x000fc400078efcff */
[-C--:B------:R-:W-:Y:S01]  /*fd60*/  LEA.HI.X.SX32 R9, R0, R31.reuse, 0x1, P4 ;  /* 0x0000001f00097211 */ /* 0x080fe200020f0eff */
[----:B------:R-:W-:Y:S01]  /*fd70*/  IMAD R0, R29, 0x2, R10 ;  /* 0x000000021d007824 */ /* 0x000fe200078e020a */
[----:B-1----:R-:W-:Y:S01]  /*fd80*/  ISETP.LT.AND P5, PT, R4, UR5, !P0 ;  /* 0x0000000504007c0c */ /* 0x002fe2000c7a1270 */
[----:B------:R-:W0:Y:S01]  /*fd90*/  LDCU UR5, c[0x0][0x39c] ;  /* 0x00007380ff0577ac */ /* 0x000e220008000800 */
[----:B------:R-:W-:Y:S02]  /*fda0*/  IADD3 R4, P4, PT, R10, R30, RZ ;  /* 0x0000001e0a047210 */ /* 0x000fe40007f9e0ff */
[----:B------:R-:W-:Y:S02]  /*fdb0*/  PRMT R13, R5, 0x7773, RZ ;  /* 0x00007773050d7816 */ /* 0x000fe400000000ff */
[----:B------:R-:W-:Y:S02]  /*fdc0*/  PRMT R11, R6, 0x7770, RZ ;  /* 0x00007770060b7816 */ /* 0x000fe400000000ff */
[----:B------:R-:W-:Y:S01]  /*fdd0*/  LEA.HI.X.SX32 R5, R10, R31, 0x1, P4 ;  /* 0x0000001f0a057211 */ /* 0x000fe200020f0eff */
[----:B------:R-:W-:Y:S01]  /*fde0*/  IMAD R10, R29, 0x2, R0 ;  /* 0x000000021d0a7824 */ /* 0x000fe200078e0200 */
[----:B----4-:R-:W-:Y:S01]  /*fdf0*/  ISETP.LT.AND P2, PT, R12, UR6, !P0 ;  /* 0x000000060c007c0c */ /* 0x010fe2000c741270 */
[----:B------:R1:W-:Y:S01]  /*fe00*/  @P6 STG.E.U8 desc[UR26][R8.64], R13 ;  /* 0x0000000d08006986 */ /* 0x0003e2000c10111a */
[----:B------:R-:W-:-:S02]  /*fe10*/  LOP3.LUT R12, R147, 0xf6, RZ, 0xfc, !PT ;  /* 0x000000f6930c7812 */ /* 0x000fc400078efcff */
[----:B------:R-:W-:Y:S01]  /*fe20*/  LOP3.LUT R14, R147, 0xf8, RZ, 0xfc, !PT ;  /* 0x000000f8930e7812 */ /* 0x000fe200078efcff */
[----:B------:R3:W-:Y:S01]  /*fe30*/  @P3 STG.E.U8 desc[UR26][R4.64], R11 ;  /* 0x0000000b04003986 */ /* 0x0007e2000c10111a */
[----:B--2---:R-:W-:Y:S01]  /*fe40*/  ISETP.LT.AND P4, PT, R12, UR4, !P0 ;  /* 0x000000040c007c0c */ /* 0x004fe2000c781270 */
[C---:B------:R-:W-:Y:S01]  /*fe50*/  IMAD R12, R29.reuse, 0x2, R10 ;  /* 0x000000021d0c7824 */ /* 0x040fe200078e020a */
[-C--:B-----5:R-:W-:Y:S01]  /*fe60*/  IADD3 R2, P3, PT, R0, R30.reuse, RZ ;  /* 0x0000001e00027210 */ /* 0x0a0fe20007f7e0ff */
[----:B------:R-:W2:Y:S01]  /*fe70*/  LDCU UR4, c[0x0][0x39c] ;  /* 0x00007380ff0477ac */ /* 0x000ea20008000800 */
[----:B------:R-:W-:Y:S02]  /*fe80*/  PRMT R15, R6, 0x7771, RZ ;  /* 0x00007771060f7816 */ /* 0x000fe400000000ff */
[----:B------:R-:W-:Y:S01]  /*fe90*/  LEA.HI.X.SX32 R3, R0, R31, 0x1, P3 ;  /* 0x0000001f00037211 */ /* 0x000fe200018f0eff */
[C---:B------:R-:W-:Y:S01]  /*fea0*/  IMAD R0, R29.reuse, 0x2, R12 ;  /* 0x000000021d007824 */ /* 0x040fe200078e020c */
[----:B0-----:R-:W-:Y:S01]  /*feb0*/  ISETP.LT.AND P3, PT, R14, UR5, !P0 ;  /* 0x000000050e007c0c */ /* 0x001fe2000c761270 */
[----:B------:R-:W0:Y:S01]  /*fec0*/  LDCU UR5, c[0x0][0x39c] ;  /* 0x00007380ff0577ac */ /* 0x000e220008000800 */
[-C--:B-1----:R-:W-:Y:S01]  /*fed0*/  IADD3 R8, P6, PT, R12, R30.reuse, RZ ;  /* 0x0000001e0c087210 */ /* 0x082fe20007fde0ff */
[----:B------:R-:W-:Y:S01]  /*fee0*/  IMAD R14, R29, 0x2, R0 ;  /* 0x000000021d0e7824 */ /* 0x000fe200078e0200 */
[----:B------:R1:W-:Y:S01]  /*fef0*/  @P2 STG.E.U8 desc[UR26][R2.64], R15 ;  /* 0x0000000f02002986 */ /* 0x0003e2000c10111a */
[----:B---3--:R-:W-:-:S02]  /*ff00*/  IADD3 R4, P2, PT, R10, R30, RZ ;  /* 0x0000001e0a047210 */ /* 0x008fc40007f5e0ff */
[----:B------:R-:W-:Y:S01]  /*ff10*/  IMAD R16, R29, 0x2, R14 ;  /* 0x000000021d107824 */ /* 0x000fe200078e020e */
[----:B------:R-:W-:Y:S02]  /*ff20*/  LOP3.LUT R17, R147, 0xfa, RZ, 0xfc, !PT ;  /* 0x000000fa93117812 */ /* 0x000fe400078efcff */
[-C--:B------:R-:W-:Y:S01]  /*ff30*/  LEA.HI.X.SX32 R5, R10, R31.reuse, 0x1, P2 ;  /* 0x0000001f0a057211 */ /* 0x080fe200010f0eff */
[----:B------:R-:W-:Y:S01]  /*ff40*/  IMAD R29, R29, 0x2, R16 ;  /* 0x000000021d1d7824 */ /* 0x000fe200078e0210 */
[CC--:B------:R-:W-:Y:S02]  /*ff50*/  IADD3 R10, P2, PT, R0.reuse, R30.reuse, RZ ;  /* 0x0000001e000a7210 */ /* 0x0c0fe40007f5e0ff */
[----:B------:R-:W-:Y:S02]  /*ff60*/  LOP3.LUT R147, R147, 0xfc, RZ, 0xfc, !PT ;  /* 0x000000fc93937812 */ /* 0x000fe400078efcff */
[----:B------:R-:W-:Y:S02]  /*ff70*/  LEA.HI.X.SX32 R11, R0, R31, 0x1, P2 ;  /* 0x0000001f000b7211 */ /* 0x000fe400010f0eff */
[----:B-1----:R-:W-:-:S02]  /*ff80*/  IADD3 R2, P2, PT, R29, R30, RZ ;  /* 0x0000001e1d027210 */ /* 0x002fc40007f5e0ff */
[-C--:B------:R-:W-:Y:S02]  /*ff90*/  LEA.HI.X.SX32 R9, R12, R31.reuse, 0x1, P6 ;  /* 0x0000001f0c097211 */ /* 0x080fe400030f0eff */
[-C--:B------:R-:W-:Y:S02]  /*ffa0*/  LEA.HI.X.SX32 R3, R29, R31.reuse, 0x1, P2 ;  /* 0x0000001f1d037211 */ /* 0x080fe400010f0eff */
[C---:B------:R-:W-:Y:S02]  /*ffb0*/  IADD3 R12, P6, PT, R14.reuse, R30, RZ ;  /* 0x0000001e0e0c7210 */ /* 0x040fe40007fde0ff */
[----:B--2---:R-:W-:Y:S02]  /*ffc0*/  ISETP.LT.AND P2, PT, R17, UR4, !P0 ;  /* 0x0000000411007c0c */ /* 0x004fe4000c741270 */
[----:B0-----:R-:W-:Y:S02]  /*ffd0*/  ISETP.LT.AND P0, PT, R147, UR5, !P0 ;  /* 0x0000000593007c0c */ /* 0x001fe4000c701270 */
[----:B------:R-:W-:-:S02]  /*ffe0*/  LEA.HI.X.SX32 R13, R14, R31, 0x1, P6 ;  /* 0x0000001f0e0d7211 */ /* 0x000fc400030f0eff */
[----:B------:R-:W-:Y:S02]  /*fff0*/  IADD3 R30, P6, PT, R16, R30, RZ ;  /* 0x0000001e101e7210 */ /* 0x000fe40007fde0ff */
[C---:B------:R-:W-:Y:S02]  /*10000*/  PRMT R23, R6.reuse, 0x7772, RZ ;  /* 0x0000777206177816 */ /* 0x040fe400000000ff */
[----:B------:R-:W-:Y:S02]  /*10010*/  PRMT R21, R6, 0x7773, RZ ;  /* 0x0000777306157816 */ /* 0x000fe400000000ff */
[C---:B------:R-:W-:Y:S01]  /*10020*/  PRMT R15, R7.reuse, 0x7773, RZ ;  /* 0x00007773070f7816 */ /* 0x040fe200000000ff */
[----:B------:R0:W-:Y:S01]  /*10030*/  @P5 STG.E.U8 desc[UR26][R4.64], R23 ;  /* 0x0000001704005986 */ /* 0x0001e2000c10111a */
[C---:B------:R-:W-:Y:S02]  /*10040*/  PRMT R17, R7.reuse, 0x7772, RZ ;  /* 0x0000777207117816 */ /* 0x040fe400000000ff */
[C---:B------:R-:W-:Y:S01]  /*10050*/  PRMT R19, R7.reuse, 0x7771, RZ ;  /* 0x0000777107137816 */ /* 0x040fe200000000ff */
[----:B------:R0:W-:Y:S01]  /*10060*/  @P4 STG.E.U8 desc[UR26][R8.64], R21 ;  /* 0x0000001508004986 */ /* 0x0001e2000c10111a */
[----:B------:R-:W-:-:S02]  /*10070*/  PRMT R7, R7, 0x7770, RZ ;  /* 0x0000777007077816 */ /* 0x000fc400000000ff */
[----:B------:R-:W-:-:S03]  /*10080*/  LEA.HI.X.SX32 R31, R16, R31, 0x1, P6 ;  /* 0x0000001f101f7211 */ /* 0x000fc600030f0eff */
[----:B------:R0:W-:Y:S04]  /*10090*/  @P3 STG.E.U8 desc[UR26][R10.64], R7 ;  /* 0x000000070a003986 */ /* 0x0001e8000c10111a */
[----:B------:R0:W-:Y:S04]  /*100a0*/  @P2 STG.E.U8 desc[UR26][R12.64], R19 ;  /* 0x000000130c002986 */ /* 0x0001e8000c10111a */
[----:B------:R0:W-:Y:S04]  /*100b0*/  @P0 STG.E.U8 desc[UR26][R30.64], R17 ;  /* 0x000000111e000986 */ /* 0x0001e8000c10111a */
[----:B------:R0:W-:Y:S01]  /*100c0*/  @P1 STG.E.U8 desc[UR26][R2.64], R15 ;  /* 0x0000000f02001986 */ /* 0x0001e2000c10111a */
[----:B------:R-:W-:Y:S06]  /*100d0*/  BAR.SYNC.DEFER_BLOCKING 0x0 ;  /* 0x0000000000007b1d */ /* 0x000fec0000010000 */
[----:B------:R-:W-:Y:S05]  /*100e0*/  BRA.U UP0, `(.L_x_13) ;  /* 0x0000000100a07547 */ /* 0x000fea000b800000 */
[----:B------:R-:W1:Y:S01]  /*100f0*/  S2UR UR5, SR_CgaCtaId ;  /* 0x00000000000579c3 */ /* 0x000e620000008800 */
[----:B------:R-:W-:Y:S01]  /*10100*/  NOP ;  /* 0x0000000000007918 */ /* 0x000fe20000000000 */
[----:B------:R-:W-:Y:S01]  /*10110*/  UMOV UR4, 0x50 ;  /* 0x0000005000047882 */ /* 0x000fe20000000000 */
[----:B------:R-:W-:Y:S02]  /*10120*/  IMAD.U32 R0, RZ, RZ, UR12 ;  /* 0x0000000cff007e24 */ /* 0x000fe4000f8e00ff */
[----:B0-----:R-:W-:Y:S02]  /*10130*/  IMAD.MOV.U32 R3, RZ, RZ, 0xff ;  /* 0x000000ffff037424 */ /* 0x001fe400078e00ff */
[----:B------:R-:W-:Y:S01]  /*10140*/  IMAD.MOV.U32 R7, RZ, RZ, 0x1 ;  /* 0x00000001ff077424 */ /* 0x000fe200078e00ff */
[----:B------:R-:W-:-:S04]  /*10150*/  LOP3.LUT R0, R0, 0xffff, RZ, 0xc0, !PT ;  /* 0x0000ffff00007812 */ /* 0x000fc800078ec0ff */
[----:B------:R-:W-:-:S05]  /*10160*/  SHF.R.U32.HI R0, RZ, 0x5, R0 ;  /* 0x00000005ff007819 */ /* 0x000fca0000011600 */
[----:B------:R-:W-:Y:S01]  /*10170*/  VIADD R2, R0, 0x10 ;  /* 0x0000001000027836 */ /* 0x000fe20000000000 */
[----:B------:R-:W-:Y:S01]  /*10180*/  SHF.L.U32 R0, R3, R0, RZ ;  /* 0x0000000003007219 */ /* 0x000fe200000006ff */
[----:B-1----:R-:W-:-:S03]  /*10190*/  ULEA UR6, UR5, UR4, 0x18 ;  /* 0x0000000405067291 */ /* 0x002fc6000f8ec0ff */
[----:B------:R-:W-:-:S04]  /*101a0*/  SHF.L.U32 R3, R7, R2, RZ ;  /* 0x0000000207037219 */ /* 0x000fc800000006ff */
[----:B------:R-:W-:Y:S02]  /*101b0*/  LOP3.LUT R0, R3, R0, RZ, 0xfc, !PT ;  /* 0x0000000003007212 */ /* 0x000fe400078efcff */
[----:B------:R-:W0:Y:S02]  /*101c0*/  LDS R5, [UR6] ;  /* 0x00000006ff057984 */ /* 0x000e240008000800 */
[C---:B------:R-:W-:Y:S02]  /*101d0*/  LOP3.LUT R2, R0.reuse, 0xffff, RZ, 0xc0, !PT ;  /* 0x0000ffff00027812 */ /* 0x040fe400078ec0ff */
[----:B0-----:R-:W-:-:S04]  /*101e0*/  LOP3.LUT R3, R0, 0xffff, R5, 0x80, !PT ;  /* 0x0000ffff00037812 */ /* 0x001fc800078e8005 */
[----:B------:R-:W-:-:S13]  /*101f0*/  ISETP.NE.AND P0, PT, R3, R2, PT ;  /* 0x000000020300720c */ /* 0x000fda0003f05270 */
[----:B------:R-:W-:Y:S05]  /*10200*/  @P0 BRA `(.L_x_14) ;  /* 0x0000000000500947 */ /* 0x000fea0003800000 */
[----:B------:R-:W-:Y:S02]  /*10210*/  SHF.R.U32.HI R5, RZ, 0x10, R5 ;  /* 0x00000010ff057819 */ /* 0x000fe40000011605 */
[----:B------:R-:W-:-:S04]  /*10220*/  SHF.R.U32.HI R2, RZ, 0x10, R0 ;  /* 0x00000010ff027819 */ /* 0x000fc80000011600 */
[----:B------:R-:W-:-:S04]  /*10230*/  LOP3.LUT R5, R5, R2, RZ, 0xc0, !PT ;  /* 0x0000000205057212 */ /* 0x000fc800078ec0ff */
[----:B------:R-:W-:-:S13]  /*10240*/  ISETP.NE.AND P0, PT, R5, R2, PT ;  /* 0x000000020500720c */ /* 0x000fda0003f05270 */
[----:B------:R-:W-:Y:S05]  /*10250*/  @P0 BRA `(.L_x_15) ;  /* 0x0000000000300947 */ /* 0x000fea0003800000 */
[----:B------:R-:W-:Y:S01]  /*10260*/  R2UR UR4, R0 ;  /* 0x00000000000472ca */ /* 0x000fe200000e0000 */
[----:B------:R-:W-:Y:S01]  /*10270*/  VOTEU.ANY UR5, UPT, PT ;  /* 0x0000000000057886 */ /* 0x000fe200038e0100 */
[----:B------:R-:W0:Y:S01]  /*10280*/  S2R R0, SR_LANEID ;  /* 0x0000000000007919 */ /* 0x000e220000000000 */
[----:B------:R-:W-:-:S10]  /*10290*/  UFLO.U32 UR5, UR5 ;  /* 0x00000005000572bd */ /* 0x000fd400080e0000 */
[----:B------:R-:W-:-:S06]  /*102a0*/  ULOP3.LUT UR4, URZ, UR4, URZ, 0x33, !UPT ;  /* 0x00000004ff047292 */ /* 0x000fcc000f8e33ff */
[----:B------:R-:W-:-:S04]  /*102b0*/  IMAD.U32 R2, RZ, RZ, UR4 ;  /* 0x00000004ff027e24 */ /* 0x000fc8000f8e00ff */
[----:B------:R-:W1:Y:S02]  /*102c0*/  REDUX UR7, R2 ;  /* 0x00000000020773c4 */ /* 0x000e640000000000 */
[----:B------:R2:W-:Y:S01]  /*102d0*/  UTCATOMSWS.AND URZ, UR4 ;  /* 0x0000000400ff79e3 */ /* 0x0005e20008000000 */
[----:B0-----:R-:W-:Y:S01]  /*102e0*/  ISETP.EQ.U32.AND P0, PT, R0, UR5, PT ;  /* 0x0000000500007c0c */ /* 0x001fe2000bf02070 */
[----:B-1----:R-:W-:-:S12]  /*102f0*/  IMAD.U32 R0, RZ, RZ, UR7 ;  /* 0x00000007ff007e24 */ /* 0x002fd8000f8e00ff */
[----:B------:R2:W-:Y:S01]  /*10300*/  @P0 ATOMS.AND RZ, [UR6], R0 ;  /* 0x00000000ffff098c */ /* 0x0005e2000a800006 */
[----:B------:R-:W-:Y:S05]  /*10310*/  BRA `(.L_x_13) ;  /* 0x0000000000147947 */ /* 0x000fea0003800000 */
.L_x_15:
[----:B------:R-:W-:-:S07]  /*10320*/  MOV R2, 0x10340 ;  /* 0x0001034000027802 */ /* 0x000fce0000000f00 */
[----:B------:R-:W-:Y:S05]  /*10330*/  CALL.REL.NOINC `($__internal_0_$__cuda_sm10x_tcgen05_guardrail_trap_col_being_dealloced_not_returned_by_alloc) ;  /* 0x00000000002c7944 */ /* 0x000fea0003c00000 */
[----:B------:R-:W-:Y:S05]  /*10340*/  BRA `(.L_x_13) ;  /* 0x0000000000087947 */ /* 0x000fea0003800000 */
.L_x_14:
[----:B------:R-:W-:-:S07]  /*10350*/  MOV R2, 0x10370 ;  /* 0x0001037000027802 */ /* 0x000fce0000000f00 */
[----:B------:R-:W-:Y:S05]  /*10360*/  CALL.REL.NOINC `($__internal_2_$__cuda_sm10x_tcgen05_guardrail_trap_unallocated_columns_being_dealloced) ;  /* 0x0000000000387944 */ /* 0x000fea0003c00000 */
.L_x_13:
[----:B------:R-:W-:Y:S01]  /*10370*/  NOP ;  /* 0x0000000000007918 */ /* 0x000fe20000000000 */
[----:B--2---:R-:W-:Y:S05]  /*10380*/  EXIT ;  /* 0x000000000000794d */ /* 0x004fea0003800000 */
.L_x_8:
[----:B------:R-:W0:Y:S02]  /*10390*/  SYNCS.PHASECHK.TRANS64.TRYWAIT P0, [UR15], R126 ;  /* 0x0000007eff0075a7 */ /* 0x000e24000800110f */
[----:B0-----:R-:W-:Y:S05]  /*103a0*/  @!P0 BRA `(.L_x_8) ;  /* 0xfffffffc00f88947 */ /* 0x001fea000383ffff */
[----:B------:R-:W-:Y:S05]  /*103b0*/  BRA `(.L_x_16) ;  /* 0xffffff8000a07947 */ /* 0x000fea000383ffff */
.L_x_12:
[----:B------:R-:W0:Y:S02]  /*103c0*/  SYNCS.PHASECHK.TRANS64.TRYWAIT P0, [UR15], R2 ;  /* 0x00000002ff0075a7 */ /* 0x000e24000800110f */
[----:B0-----:R-:W-:Y:S05]  /*103d0*/  @!P0 BRA `(.L_x_12) ;  /* 0xfffffffc00f88947 */ /* 0x001fea000383ffff */
[----:B------:R-:W-:Y:S05]  /*103e0*/  BRA `(.L_x_11) ;  /* 0xffffffa4009c7947 */ /* 0x000fea000383ffff */
        .weak           $__internal_0_$__cuda_sm10x_tcgen05_guardrail_trap_col_being_dealloced_not_returned_by_alloc
        .type           $__internal_0_$__cuda_sm10x_tcgen05_guardrail_trap_col_being_dealloced_not_returned_by_alloc,@function
        .size           $__internal_0_$__cuda_sm10x_tcgen05_guardrail_trap_col_being_dealloced_not_returned_by_alloc,($__internal_1_$__cuda_sm10x_tcgen05_guardrail_trap_phase_invalid_during_alloc - $__internal_0_$__cuda_sm10x_tcgen05_guardrail_trap_col_being_dealloced_not_returned_by_alloc)
$__internal_0_$__cuda_sm10x_tcgen05_guardrail_trap_col_being_dealloced_not_returned_by_alloc:
[----:B------:R-:W-:Y:S05]  /*103f0*/  BPT.TRAP 0x1 ;  /* 0x000000040000795c */ /* 0x000fea0000300000 */
[----:B------:R-:W-:-:S04]  /*10400*/  IMAD.MOV.U32 R3, RZ, RZ, 0x0 ;  /* 0x00000000ff037424 */ /* 0x000fc800078e00ff */
[----:B------:R-:W-:Y:S05]  /*10410*/  RET.REL.NODEC R2 `(matmul_kernel) ;  /* 0xfffffef802f87950 */ /* 0x000fea0003c3ffff */
        .weak           $__internal_1_$__cuda_sm10x_tcgen05_guardrail_trap_phase_invalid_during_alloc
        .type           $__internal_1_$__cuda_sm10x_tcgen05_guardrail_trap_phase_invalid_during_alloc,@function
        .size           $__internal_1_$__cuda_sm10x_tcgen05_guardrail_trap_phase_invalid_during_alloc,($__internal_2_$__cuda_sm10x_tcgen05_guardrail_trap_unallocated_columns_being_dealloced - $__internal_1_$__cuda_sm10x_tcgen05_guardrail_trap_phase_invalid_during_alloc)
$__internal_1_$__cuda_sm10x_tcgen05_guardrail_trap_phase_invalid_during_alloc:
[----:B------:R-:W-:Y:S05]  /*10420*/  BPT.TRAP 0x1 ;  /* 0x000000040000795c */ /* 0x000fea0000300000 */
[----:B------:R-:W-:-:S04]  /*10430*/  IMAD.MOV.U32 R3, RZ, RZ, 0x0 ;  /* 0x00000000ff037424 */ /* 0x000fc800078e00ff */
[----:B------:R-:W-:Y:S05]  /*10440*/  RET.REL.NODEC R2 `(matmul_kernel) ;  /* 0xfffffef802ec7950 */ /* 0x000fea0003c3ffff */
        .weak           $__internal_2_$__cuda_sm10x_tcgen05_guardrail_trap_unallocated_columns_being_dealloced
        .type           $__internal_2_$__cuda_sm10x_tcgen05_guardrail_trap_unallocated_columns_being_dealloced,@function
        .size           $__internal_2_$__cuda_sm10x_tcgen05_guardrail_trap_unallocated_columns_being_dealloced,(.L_x_20 - $__internal_2_$__cuda_sm10x_tcgen05_guardrail_trap_unallocated_columns_being_dealloced)
$__internal_2_$__cuda_sm10x_tcgen05_guardrail_trap_unallocated_columns_being_dealloced:
[----:B------:R-:W-:Y:S05]  /*10450*/  BPT.TRAP 0x1 ;  /* 0x000000040000795c */ /* 0x000fea0000300000 */
[----:B------:R-:W-:-:S04]  /*10460*/  IMAD.MOV.U32 R3, RZ, RZ, 0x0 ;  /* 0x00000000ff037424 */ /* 0x000fc800078e00ff */
[----:B------:R-:W-:Y:S05]  /*10470*/  RET.REL.NODEC R2 `(matmul_kernel) ;  /* 0xfffffef802e07950 */ /* 0x000fea0003c3ffff */
.L_x_17:
[----:B------:R-:W-:-:S00]  /*10480*/  BRA `(.L_x_17) ;  /* 0xfffffffc00fc7947 */ /* 0x000fc0000383ffff */
[----:B------:R-:W-:-:S00]  /*10490*/  NOP ;  /* 0x0000000000007918 */ /* 0x000fc00000000000 */
        /* <DEDUP_REMOVED lines=14> */
.L_x_20:


//--------------------- .nv.shared.matmul_kernel  --------------------------
	.section	.nv.shared.matmul_kernel,"aw",@nobits
	.sectionflags	@""
	.align	16
	.zero		1024


//--------------------- .nv.shared.reserved.0     --------------------------
	.section	.nv.shared.reserved.0,"aw",@nobits
	.align	8
	.weak		__nv_reservedSMEM_offset_0_alias
	.size		__nv_reservedSMEM_offset_0_alias, 0, 64
	.other		__nv_reservedSMEM_offset_0_alias,@"STO_CUDA_RESERVED_SHARED STV_DEFAULT"
__nv_reservedSMEM_offset_0_alias:
	.zero		0
.nv.shared.reserved.0:
	.zero		64
	.weak		__nv_reservedSMEM_allocation_phase
	.type		__nv_reservedSMEM_allocation_phase,@object
	.size		__nv_reservedSMEM_allocation_phase,(.L_0 - __nv_reservedSMEM_allocation_phase)
__nv_reservedSMEM_allocation_phase:
	.zero		1
.L_0:
	.zero		7
	.weak		__nv_reservedSMEM_devtool_atexit_pc
	.type		__nv_reservedSMEM_devtool_atexit_pc,@object
	.size		__nv_reservedSMEM_devtool_atexit_pc,(__nv_reservedSMEM_allocation_mask - __nv_reservedSMEM_devtool_atexit_pc)
__nv_reservedSMEM_devtool_atexit_pc:
	.zero		8
	.weak		__nv_reservedSMEM_allocation_mask
	.type		__nv_reservedSMEM_allocation_mask,@object
	.size		__nv_reservedSMEM_allocation_mask,(.L_2 - __nv_reservedSMEM_allocation_mask)
__nv_reservedSMEM_allocation_mask:
	.zero		4
.L_2:


//--------------------- .nv.constant0.matmul_kernel --------------------------
	.section	.nv.constant0.matmul_kernel,"a",@progbits
	.sectionflags	@""
	.align	4
.nv.constant0.matmul_kernel:
	.zero		976


//--------------------- SYMBOLS --------------------------

	.type		.nv.reservedSmem.offset0,@object
	.size		.nv.reservedSmem.offset0,0x4
	.type		.nv.reservedSmem.cap,@object
	.size		.nv.reservedSmem.cap,0x4
